	.target	sm_80

	.elftype	@"ET_EXEC"


//--------------------- .note.nv.tkinfo           --------------------------
	.section	.note.nv.tkinfo,"",@"SHT_NOTE"
	.sectionflags	@"SHF_NOTE_NV_TKINFO"
	.tkinfo
        /*0018*/ 	.word	0x00000002
        /*0030*/ 	.string	""
        /*0030*/ 	.string	"ptxas"
        /*0030*/ 	.string	"Cuda compilation tools, release 13.0, V13.0.88"
        /*0030*/ 	.string	"Build cuda_13.0.r13.0/compiler.36424714_0"
        /*0030*/ 	.string	"-arch sm_80 -m 64 "



//--------------------- .note.nv.cuinfo           --------------------------
	.section	.note.nv.cuinfo,"",@"SHT_NOTE"
	.sectionflags	@"SHF_NOTE_NV_CUINFO"
        /*0018*/ 	.short	0x0002
        /*001a*/ 	.short	0x0050
        /*001c*/ 	.short	0x0082
	.zero		2


//--------------------- .nv.info                  --------------------------
	.section	.nv.info,"",@"SHT_CUDA_INFO"
	.align	4


	//----- nvinfo : EIATTR_REGCOUNT
	.align		4
        /*0000*/ 	.byte	0x04, 0x2f
        /*0002*/ 	.short	(.L_29 - .L_28)
	.align		4
.L_28:
        /*0004*/ 	.word	index@(_ZN2at6native53_GLOBAL__N__7c5e0505_20_UpSampleNearest1d_cu_19867e3828upsample_nearest1d_out_frameIdXadL_ZNS0_37nearest_neighbor_compute_source_indexEfiiEEEEvPKT_mmmmPS3_f)
        /*0008*/ 	.word	0x00000020


	//----- nvinfo : EIATTR_FRAME_SIZE
	.align		4
.L_29:
        /*000c*/ 	.byte	0x04, 0x11
        /*000e*/ 	.short	(.L_31 - .L_30)
	.align		4
.L_30:
        /*0010*/ 	.word	index@($__internal_39_$__cuda_sm20_rem_u64)
        /*0014*/ 	.word	0x00000000


	//----- nvinfo : EIATTR_FRAME_SIZE
	.align		4
.L_31:
        /*0018*/ 	.byte	0x04, 0x11
        /*001a*/ 	.short	(.L_33 - .L_32)
	.align		4
.L_32:
        /*001c*/ 	.word	index@($__internal_38_$__cuda_sm20_div_u64)
        /*0020*/ 	.word	0x00000000


	//----- nvinfo : EIATTR_FRAME_SIZE
	.align		4
.L_33:
        /*0024*/ 	.byte	0x04, 0x11
        /*0026*/ 	.short	(.L_35 - .L_34)
	.align		4
.L_34:
        /*0028*/ 	.word	index@(_ZN2at6native53_GLOBAL__N__7c5e0505_20_UpSampleNearest1d_cu_19867e3828upsample_nearest1d_out_frameIdXadL_ZNS0_37nearest_neighbor_compute_source_indexEfiiEEEEvPKT_mmmmPS3_f)
        /*002c*/ 	.word	0x00000000


	//----- nvinfo : EIATTR_REGCOUNT
	.align		4
.L_35:
        /*0030*/ 	.byte	0x04, 0x2f
        /*0032*/ 	.short	(.L_37 - .L_36)
	.align		4
.L_36:
        /*0034*/ 	.word	index@(_ZN2at6native53_GLOBAL__N__7c5e0505_20_UpSampleNearest1d_cu_19867e3828upsample_nearest1d_out_frameIfXadL_ZNS0_37nearest_neighbor_compute_source_indexEfiiEEEEvPKT_mmmmPS3_f)
        /*0038*/ 	.word	0x00000020


	//----- nvinfo : EIATTR_FRAME_SIZE
	.align		4
.L_37:
        /*003c*/ 	.byte	0x04, 0x11
        /*003e*/ 	.short	(.L_39 - .L_38)
	.align		4
.L_38:
        /*0040*/ 	.word	index@($__internal_37_$__cuda_sm20_rem_u64)
        /*0044*/ 	.word	0x00000000


	//----- nvinfo : EIATTR_FRAME_SIZE
	.align		4
.L_39:
        /*0048*/ 	.byte	0x04, 0x11
        /*004a*/ 	.short	(.L_41 - .L_40)
	.align		4
.L_40:
        /*004c*/ 	.word	index@($__internal_36_$__cuda_sm20_div_u64)
        /*0050*/ 	.word	0x00000000


	//----- nvinfo : EIATTR_FRAME_SIZE
	.align		4
.L_41:
        /*0054*/ 	.byte	0x04, 0x11
        /*0056*/ 	.short	(.L_43 - .L_42)
	.align		4
.L_42:
        /*0058*/ 	.word	index@(_ZN2at6native53_GLOBAL__N__7c5e0505_20_UpSampleNearest1d_cu_19867e3828upsample_nearest1d_out_frameIfXadL_ZNS0_37nearest_neighbor_compute_source_indexEfiiEEEEvPKT_mmmmPS3_f)
        /*005c*/ 	.word	0x00000000


	//----- nvinfo : EIATTR_REGCOUNT
	.align		4
.L_43:
        /*0060*/ 	.byte	0x04, 0x2f
        /*0062*/ 	.short	(.L_45 - .L_44)
	.align		4
.L_44:
        /*0064*/ 	.word	index@(_ZN2at6native53_GLOBAL__N__7c5e0505_20_UpSampleNearest1d_cu_19867e3828upsample_nearest1d_out_frameIN3c104HalfEXadL_ZNS0_37nearest_neighbor_compute_source_indexEfiiEEEEvPKT_mmmmPS5_f)
        /*0068*/ 	.word	0x00000020


	//----- nvinfo : EIATTR_FRAME_SIZE
	.align		4
.L_45:
        /*006c*/ 	.byte	0x04, 0x11
        /*006e*/ 	.short	(.L_47 - .L_46)
	.align		4
.L_46:
        /*0070*/ 	.word	index@($__internal_35_$__cuda_sm20_rem_u64)
        /*0074*/ 	.word	0x00000000


	//----- nvinfo : EIATTR_FRAME_SIZE
	.align		4
.L_47:
        /*0078*/ 	.byte	0x04, 0x11
        /*007a*/ 	.short	(.L_49 - .L_48)
	.align		4
.L_48:
        /*007c*/ 	.word	index@($__internal_34_$__cuda_sm20_div_u64)
        /*0080*/ 	.word	0x00000000


	//----- nvinfo : EIATTR_FRAME_SIZE
	.align		4
.L_49:
        /*0084*/ 	.byte	0x04, 0x11
        /*0086*/ 	.short	(.L_51 - .L_50)
	.align		4
.L_50:
        /*0088*/ 	.word	index@(_ZN2at6native53_GLOBAL__N__7c5e0505_20_UpSampleNearest1d_cu_19867e3828upsample_nearest1d_out_frameIN3c104HalfEXadL_ZNS0_37nearest_neighbor_compute_source_indexEfiiEEEEvPKT_mmmmPS5_f)
        /*008c*/ 	.word	0x00000000


	//----- nvinfo : EIATTR_REGCOUNT
	.align		4
.L_51:
        /*0090*/ 	.byte	0x04, 0x2f
        /*0092*/ 	.short	(.L_53 - .L_52)
	.align		4
.L_52:
        /*0094*/ 	.word	index@(_ZN2at6native53_GLOBAL__N__7c5e0505_20_UpSampleNearest1d_cu_19867e3828upsample_nearest1d_out_frameIN3c108BFloat16EXadL_ZNS0_37nearest_neighbor_compute_source_indexEfiiEEEEvPKT_mmmmPS5_f)
        /*0098*/ 	.word	0x00000020


	//----- nvinfo : EIATTR_FRAME_SIZE
	.align		4
.L_53:
        /*009c*/ 	.byte	0x04, 0x11
        /*009e*/ 	.short	(.L_55 - .L_54)
	.align		4
.L_54:
        /*00a0*/ 	.word	index@($__internal_33_$__cuda_sm20_rem_u64)
        /*00a4*/ 	.word	0x00000000


	//----- nvinfo : EIATTR_FRAME_SIZE
	.align		4
.L_55:
        /*00a8*/ 	.byte	0x04, 0x11
        /*00aa*/ 	.short	(.L_57 - .L_56)
	.align		4
.L_56:
        /*00ac*/ 	.word	index@($__internal_32_$__cuda_sm20_div_u64)
        /*00b0*/ 	.word	0x00000000


	//----- nvinfo : EIATTR_FRAME_SIZE
	.align		4
.L_57:
        /*00b4*/ 	.byte	0x04, 0x11
        /*00b6*/ 	.short	(.L_59 - .L_58)
	.align		4
.L_58:
        /*00b8*/ 	.word	index@(_ZN2at6native53_GLOBAL__N__7c5e0505_20_UpSampleNearest1d_cu_19867e3828upsample_nearest1d_out_frameIN3c108BFloat16EXadL_ZNS0_37nearest_neighbor_compute_source_indexEfiiEEEEvPKT_mmmmPS5_f)
        /*00bc*/ 	.word	0x00000000


	//----- nvinfo : EIATTR_REGCOUNT
	.align		4
.L_59:
        /*00c0*/ 	.byte	0x04, 0x2f
        /*00c2*/ 	.short	(.L_61 - .L_60)
	.align		4
.L_60:
        /*00c4*/ 	.word	index@(_ZN2at6native53_GLOBAL__N__7c5e0505_20_UpSampleNearest1d_cu_19867e3828upsample_nearest1d_out_frameIhXadL_ZNS0_37nearest_neighbor_compute_source_indexEfiiEEEEvPKT_mmmmPS3_f)
        /*00c8*/ 	.word	0x0000001e


	//----- nvinfo : EIATTR_FRAME_SIZE
	.align		4
.L_61:
        /*00cc*/ 	.byte	0x04, 0x11
        /*00ce*/ 	.short	(.L_63 - .L_62)
	.align		4
.L_62:
        /*00d0*/ 	.word	index@($__internal_31_$__cuda_sm20_rem_u64)
        /*00d4*/ 	.word	0x00000000


	//----- nvinfo : EIATTR_FRAME_SIZE
	.align		4
.L_63:
        /*00d8*/ 	.byte	0x04, 0x11
        /*00da*/ 	.short	(.L_65 - .L_64)
	.align		4
.L_64:
        /*00dc*/ 	.word	index@($__internal_30_$__cuda_sm20_div_u64)
        /*00e0*/ 	.word	0x00000000


	//----- nvinfo : EIATTR_FRAME_SIZE
	.align		4
.L_65:
        /*00e4*/ 	.byte	0x04, 0x11
        /*00e6*/ 	.short	(.L_67 - .L_66)
	.align		4
.L_66:
        /*00e8*/ 	.word	index@(_ZN2at6native53_GLOBAL__N__7c5e0505_20_UpSampleNearest1d_cu_19867e3828upsample_nearest1d_out_frameIhXadL_ZNS0_37nearest_neighbor_compute_source_indexEfiiEEEEvPKT_mmmmPS3_f)
        /*00ec*/ 	.word	0x00000000


	//----- nvinfo : EIATTR_REGCOUNT
	.align		4
.L_67:
        /*00f0*/ 	.byte	0x04, 0x2f
        /*00f2*/ 	.short	(.L_69 - .L_68)
	.align		4
.L_68:
        /*00f4*/ 	.word	index@(_ZN2at6native53_GLOBAL__N__7c5e0505_20_UpSampleNearest1d_cu_19867e3828upsample_nearest1d_out_frameIdXadL_ZNS0_43nearest_neighbor_exact_compute_source_indexEfiiEEEEvPKT_mmmmPS3_f)
        /*00f8*/ 	.word	0x00000020


	//----- nvinfo : EIATTR_FRAME_SIZE
	.align		4
.L_69:
        /*00fc*/ 	.byte	0x04, 0x11
        /*00fe*/ 	.short	(.L_71 - .L_70)
	.align		4
.L_70:
        /*0100*/ 	.word	index@($__internal_29_$__cuda_sm20_rem_u64)
        /*0104*/ 	.word	0x00000000


	//----- nvinfo : EIATTR_FRAME_SIZE
	.align		4
.L_71:
        /*0108*/ 	.byte	0x04, 0x11
        /*010a*/ 	.short	(.L_73 - .L_72)
	.align		4
.L_72:
        /*010c*/ 	.word	index@($__internal_28_$__cuda_sm20_div_u64)
        /*0110*/ 	.word	0x00000000


	//----- nvinfo : EIATTR_FRAME_SIZE
	.align		4
.L_73:
        /*0114*/ 	.byte	0x04, 0x11
        /*0116*/ 	.short	(.L_75 - .L_74)
	.align		4
.L_74:
        /*0118*/ 	.word	index@(_ZN2at6native53_GLOBAL__N__7c5e0505_20_UpSampleNearest1d_cu_19867e3828upsample_nearest1d_out_frameIdXadL_ZNS0_43nearest_neighbor_exact_compute_source_indexEfiiEEEEvPKT_mmmmPS3_f)
        /*011c*/ 	.word	0x00000000


	//----- nvinfo : EIATTR_REGCOUNT
	.align		4
.L_75:
        /*0120*/ 	.byte	0x04, 0x2f
        /*0122*/ 	.short	(.L_77 - .L_76)
	.align		4
.L_76:
        /*0124*/ 	.word	index@(_ZN2at6native53_GLOBAL__N__7c5e0505_20_UpSampleNearest1d_cu_19867e3828upsample_nearest1d_out_frameIfXadL_ZNS0_43nearest_neighbor_exact_compute_source_indexEfiiEEEEvPKT_mmmmPS3_f)
        /*0128*/ 	.word	0x00000020


	//----- nvinfo : EIATTR_FRAME_SIZE
	.align		4
.L_77:
        /*012c*/ 	.byte	0x04, 0x11
        /*012e*/ 	.short	(.L_79 - .L_78)
	.align		4
.L_78:
        /*0130*/ 	.word	index@($__internal_27_$__cuda_sm20_rem_u64)
        /*0134*/ 	.word	0x00000000


	//----- nvinfo : EIATTR_FRAME_SIZE
	.align		4
.L_79:
        /*0138*/ 	.byte	0x04, 0x11
        /*013a*/ 	.short	(.L_81 - .L_80)
	.align		4
.L_80:
        /*013c*/ 	.word	index@($__internal_26_$__cuda_sm20_div_u64)
        /*0140*/ 	.word	0x00000000


	//----- nvinfo : EIATTR_FRAME_SIZE
	.align		4
.L_81:
        /*0144*/ 	.byte	0x04, 0x11
        /*0146*/ 	.short	(.L_83 - .L_82)
	.align		4
.L_82:
        /*0148*/ 	.word	index@(_ZN2at6native53_GLOBAL__N__7c5e0505_20_UpSampleNearest1d_cu_19867e3828upsample_nearest1d_out_frameIfXadL_ZNS0_43nearest_neighbor_exact_compute_source_indexEfiiEEEEvPKT_mmmmPS3_f)
        /*014c*/ 	.word	0x00000000


	//----- nvinfo : EIATTR_REGCOUNT
	.align		4
.L_83:
        /*0150*/ 	.byte	0x04, 0x2f
        /*0152*/ 	.short	(.L_85 - .L_84)
	.align		4
.L_84:
        /*0154*/ 	.word	index@(_ZN2at6native53_GLOBAL__N__7c5e0505_20_UpSampleNearest1d_cu_19867e3828upsample_nearest1d_out_frameIN3c104HalfEXadL_ZNS0_43nearest_neighbor_exact_compute_source_indexEfiiEEEEvPKT_mmmmPS5_f)
        /*0158*/ 	.word	0x00000020


	//----- nvinfo : EIATTR_FRAME_SIZE
	.align		4
.L_85:
        /*015c*/ 	.byte	0x04, 0x11
        /*015e*/ 	.short	(.L_87 - .L_86)
	.align		4
.L_86:
        /*0160*/ 	.word	index@($__internal_25_$__cuda_sm20_rem_u64)
        /*0164*/ 	.word	0x00000000


	//----- nvinfo : EIATTR_FRAME_SIZE
	.align		4
.L_87:
        /*0168*/ 	.byte	0x04, 0x11
        /*016a*/ 	.short	(.L_89 - .L_88)
	.align		4
.L_88:
        /*016c*/ 	.word	index@($__internal_24_$__cuda_sm20_div_u64)
        /*0170*/ 	.word	0x00000000


	//----- nvinfo : EIATTR_FRAME_SIZE
	.align		4
.L_89:
        /*0174*/ 	.byte	0x04, 0x11
        /*0176*/ 	.short	(.L_91 - .L_90)
	.align		4
.L_90:
        /*0178*/ 	.word	index@(_ZN2at6native53_GLOBAL__N__7c5e0505_20_UpSampleNearest1d_cu_19867e3828upsample_nearest1d_out_frameIN3c104HalfEXadL_ZNS0_43nearest_neighbor_exact_compute_source_indexEfiiEEEEvPKT_mmmmPS5_f)
        /*017c*/ 	.word	0x00000000


	//----- nvinfo : EIATTR_REGCOUNT
	.align		4
.L_91:
        /*0180*/ 	.byte	0x04, 0x2f
        /*0182*/ 	.short	(.L_93 - .L_92)
	.align		4
.L_92:
        /*0184*/ 	.word	index@(_ZN2at6native53_GLOBAL__N__7c5e0505_20_UpSampleNearest1d_cu_19867e3828upsample_nearest1d_out_frameIN3c108BFloat16EXadL_ZNS0_43nearest_neighbor_exact_compute_source_indexEfiiEEEEvPKT_mmmmPS5_f)
        /*0188*/ 	.word	0x00000020


	//----- nvinfo : EIATTR_FRAME_SIZE
	.align		4
.L_93:
        /*018c*/ 	.byte	0x04, 0x11
        /*018e*/ 	.short	(.L_95 - .L_94)
	.align		4
.L_94:
        /*0190*/ 	.word	index@($__internal_23_$__cuda_sm20_rem_u64)
        /*0194*/ 	.word	0x00000000


	//----- nvinfo : EIATTR_FRAME_SIZE
	.align		4
.L_95:
        /*0198*/ 	.byte	0x04, 0x11
        /*019a*/ 	.short	(.L_97 - .L_96)
	.align		4
.L_96:
        /*019c*/ 	.word	index@($__internal_22_$__cuda_sm20_div_u64)
        /*01a0*/ 	.word	0x00000000


	//----- nvinfo : EIATTR_FRAME_SIZE
	.align		4
.L_97:
        /*01a4*/ 	.byte	0x04, 0x11
        /*01a6*/ 	.short	(.L_99 - .L_98)
	.align		4
.L_98:
        /*01a8*/ 	.word	index@(_ZN2at6native53_GLOBAL__N__7c5e0505_20_UpSampleNearest1d_cu_19867e3828upsample_nearest1d_out_frameIN3c108BFloat16EXadL_ZNS0_43nearest_neighbor_exact_compute_source_indexEfiiEEEEvPKT_mmmmPS5_f)
        /*01ac*/ 	.word	0x00000000


	//----- nvinfo : EIATTR_REGCOUNT
	.align		4
.L_99:
        /*01b0*/ 	.byte	0x04, 0x2f
        /*01b2*/ 	.short	(.L_101 - .L_100)
	.align		4
.L_100:
        /*01b4*/ 	.word	index@(_ZN2at6native53_GLOBAL__N__7c5e0505_20_UpSampleNearest1d_cu_19867e3828upsample_nearest1d_out_frameIhXadL_ZNS0_43nearest_neighbor_exact_compute_source_indexEfiiEEEEvPKT_mmmmPS3_f)
        /*01b8*/ 	.word	0x0000001e


	//----- nvinfo : EIATTR_FRAME_SIZE
	.align		4
.L_101:
        /*01bc*/ 	.byte	0x04, 0x11
        /*01be*/ 	.short	(.L_103 - .L_102)
	.align		4
.L_102:
        /*01c0*/ 	.word	index@($__internal_21_$__cuda_sm20_rem_u64)
        /*01c4*/ 	.word	0x00000000


	//----- nvinfo : EIATTR_FRAME_SIZE
	.align		4
.L_103:
        /*01c8*/ 	.byte	0x04, 0x11
        /*01ca*/ 	.short	(.L_105 - .L_104)
	.align		4
.L_104:
        /*01cc*/ 	.word	index@($__internal_20_$__cuda_sm20_div_u64)
        /*01d0*/ 	.word	0x00000000


	//----- nvinfo : EIATTR_FRAME_SIZE
	.align		4
.L_105:
        /*01d4*/ 	.byte	0x04, 0x11
        /*01d6*/ 	.short	(.L_107 - .L_106)
	.align		4
.L_106:
        /*01d8*/ 	.word	index@(_ZN2at6native53_GLOBAL__N__7c5e0505_20_UpSampleNearest1d_cu_19867e3828upsample_nearest1d_out_frameIhXadL_ZNS0_43nearest_neighbor_exact_compute_source_indexEfiiEEEEvPKT_mmmmPS3_f)
        /*01dc*/ 	.word	0x00000000


	//----- nvinfo : EIATTR_REGCOUNT
	.align		4
.L_107:
        /*01e0*/ 	.byte	0x04, 0x2f
        /*01e2*/ 	.short	(.L_109 - .L_108)
	.align		4
.L_108:
        /*01e4*/ 	.word	index@(_ZN2at6native53_GLOBAL__N__7c5e0505_20_UpSampleNearest1d_cu_19867e3837upsample_nearest1d_backward_out_frameIddXadL_ZNS0_40nearest_neighbor_bw_compute_source_indexEfiiEEEEvPKT_mmmmPS3_f)
        /*01e8*/ 	.word	0x0000001d


	//----- nvinfo : EIATTR_FRAME_SIZE
	.align		4
.L_109:
        /*01ec*/ 	.byte	0x04, 0x11
        /*01ee*/ 	.short	(.L_111 - .L_110)
	.align		4
.L_110:
        /*01f0*/ 	.word	index@($__internal_19_$__cuda_sm20_rem_u64)
        /*01f4*/ 	.word	0x00000000


	//----- nvinfo : EIATTR_FRAME_SIZE
	.align		4
.L_111:
        /*01f8*/ 	.byte	0x04, 0x11
        /*01fa*/ 	.short	(.L_113 - .L_112)
	.align		4
.L_112:
        /*01fc*/ 	.word	index@($__internal_18_$__cuda_sm20_div_u64)
        /*0200*/ 	.word	0x00000000


	//----- nvinfo : EIATTR_FRAME_SIZE
	.align		4
.L_113:
        /*0204*/ 	.byte	0x04, 0x11
        /*0206*/ 	.short	(.L_115 - .L_114)
	.align		4
.L_114:
        /*0208*/ 	.word	index@(_ZN2at6native53_GLOBAL__N__7c5e0505_20_UpSampleNearest1d_cu_19867e3837upsample_nearest1d_backward_out_frameIddXadL_ZNS0_40nearest_neighbor_bw_compute_source_indexEfiiEEEEvPKT_mmmmPS3_f)
        /*020c*/ 	.word	0x00000000


	//----- nvinfo : EIATTR_REGCOUNT
	.align		4
.L_115:
        /*0210*/ 	.byte	0x04, 0x2f
        /*0212*/ 	.short	(.L_117 - .L_116)
	.align		4
.L_116:
        /*0214*/ 	.word	index@(_ZN2at6native53_GLOBAL__N__7c5e0505_20_UpSampleNearest1d_cu_19867e3837upsample_nearest1d_backward_out_frameIffXadL_ZNS0_40nearest_neighbor_bw_compute_source_indexEfiiEEEEvPKT_mmmmPS3_f)
        /*0218*/ 	.word	0x0000001e


	//----- nvinfo : EIATTR_FRAME_SIZE
	.align		4
.L_117:
        /*021c*/ 	.byte	0x04, 0x11
        /*021e*/ 	.short	(.L_119 - .L_118)
	.align		4
.L_118:
        /*0220*/ 	.word	index@($__internal_17_$__cuda_sm20_rem_u64)
        /*0224*/ 	.word	0x00000000


	//----- nvinfo : EIATTR_FRAME_SIZE
	.align		4
.L_119:
        /*0228*/ 	.byte	0x04, 0x11
        /*022a*/ 	.short	(.L_121 - .L_120)
	.align		4
.L_120:
        /*022c*/ 	.word	index@($__internal_16_$__cuda_sm20_div_u64)
        /*0230*/ 	.word	0x00000000


	//----- nvinfo : EIATTR_FRAME_SIZE
	.align		4
.L_121:
        /*0234*/ 	.byte	0x04, 0x11
        /*0236*/ 	.short	(.L_123 - .L_122)
	.align		4
.L_122:
        /*0238*/ 	.word	index@(_ZN2at6native53_GLOBAL__N__7c5e0505_20_UpSampleNearest1d_cu_19867e3837upsample_nearest1d_backward_out_frameIffXadL_ZNS0_40nearest_neighbor_bw_compute_source_indexEfiiEEEEvPKT_mmmmPS3_f)
        /*023c*/ 	.word	0x00000000


	//----- nvinfo : EIATTR_REGCOUNT
	.align		4
.L_123:
        /*0240*/ 	.byte	0x04, 0x2f
        /*0242*/ 	.short	(.L_125 - .L_124)
	.align		4
.L_124:
        /*0244*/ 	.word	index@(_ZN2at6native53_GLOBAL__N__7c5e0505_20_UpSampleNearest1d_cu_19867e3837upsample_nearest1d_backward_out_frameIN3c104HalfEfXadL_ZNS0_40nearest_neighbor_bw_compute_source_indexEfiiEEEEvPKT_mmmmPS5_f)
        /*0248*/ 	.word	0x0000001e


	//----- nvinfo : EIATTR_FRAME_SIZE
	.align		4
.L_125:
        /*024c*/ 	.byte	0x04, 0x11
        /*024e*/ 	.short	(.L_127 - .L_126)
	.align		4
.L_126:
        /*0250*/ 	.word	index@($__internal_15_$__cuda_sm20_rem_u64)
        /*0254*/ 	.word	0x00000000


	//----- nvinfo : EIATTR_FRAME_SIZE
	.align		4
.L_127:
        /*0258*/ 	.byte	0x04, 0x11
        /*025a*/ 	.short	(.L_129 - .L_128)
	.align		4
.L_128:
        /*025c*/ 	.word	index@($__internal_14_$__cuda_sm20_div_u64)
        /*0260*/ 	.word	0x00000000


	//----- nvinfo : EIATTR_FRAME_SIZE
	.align		4
.L_129:
        /*0264*/ 	.byte	0x04, 0x11
        /*0266*/ 	.short	(.L_131 - .L_130)
	.align		4
.L_130:
        /*0268*/ 	.word	index@(_ZN2at6native53_GLOBAL__N__7c5e0505_20_UpSampleNearest1d_cu_19867e3837upsample_nearest1d_backward_out_frameIN3c104HalfEfXadL_ZNS0_40nearest_neighbor_bw_compute_source_indexEfiiEEEEvPKT_mmmmPS5_f)
        /*026c*/ 	.word	0x00000000


	//----- nvinfo : EIATTR_REGCOUNT
	.align		4
.L_131:
        /*0270*/ 	.byte	0x04, 0x2f
        /*0272*/ 	.short	(.L_133 - .L_132)
	.align		4
.L_132:
        /*0274*/ 	.word	index@(_ZN2at6native53_GLOBAL__N__7c5e0505_20_UpSampleNearest1d_cu_19867e3837upsample_nearest1d_backward_out_frameIN3c108BFloat16EfXadL_ZNS0_40nearest_neighbor_bw_compute_source_indexEfiiEEEEvPKT_mmmmPS5_f)
        /*0278*/ 	.word	0x0000001e


	//----- nvinfo : EIATTR_FRAME_SIZE
	.align		4
.L_133:
        /*027c*/ 	.byte	0x04, 0x11
        /*027e*/ 	.short	(.L_135 - .L_134)
	.align		4
.L_134:
        /*0280*/ 	.word	index@($__internal_13_$__cuda_sm20_rem_u64)
        /*0284*/ 	.word	0x00000000


	//----- nvinfo : EIATTR_FRAME_SIZE
	.align		4
.L_135:
        /*0288*/ 	.byte	0x04, 0x11
        /*028a*/ 	.short	(.L_137 - .L_136)
	.align		4
.L_136:
        /*028c*/ 	.word	index@($__internal_12_$__cuda_sm20_div_u64)
        /*0290*/ 	.word	0x00000000


	//----- nvinfo : EIATTR_FRAME_SIZE
	.align		4
.L_137:
        /*0294*/ 	.byte	0x04, 0x11
        /*0296*/ 	.short	(.L_139 - .L_138)
	.align		4
.L_138:
        /*0298*/ 	.word	index@(_ZN2at6native53_GLOBAL__N__7c5e0505_20_UpSampleNearest1d_cu_19867e3837upsample_nearest1d_backward_out_frameIN3c108BFloat16EfXadL_ZNS0_40nearest_neighbor_bw_compute_source_indexEfiiEEEEvPKT_mmmmPS5_f)
        /*029c*/ 	.word	0x00000000


	//----- nvinfo : EIATTR_REGCOUNT
	.align		4
.L_139:
        /*02a0*/ 	.byte	0x04, 0x2f
        /*02a2*/ 	.short	(.L_141 - .L_140)
	.align		4
.L_140:
        /*02a4*/ 	.word	index@(_ZN2at6native53_GLOBAL__N__7c5e0505_20_UpSampleNearest1d_cu_19867e3837upsample_nearest1d_backward_out_frameIhlXadL_ZNS0_40nearest_neighbor_bw_compute_source_indexEfiiEEEEvPKT_mmmmPS3_f)
        /*02a8*/ 	.word	0x00000020


	//----- nvinfo : EIATTR_FRAME_SIZE
	.align		4
.L_141:
        /*02ac*/ 	.byte	0x04, 0x11
        /*02ae*/ 	.short	(.L_143 - .L_142)
	.align		4
.L_142:
        /*02b0*/ 	.word	index@($__internal_11_$__cuda_sm20_rem_u64)
        /*02b4*/ 	.word	0x00000000


	//----- nvinfo : EIATTR_FRAME_SIZE
	.align		4
.L_143:
        /*02b8*/ 	.byte	0x04, 0x11
        /*02ba*/ 	.short	(.L_145 - .L_144)
	.align		4
.L_144:
        /*02bc*/ 	.word	index@($__internal_10_$__cuda_sm20_div_u64)
        /*02c0*/ 	.word	0x00000000


	//----- nvinfo : EIATTR_FRAME_SIZE
	.align		4
.L_145:
        /*02c4*/ 	.byte	0x04, 0x11
        /*02c6*/ 	.short	(.L_147 - .L_146)
	.align		4
.L_146:
        /*02c8*/ 	.word	index@(_ZN2at6native53_GLOBAL__N__7c5e0505_20_UpSampleNearest1d_cu_19867e3837upsample_nearest1d_backward_out_frameIhlXadL_ZNS0_40nearest_neighbor_bw_compute_source_indexEfiiEEEEvPKT_mmmmPS3_f)
        /*02cc*/ 	.word	0x00000000


	//----- nvinfo : EIATTR_REGCOUNT
	.align		4
.L_147:
        /*02d0*/ 	.byte	0x04, 0x2f
        /*02d2*/ 	.short	(.L_149 - .L_148)
	.align		4
.L_148:
        /*02d4*/ 	.word	index@(_ZN2at6native53_GLOBAL__N__7c5e0505_20_UpSampleNearest1d_cu_19867e3837upsample_nearest1d_backward_out_frameIddXadL_ZNS0_46nearest_neighbor_exact_bw_compute_source_indexEfiiEEEEvPKT_mmmmPS3_f)
        /*02d8*/ 	.word	0x0000001d


	//----- nvinfo : EIATTR_FRAME_SIZE
	.align		4
.L_149:
        /*02dc*/ 	.byte	0x04, 0x11
        /*02de*/ 	.short	(.L_151 - .L_150)
	.align		4
.L_150:
        /*02e0*/ 	.word	index@($__internal_9_$__cuda_sm20_rem_u64)
        /*02e4*/ 	.word	0x00000000


	//----- nvinfo : EIATTR_FRAME_SIZE
	.align		4
.L_151:
        /*02e8*/ 	.byte	0x04, 0x11
        /*02ea*/ 	.short	(.L_153 - .L_152)
	.align		4
.L_152:
        /*02ec*/ 	.word	index@($__internal_8_$__cuda_sm20_div_u64)
        /*02f0*/ 	.word	0x00000000


	//----- nvinfo : EIATTR_FRAME_SIZE
	.align		4
.L_153:
        /*02f4*/ 	.byte	0x04, 0x11
        /*02f6*/ 	.short	(.L_155 - .L_154)
	.align		4
.L_154:
        /*02f8*/ 	.word	index@(_ZN2at6native53_GLOBAL__N__7c5e0505_20_UpSampleNearest1d_cu_19867e3837upsample_nearest1d_backward_out_frameIddXadL_ZNS0_46nearest_neighbor_exact_bw_compute_source_indexEfiiEEEEvPKT_mmmmPS3_f)
        /*02fc*/ 	.word	0x00000000


	//----- nvinfo : EIATTR_REGCOUNT
	.align		4
.L_155:
        /*0300*/ 	.byte	0x04, 0x2f
        /*0302*/ 	.short	(.L_157 - .L_156)
	.align		4
.L_156:
        /*0304*/ 	.word	index@(_ZN2at6native53_GLOBAL__N__7c5e0505_20_UpSampleNearest1d_cu_19867e3837upsample_nearest1d_backward_out_frameIffXadL_ZNS0_46nearest_neighbor_exact_bw_compute_source_indexEfiiEEEEvPKT_mmmmPS3_f)
        /*0308*/ 	.word	0x0000001e


	//----- nvinfo : EIATTR_FRAME_SIZE
	.align		4
.L_157:
        /*030c*/ 	.byte	0x04, 0x11
        /*030e*/ 	.short	(.L_159 - .L_158)
	.align		4
.L_158:
        /*0310*/ 	.word	index@($__internal_7_$__cuda_sm20_rem_u64)
        /*0314*/ 	.word	0x00000000


	//----- nvinfo : EIATTR_FRAME_SIZE
	.align		4
.L_159:
        /*0318*/ 	.byte	0x04, 0x11
        /*031a*/ 	.short	(.L_161 - .L_160)
	.align		4
.L_160:
        /*031c*/ 	.word	index@($__internal_6_$__cuda_sm20_div_u64)
        /*0320*/ 	.word	0x00000000


	//----- nvinfo : EIATTR_FRAME_SIZE
	.align		4
.L_161:
        /*0324*/ 	.byte	0x04, 0x11
        /*0326*/ 	.short	(.L_163 - .L_162)
	.align		4
.L_162:
        /*0328*/ 	.word	index@(_ZN2at6native53_GLOBAL__N__7c5e0505_20_UpSampleNearest1d_cu_19867e3837upsample_nearest1d_backward_out_frameIffXadL_ZNS0_46nearest_neighbor_exact_bw_compute_source_indexEfiiEEEEvPKT_mmmmPS3_f)
        /*032c*/ 	.word	0x00000000


	//----- nvinfo : EIATTR_REGCOUNT
	.align		4
.L_163:
        /*0330*/ 	.byte	0x04, 0x2f
        /*0332*/ 	.short	(.L_165 - .L_164)
	.align		4
.L_164:
        /*0334*/ 	.word	index@(_ZN2at6native53_GLOBAL__N__7c5e0505_20_UpSampleNearest1d_cu_19867e3837upsample_nearest1d_backward_out_frameIN3c104HalfEfXadL_ZNS0_46nearest_neighbor_exact_bw_compute_source_indexEfiiEEEEvPKT_mmmmPS5_f)
        /*0338*/ 	.word	0x0000001e


	//----- nvinfo : EIATTR_FRAME_SIZE
	.align		4
.L_165:
        /*033c*/ 	.byte	0x04, 0x11
        /*033e*/ 	.short	(.L_167 - .L_166)
	.align		4
.L_166:
        /*0340*/ 	.word	index@($__internal_5_$__cuda_sm20_rem_u64)
        /*0344*/ 	.word	0x00000000


	//----- nvinfo : EIATTR_FRAME_SIZE
	.align		4
.L_167:
        /*0348*/ 	.byte	0x04, 0x11
        /*034a*/ 	.short	(.L_169 - .L_168)
	.align		4
.L_168:
        /*034c*/ 	.word	index@($__internal_4_$__cuda_sm20_div_u64)
        /*0350*/ 	.word	0x00000000


	//----- nvinfo : EIATTR_FRAME_SIZE
	.align		4
.L_169:
        /*0354*/ 	.byte	0x04, 0x11
        /*0356*/ 	.short	(.L_171 - .L_170)
	.align		4
.L_170:
        /*0358*/ 	.word	index@(_ZN2at6native53_GLOBAL__N__7c5e0505_20_UpSampleNearest1d_cu_19867e3837upsample_nearest1d_backward_out_frameIN3c104HalfEfXadL_ZNS0_46nearest_neighbor_exact_bw_compute_source_indexEfiiEEEEvPKT_mmmmPS5_f)
        /*035c*/ 	.word	0x00000000


	//----- nvinfo : EIATTR_REGCOUNT
	.align		4
.L_171:
        /*0360*/ 	.byte	0x04, 0x2f
        /*0362*/ 	.short	(.L_173 - .L_172)
	.align		4
.L_172:
        /*0364*/ 	.word	index@(_ZN2at6native53_GLOBAL__N__7c5e0505_20_UpSampleNearest1d_cu_19867e3837upsample_nearest1d_backward_out_frameIN3c108BFloat16EfXadL_ZNS0_46nearest_neighbor_exact_bw_compute_source_indexEfiiEEEEvPKT_mmmmPS5_f)
        /*0368*/ 	.word	0x0000001e


	//----- nvinfo : EIATTR_FRAME_SIZE
	.align		4
.L_173:
        /*036c*/ 	.byte	0x04, 0x11
        /*036e*/ 	.short	(.L_175 - .L_174)
	.align		4
.L_174:
        /*0370*/ 	.word	index@($__internal_3_$__cuda_sm20_rem_u64)
        /*0374*/ 	.word	0x00000000


	//----- nvinfo : EIATTR_FRAME_SIZE
	.align		4
.L_175:
        /*0378*/ 	.byte	0x04, 0x11
        /*037a*/ 	.short	(.L_177 - .L_176)
	.align		4
.L_176:
        /*037c*/ 	.word	index@($__internal_2_$__cuda_sm20_div_u64)
        /*0380*/ 	.word	0x00000000


	//----- nvinfo : EIATTR_FRAME_SIZE
	.align		4
.L_177:
        /*0384*/ 	.byte	0x04, 0x11
        /*0386*/ 	.short	(.L_179 - .L_178)
	.align		4
.L_178:
        /*0388*/ 	.word	index@(_ZN2at6native53_GLOBAL__N__7c5e0505_20_UpSampleNearest1d_cu_19867e3837upsample_nearest1d_backward_out_frameIN3c108BFloat16EfXadL_ZNS0_46nearest_neighbor_exact_bw_compute_source_indexEfiiEEEEvPKT_mmmmPS5_f)
        /*038c*/ 	.word	0x00000000


	//----- nvinfo : EIATTR_REGCOUNT
	.align		4
.L_179:
        /*0390*/ 	.byte	0x04, 0x2f
        /*0392*/ 	.short	(.L_181 - .L_180)
	.align		4
.L_180:
        /*0394*/ 	.word	index@(_ZN2at6native53_GLOBAL__N__7c5e0505_20_UpSampleNearest1d_cu_19867e3837upsample_nearest1d_backward_out_frameIhlXadL_ZNS0_46nearest_neighbor_exact_bw_compute_source_indexEfiiEEEEvPKT_mmmmPS3_f)
        /*0398*/ 	.word	0x00000020


	//----- nvinfo : EIATTR_FRAME_SIZE
	.align		4
.L_181:
        /*039c*/ 	.byte	0x04, 0x11
        /*039e*/ 	.short	(.L_183 - .L_182)
	.align		4
.L_182:
        /*03a0*/ 	.word	index@($__internal_1_$__cuda_sm20_rem_u64)
        /*03a4*/ 	.word	0x00000000


	//----- nvinfo : EIATTR_FRAME_SIZE
	.align		4
.L_183:
        /*03a8*/ 	.byte	0x04, 0x11
        /*03aa*/ 	.short	(.L_185 - .L_184)
	.align		4
.L_184:
        /*03ac*/ 	.word	index@($__internal_0_$__cuda_sm20_div_u64)
        /*03b0*/ 	.word	0x00000000


	//----- nvinfo : EIATTR_FRAME_SIZE
	.align		4
.L_185:
        /*03b4*/ 	.byte	0x04, 0x11
        /*03b6*/ 	.short	(.L_187 - .L_186)
	.align		4
.L_186:
        /*03b8*/ 	.word	index@(_ZN2at6native53_GLOBAL__N__7c5e0505_20_UpSampleNearest1d_cu_19867e3837upsample_nearest1d_backward_out_frameIhlXadL_ZNS0_46nearest_neighbor_exact_bw_compute_source_indexEfiiEEEEvPKT_mmmmPS3_f)
        /*03bc*/ 	.word	0x00000000


	//----- nvinfo : EIATTR_MIN_STACK_SIZE
	.align		4
.L_187:
        /*03c0*/ 	.byte	0x04, 0x12
        /*03c2*/ 	.short	(.L_189 - .L_188)
	.align		4
.L_188:
        /*03c4*/ 	.word	index@(_ZN2at6native53_GLOBAL__N__7c5e0505_20_UpSampleNearest1d_cu_19867e3837upsample_nearest1d_backward_out_frameIhlXadL_ZNS0_46nearest_neighbor_exact_bw_compute_source_indexEfiiEEEEvPKT_mmmmPS3_f)
        /*03c8*/ 	.word	0x00000000


	//----- nvinfo : EIATTR_MIN_STACK_SIZE
	.align		4
.L_189:
        /*03cc*/ 	.byte	0x04, 0x12
        /*03ce*/ 	.short	(.L_191 - .L_190)
	.align		4
.L_190:
        /*03d0*/ 	.word	index@(_ZN2at6native53_GLOBAL__N__7c5e0505_20_UpSampleNearest1d_cu_19867e3837upsample_nearest1d_backward_out_frameIN3c108BFloat16EfXadL_ZNS0_46nearest_neighbor_exact_bw_compute_source_indexEfiiEEEEvPKT_mmmmPS5_f)
        /*03d4*/ 	.word	0x00000000


	//----- nvinfo : EIATTR_MIN_STACK_SIZE
	.align		4
.L_191:
        /*03d8*/ 	.byte	0x04, 0x12
        /*03da*/ 	.short	(.L_193 - .L_192)
	.align		4
.L_192:
        /*03dc*/ 	.word	index@(_ZN2at6native53_GLOBAL__N__7c5e0505_20_UpSampleNearest1d_cu_19867e3837upsample_nearest1d_backward_out_frameIN3c104HalfEfXadL_ZNS0_46nearest_neighbor_exact_bw_compute_source_indexEfiiEEEEvPKT_mmmmPS5_f)
        /*03e0*/ 	.word	0x00000000


	//----- nvinfo : EIATTR_MIN_STACK_SIZE
	.align		4
.L_193:
        /*03e4*/ 	.byte	0x04, 0x12
        /*03e6*/ 	.short	(.L_195 - .L_194)
	.align		4
.L_194:
        /*03e8*/ 	.word	index@(_ZN2at6native53_GLOBAL__N__7c5e0505_20_UpSampleNearest1d_cu_19867e3837upsample_nearest1d_backward_out_frameIffXadL_ZNS0_46nearest_neighbor_exact_bw_compute_source_indexEfiiEEEEvPKT_mmmmPS3_f)
        /*03ec*/ 	.word	0x00000000


	//----- nvinfo : EIATTR_MIN_STACK_SIZE
	.align		4
.L_195:
        /*03f0*/ 	.byte	0x04, 0x12
        /*03f2*/ 	.short	(.L_197 - .L_196)
	.align		4
.L_196:
        /*03f4*/ 	.word	index@(_ZN2at6native53_GLOBAL__N__7c5e0505_20_UpSampleNearest1d_cu_19867e3837upsample_nearest1d_backward_out_frameIddXadL_ZNS0_46nearest_neighbor_exact_bw_compute_source_indexEfiiEEEEvPKT_mmmmPS3_f)
        /*03f8*/ 	.word	0x00000000


	//----- nvinfo : EIATTR_MIN_STACK_SIZE
	.align		4
.L_197:
        /*03fc*/ 	.byte	0x04, 0x12
        /*03fe*/ 	.short	(.L_199 - .L_198)
	.align		4
.L_198:
        /*0400*/ 	.word	index@(_ZN2at6native53_GLOBAL__N__7c5e0505_20_UpSampleNearest1d_cu_19867e3837upsample_nearest1d_backward_out_frameIhlXadL_ZNS0_40nearest_neighbor_bw_compute_source_indexEfiiEEEEvPKT_mmmmPS3_f)
        /*0404*/ 	.word	0x00000000


	//----- nvinfo : EIATTR_MIN_STACK_SIZE
	.align		4
.L_199:
        /*0408*/ 	.byte	0x04, 0x12
        /*040a*/ 	.short	(.L_201 - .L_200)
	.align		4
.L_200:
        /*040c*/ 	.word	index@(_ZN2at6native53_GLOBAL__N__7c5e0505_20_UpSampleNearest1d_cu_19867e3837upsample_nearest1d_backward_out_frameIN3c108BFloat16EfXadL_ZNS0_40nearest_neighbor_bw_compute_source_indexEfiiEEEEvPKT_mmmmPS5_f)
        /*0410*/ 	.word	0x00000000


	//----- nvinfo : EIATTR_MIN_STACK_SIZE
	.align		4
.L_201:
        /*0414*/ 	.byte	0x04, 0x12
        /*0416*/ 	.short	(.L_203 - .L_202)
	.align		4
.L_202:
        /*0418*/ 	.word	index@(_ZN2at6native53_GLOBAL__N__7c5e0505_20_UpSampleNearest1d_cu_19867e3837upsample_nearest1d_backward_out_frameIN3c104HalfEfXadL_ZNS0_40nearest_neighbor_bw_compute_source_indexEfiiEEEEvPKT_mmmmPS5_f)
        /*041c*/ 	.word	0x00000000


	//----- nvinfo : EIATTR_MIN_STACK_SIZE
	.align		4
.L_203:
        /*0420*/ 	.byte	0x04, 0x12
        /*0422*/ 	.short	(.L_205 - .L_204)
	.align		4
.L_204:
        /*0424*/ 	.word	index@(_ZN2at6native53_GLOBAL__N__7c5e0505_20_UpSampleNearest1d_cu_19867e3837upsample_nearest1d_backward_out_frameIffXadL_ZNS0_40nearest_neighbor_bw_compute_source_indexEfiiEEEEvPKT_mmmmPS3_f)
        /*0428*/ 	.word	0x00000000


	//----- nvinfo : EIATTR_MIN_STACK_SIZE
	.align		4
.L_205:
        /*042c*/ 	.byte	0x04, 0x12
        /*042e*/ 	.short	(.L_207 - .L_206)
	.align		4
.L_206:
        /*0430*/ 	.word	index@(_ZN2at6native53_GLOBAL__N__7c5e0505_20_UpSampleNearest1d_cu_19867e3837upsample_nearest1d_backward_out_frameIddXadL_ZNS0_40nearest_neighbor_bw_compute_source_indexEfiiEEEEvPKT_mmmmPS3_f)
        /*0434*/ 	.word	0x00000000


	//----- nvinfo : EIATTR_MIN_STACK_SIZE
	.align		4
.L_207:
        /*0438*/ 	.byte	0x04, 0x12
        /*043a*/ 	.short	(.L_209 - .L_208)
	.align		4
.L_208:
        /*043c*/ 	.word	index@(_ZN2at6native53_GLOBAL__N__7c5e0505_20_UpSampleNearest1d_cu_19867e3828upsample_nearest1d_out_frameIhXadL_ZNS0_43nearest_neighbor_exact_compute_source_indexEfiiEEEEvPKT_mmmmPS3_f)
        /*0440*/ 	.word	0x00000000


	//----- nvinfo : EIATTR_MIN_STACK_SIZE
	.align		4
.L_209:
        /*0444*/ 	.byte	0x04, 0x12
        /*0446*/ 	.short	(.L_211 - .L_210)
	.align		4
.L_210:
        /*0448*/ 	.word	index@(_ZN2at6native53_GLOBAL__N__7c5e0505_20_UpSampleNearest1d_cu_19867e3828upsample_nearest1d_out_frameIN3c108BFloat16EXadL_ZNS0_43nearest_neighbor_exact_compute_source_indexEfiiEEEEvPKT_mmmmPS5_f)
        /*044c*/ 	.word	0x00000000


	//----- nvinfo : EIATTR_MIN_STACK_SIZE
	.align		4
.L_211:
        /*0450*/ 	.byte	0x04, 0x12
        /*0452*/ 	.short	(.L_213 - .L_212)
	.align		4
.L_212:
        /*0454*/ 	.word	index@(_ZN2at6native53_GLOBAL__N__7c5e0505_20_UpSampleNearest1d_cu_19867e3828upsample_nearest1d_out_frameIN3c104HalfEXadL_ZNS0_43nearest_neighbor_exact_compute_source_indexEfiiEEEEvPKT_mmmmPS5_f)
        /*0458*/ 	.word	0x00000000


	//----- nvinfo : EIATTR_MIN_STACK_SIZE
	.align		4
.L_213:
        /*045c*/ 	.byte	0x04, 0x12
        /*045e*/ 	.short	(.L_215 - .L_214)
	.align		4
.L_214:
        /*0460*/ 	.word	index@(_ZN2at6native53_GLOBAL__N__7c5e0505_20_UpSampleNearest1d_cu_19867e3828upsample_nearest1d_out_frameIfXadL_ZNS0_43nearest_neighbor_exact_compute_source_indexEfiiEEEEvPKT_mmmmPS3_f)
        /*0464*/ 	.word	0x00000000


	//----- nvinfo : EIATTR_MIN_STACK_SIZE
	.align		4
.L_215:
        /*0468*/ 	.byte	0x04, 0x12
        /*046a*/ 	.short	(.L_217 - .L_216)
	.align		4
.L_216:
        /*046c*/ 	.word	index@(_ZN2at6native53_GLOBAL__N__7c5e0505_20_UpSampleNearest1d_cu_19867e3828upsample_nearest1d_out_frameIdXadL_ZNS0_43nearest_neighbor_exact_compute_source_indexEfiiEEEEvPKT_mmmmPS3_f)
        /*0470*/ 	.word	0x00000000


	//----- nvinfo : EIATTR_MIN_STACK_SIZE
	.align		4
.L_217:
        /*0474*/ 	.byte	0x04, 0x12
        /*0476*/ 	.short	(.L_219 - .L_218)
	.align		4
.L_218:
        /*0478*/ 	.word	index@(_ZN2at6native53_GLOBAL__N__7c5e0505_20_UpSampleNearest1d_cu_19867e3828upsample_nearest1d_out_frameIhXadL_ZNS0_37nearest_neighbor_compute_source_indexEfiiEEEEvPKT_mmmmPS3_f)
        /*047c*/ 	.word	0x00000000


	//----- nvinfo : EIATTR_MIN_STACK_SIZE
	.align		4
.L_219:
        /*0480*/ 	.byte	0x04, 0x12
        /*0482*/ 	.short	(.L_221 - .L_220)
	.align		4
.L_220:
        /*0484*/ 	.word	index@(_ZN2at6native53_GLOBAL__N__7c5e0505_20_UpSampleNearest1d_cu_19867e3828upsample_nearest1d_out_frameIN3c108BFloat16EXadL_ZNS0_37nearest_neighbor_compute_source_indexEfiiEEEEvPKT_mmmmPS5_f)
        /*0488*/ 	.word	0x00000000


	//----- nvinfo : EIATTR_MIN_STACK_SIZE
	.align		4
.L_221:
        /*048c*/ 	.byte	0x04, 0x12
        /*048e*/ 	.short	(.L_223 - .L_222)
	.align		4
.L_222:
        /*0490*/ 	.word	index@(_ZN2at6native53_GLOBAL__N__7c5e0505_20_UpSampleNearest1d_cu_19867e3828upsample_nearest1d_out_frameIN3c104HalfEXadL_ZNS0_37nearest_neighbor_compute_source_indexEfiiEEEEvPKT_mmmmPS5_f)
        /*0494*/ 	.word	0x00000000


	//----- nvinfo : EIATTR_MIN_STACK_SIZE
	.align		4
.L_223:
        /*0498*/ 	.byte	0x04, 0x12
        /*049a*/ 	.short	(.L_225 - .L_224)
	.align		4
.L_224:
        /*049c*/ 	.word	index@(_ZN2at6native53_GLOBAL__N__7c5e0505_20_UpSampleNearest1d_cu_19867e3828upsample_nearest1d_out_frameIfXadL_ZNS0_37nearest_neighbor_compute_source_indexEfiiEEEEvPKT_mmmmPS3_f)
        /*04a0*/ 	.word	0x00000000


	//----- nvinfo : EIATTR_MIN_STACK_SIZE
	.align		4
.L_225:
        /*04a4*/ 	.byte	0x04, 0x12
        /*04a6*/ 	.short	(.L_227 - .L_226)
	.align		4
.L_226:
        /*04a8*/ 	.word	index@(_ZN2at6native53_GLOBAL__N__7c5e0505_20_UpSampleNearest1d_cu_19867e3828upsample_nearest1d_out_frameIdXadL_ZNS0_37nearest_neighbor_compute_source_indexEfiiEEEEvPKT_mmmmPS3_f)
        /*04ac*/ 	.word	0x00000000
.L_227:


//--------------------- .nv.info._ZN2at6native53_GLOBAL__N__7c5e0505_20_UpSampleNearest1d_cu_19867e3837upsample_nearest1d_backward_out_frameIhlXadL_ZNS0_46nearest_neighbor_exact_bw_compute_source_indexEfiiEEEEvPKT_mmmmPS3_f --------------------------
	.section	.nv.info._ZN2at6native53_GLOBAL__N__7c5e0505_20_UpSampleNearest1d_cu_19867e3837upsample_nearest1d_backward_out_frameIhlXadL_ZNS0_46nearest_neighbor_exact_bw_compute_source_indexEfiiEEEEvPKT_mmmmPS3_f,"",@"SHT_CUDA_INFO"
	.sectionflags	@""
	.align	4


	//----- nvinfo : EIATTR_CUDA_API_VERSION
	.align		4
        /*0000*/ 	.byte	0x04, 0x37
        /*0002*/ 	.short	(.L_229 - .L_228)
.L_228:
        /*0004*/ 	.word	0x00000082


	//----- nvinfo : EIATTR_SW2861232_WAR
	.align		4
.L_229:
        /*0008*/ 	.byte	0x01, 0x35
	.zero		2


	//----- nvinfo : EIATTR_PARAM_CBANK
	.align		4
        /*000c*/ 	.byte	0x04, 0x0a
        /*000e*/ 	.short	(.L_231 - .L_230)
	.align		4
.L_230:
        /*0010*/ 	.word	index@(.nv.constant0._ZN2at6native53_GLOBAL__N__7c5e0505_20_UpSampleNearest1d_cu_19867e3837upsample_nearest1d_backward_out_frameIhlXadL_ZNS0_46nearest_neighbor_exact_bw_compute_source_indexEfiiEEEEvPKT_mmmmPS3_f)
        /*0014*/ 	.short	0x0160
        /*0016*/ 	.short	0x0034


	//----- nvinfo : EIATTR_CBANK_PARAM_SIZE
	.align		4
.L_231:
        /*0018*/ 	.byte	0x03, 0x19
        /*001a*/ 	.short	0x0034


	//----- nvinfo : EIATTR_KPARAM_INFO
	.align		4
        /*001c*/ 	.byte	0x04, 0x17
        /*001e*/ 	.short	(.L_233 - .L_232)
.L_232:
        /*0020*/ 	.word	0x00000000
        /*0024*/ 	.short	0x0006
        /*0026*/ 	.short	0x0030
        /*0028*/ 	.byte	0x00, 0xf0, 0x11, 0x00


	//----- nvinfo : EIATTR_KPARAM_INFO
	.align		4
.L_233:
        /*002c*/ 	.byte	0x04, 0x17
        /*002e*/ 	.short	(.L_235 - .L_234)
.L_234:
        /*0030*/ 	.word	0x00000000
        /*0034*/ 	.short	0x0005
        /*0036*/ 	.short	0x0028
        /*0038*/ 	.byte	0x00, 0xf0, 0x21, 0x00


	//----- nvinfo : EIATTR_KPARAM_INFO
	.align		4
.L_235:
        /*003c*/ 	.byte	0x04, 0x17
        /*003e*/ 	.short	(.L_237 - .L_236)
.L_236:
        /*0040*/ 	.word	0x00000000
        /*0044*/ 	.short	0x0004
        /*0046*/ 	.short	0x0020
        /*0048*/ 	.byte	0x00, 0xf0, 0x21, 0x00


	//----- nvinfo : EIATTR_KPARAM_INFO
	.align		4
.L_237:
        /*004c*/ 	.byte	0x04, 0x17
        /*004e*/ 	.short	(.L_239 - .L_238)
.L_238:
        /*0050*/ 	.word	0x00000000
        /*0054*/ 	.short	0x0003
        /*0056*/ 	.short	0x0018
        /*0058*/ 	.byte	0x00, 0xf0, 0x21, 0x00


	//----- nvinfo : EIATTR_KPARAM_INFO
	.align		4
.L_239:
        /*005c*/ 	.byte	0x04, 0x17
        /*005e*/ 	.short	(.L_241 - .L_240)
.L_240:
        /*0060*/ 	.word	0x00000000
        /*0064*/ 	.short	0x0002
        /*0066*/ 	.short	0x0010
        /*0068*/ 	.byte	0x00, 0xf0, 0x21, 0x00


	//----- nvinfo : EIATTR_KPARAM_INFO
	.align		4
.L_241:
        /*006c*/ 	.byte	0x04, 0x17
        /*006e*/ 	.short	(.L_243 - .L_242)
.L_242:
        /*0070*/ 	.word	0x00000000
        /*0074*/ 	.short	0x0001
        /*0076*/ 	.short	0x0008
        /*0078*/ 	.byte	0x00, 0xf0, 0x21, 0x00


	//----- nvinfo : EIATTR_KPARAM_INFO
	.align		4
.L_243:
        /*007c*/ 	.byte	0x04, 0x17
        /*007e*/ 	.short	(.L_245 - .L_244)
.L_244:
        /*0080*/ 	.word	0x00000000
        /*0084*/ 	.short	0x0000
        /*0086*/ 	.short	0x0000
        /*0088*/ 	.byte	0x00, 0xf0, 0x21, 0x00


	//----- nvinfo : EIATTR_MAXREG_COUNT
	.align		4
.L_245:
        /*008c*/ 	.byte	0x03, 0x1b
        /*008e*/ 	.short	0x0040


	//----- nvinfo : EIATTR_MERCURY_ISA_VERSION
	.align		4
        /*0090*/ 	.byte	0x03, 0x5f
        /*0092*/ 	.short	0x0000


	//----- nvinfo : EIATTR_EXIT_INSTR_OFFSETS
	.align		4
        /*0094*/ 	.byte	0x04, 0x1c
        /*0096*/ 	.short	(.L_247 - .L_246)


	//   ....[0]....
.L_246:
        /*0098*/ 	.word	0x000000e0


	//   ....[1]....
        /*009c*/ 	.word	0x00000500


	//   ....[2]....
        /*00a0*/ 	.word	0x00000d80


	//----- nvinfo : EIATTR_MAX_THREADS
	.align		4
.L_247:
        /*00a4*/ 	.byte	0x04, 0x05
        /*00a6*/ 	.short	(.L_249 - .L_248)
.L_248:
        /*00a8*/ 	.word	0x00000400
        /*00ac*/ 	.word	0x00000001
        /*00b0*/ 	.word	0x00000001


	//----- nvinfo : EIATTR_CRS_STACK_SIZE
	.align		4
.L_249:
        /*00b4*/ 	.byte	0x04, 0x1e
        /*00b6*/ 	.short	(.L_251 - .L_250)
.L_250:
        /*00b8*/ 	.word	0x00000000
.L_251:


//--------------------- .nv.info._ZN2at6native53_GLOBAL__N__7c5e0505_20_UpSampleNearest1d_cu_19867e3837upsample_nearest1d_backward_out_frameIN3c108BFloat16EfXadL_ZNS0_46nearest_neighbor_exact_bw_compute_source_indexEfiiEEEEvPKT_mmmmPS5_f --------------------------
	.section	.nv.info._ZN2at6native53_GLOBAL__N__7c5e0505_20_UpSampleNearest1d_cu_19867e3837upsample_nearest1d_backward_out_frameIN3c108BFloat16EfXadL_ZNS0_46nearest_neighbor_exact_bw_compute_source_indexEfiiEEEEvPKT_mmmmPS5_f,"",@"SHT_CUDA_INFO"
	.sectionflags	@""
	.align	4


	//----- nvinfo : EIATTR_CUDA_API_VERSION
	.align		4
        /*0000*/ 	.byte	0x04, 0x37
        /*0002*/ 	.short	(.L_253 - .L_252)
.L_252:
        /*0004*/ 	.word	0x00000082


	//----- nvinfo : EIATTR_SW2861232_WAR
	.align		4
.L_253:
        /*0008*/ 	.byte	0x01, 0x35
	.zero		2


	//----- nvinfo : EIATTR_PARAM_CBANK
	.align		4
        /*000c*/ 	.byte	0x04, 0x0a
        /*000e*/ 	.short	(.L_255 - .L_254)
	.align		4
.L_254:
        /*0010*/ 	.word	index@(.nv.constant0._ZN2at6native53_GLOBAL__N__7c5e0505_20_UpSampleNearest1d_cu_19867e3837upsample_nearest1d_backward_out_frameIN3c108BFloat16EfXadL_ZNS0_46nearest_neighbor_exact_bw_compute_source_indexEfiiEEEEvPKT_mmmmPS5_f)
        /*0014*/ 	.short	0x0160
        /*0016*/ 	.short	0x0034


	//----- nvinfo : EIATTR_CBANK_PARAM_SIZE
	.align		4
.L_255:
        /*0018*/ 	.byte	0x03, 0x19
        /*001a*/ 	.short	0x0034


	//----- nvinfo : EIATTR_KPARAM_INFO
	.align		4
        /*001c*/ 	.byte	0x04, 0x17
        /*001e*/ 	.short	(.L_257 - .L_256)
.L_256:
        /*0020*/ 	.word	0x00000000
        /*0024*/ 	.short	0x0006
        /*0026*/ 	.short	0x0030
        /*0028*/ 	.byte	0x00, 0xf0, 0x11, 0x00


	//----- nvinfo : EIATTR_KPARAM_INFO
	.align		4
.L_257:
        /*002c*/ 	.byte	0x04, 0x17
        /*002e*/ 	.short	(.L_259 - .L_258)
.L_258:
        /*0030*/ 	.word	0x00000000
        /*0034*/ 	.short	0x0005
        /*0036*/ 	.short	0x0028
        /*0038*/ 	.byte	0x00, 0xf0, 0x21, 0x00


	//----- nvinfo : EIATTR_KPARAM_INFO
	.align		4
.L_259:
        /*003c*/ 	.byte	0x04, 0x17
        /*003e*/ 	.short	(.L_261 - .L_260)
.L_260:
        /*0040*/ 	.word	0x00000000
        /*0044*/ 	.short	0x0004
        /*0046*/ 	.short	0x0020
        /*0048*/ 	.byte	0x00, 0xf0, 0x21, 0x00


	//----- nvinfo : EIATTR_KPARAM_INFO
	.align		4
.L_261:
        /*004c*/ 	.byte	0x04, 0x17
        /*004e*/ 	.short	(.L_263 - .L_262)
.L_262:
        /*0050*/ 	.word	0x00000000
        /*0054*/ 	.short	0x0003
        /*0056*/ 	.short	0x0018
        /*0058*/ 	.byte	0x00, 0xf0, 0x21, 0x00


	//----- nvinfo : EIATTR_KPARAM_INFO
	.align		4
.L_263:
        /*005c*/ 	.byte	0x04, 0x17
        /*005e*/ 	.short	(.L_265 - .L_264)
.L_264:
        /*0060*/ 	.word	0x00000000
        /*0064*/ 	.short	0x0002
        /*0066*/ 	.short	0x0010
        /*0068*/ 	.byte	0x00, 0xf0, 0x21, 0x00


	//----- nvinfo : EIATTR_KPARAM_INFO
	.align		4
.L_265:
        /*006c*/ 	.byte	0x04, 0x17
        /*006e*/ 	.short	(.L_267 - .L_266)
.L_266:
        /*0070*/ 	.word	0x00000000
        /*0074*/ 	.short	0x0001
        /*0076*/ 	.short	0x0008
        /*0078*/ 	.byte	0x00, 0xf0, 0x21, 0x00


	//----- nvinfo : EIATTR_KPARAM_INFO
	.align		4
.L_267:
        /*007c*/ 	.byte	0x04, 0x17
        /*007e*/ 	.short	(.L_269 - .L_268)
.L_268:
        /*0080*/ 	.word	0x00000000
        /*0084*/ 	.short	0x0000
        /*0086*/ 	.short	0x0000
        /*0088*/ 	.byte	0x00, 0xf0, 0x21, 0x00


	//----- nvinfo : EIATTR_MAXREG_COUNT
	.align		4
.L_269:
        /*008c*/ 	.byte	0x03, 0x1b
        /*008e*/ 	.short	0x0040


	//----- nvinfo : EIATTR_MERCURY_ISA_VERSION
	.align		4
        /*0090*/ 	.byte	0x03, 0x5f
        /*0092*/ 	.short	0x0000


	//----- nvinfo : EIATTR_EXIT_INSTR_OFFSETS
	.align		4
        /*0094*/ 	.byte	0x04, 0x1c
        /*0096*/ 	.short	(.L_271 - .L_270)


	//   ....[0]....
.L_270:
        /*0098*/ 	.word	0x000000e0


	//   ....[1]....
        /*009c*/ 	.word	0x00000500


	//   ....[2]....
        /*00a0*/ 	.word	0x00000fe0


	//----- nvinfo : EIATTR_MAX_THREADS
	.align		4
.L_271:
        /*00a4*/ 	.byte	0x04, 0x05
        /*00a6*/ 	.short	(.L_273 - .L_272)
.L_272:
        /*00a8*/ 	.word	0x00000400
        /*00ac*/ 	.word	0x00000001
        /*00b0*/ 	.word	0x00000001


	//----- nvinfo : EIATTR_CRS_STACK_SIZE
	.align		4
.L_273:
        /*00b4*/ 	.byte	0x04, 0x1e
        /*00b6*/ 	.short	(.L_275 - .L_274)
.L_274:
        /*00b8*/ 	.word	0x00000000
.L_275:


//--------------------- .nv.info._ZN2at6native53_GLOBAL__N__7c5e0505_20_UpSampleNearest1d_cu_19867e3837upsample_nearest1d_backward_out_frameIN3c104HalfEfXadL_ZNS0_46nearest_neighbor_exact_bw_compute_source_indexEfiiEEEEvPKT_mmmmPS5_f --------------------------
	.section	.nv.info._ZN2at6native53_GLOBAL__N__7c5e0505_20_UpSampleNearest1d_cu_19867e3837upsample_nearest1d_backward_out_frameIN3c104HalfEfXadL_ZNS0_46nearest_neighbor_exact_bw_compute_source_indexEfiiEEEEvPKT_mmmmPS5_f,"",@"SHT_CUDA_INFO"
	.sectionflags	@""
	.align	4


	//----- nvinfo : EIATTR_CUDA_API_VERSION
	.align		4
        /*0000*/ 	.byte	0x04, 0x37
        /*0002*/ 	.short	(.L_277 - .L_276)
.L_276:
        /*0004*/ 	.word	0x00000082


	//----- nvinfo : EIATTR_SW2861232_WAR
	.align		4
.L_277:
        /*0008*/ 	.byte	0x01, 0x35
	.zero		2


	//----- nvinfo : EIATTR_PARAM_CBANK
	.align		4
        /*000c*/ 	.byte	0x04, 0x0a
        /*000e*/ 	.short	(.L_279 - .L_278)
	.align		4
.L_278:
        /*0010*/ 	.word	index@(.nv.constant0._ZN2at6native53_GLOBAL__N__7c5e0505_20_UpSampleNearest1d_cu_19867e3837upsample_nearest1d_backward_out_frameIN3c104HalfEfXadL_ZNS0_46nearest_neighbor_exact_bw_compute_source_indexEfiiEEEEvPKT_mmmmPS5_f)
        /*0014*/ 	.short	0x0160
        /*0016*/ 	.short	0x0034


	//----- nvinfo : EIATTR_CBANK_PARAM_SIZE
	.align		4
.L_279:
        /*0018*/ 	.byte	0x03, 0x19
        /*001a*/ 	.short	0x0034


	//----- nvinfo : EIATTR_KPARAM_INFO
	.align		4
        /*001c*/ 	.byte	0x04, 0x17
        /*001e*/ 	.short	(.L_281 - .L_280)
.L_280:
        /*0020*/ 	.word	0x00000000
        /*0024*/ 	.short	0x0006
        /*0026*/ 	.short	0x0030
        /*0028*/ 	.byte	0x00, 0xf0, 0x11, 0x00


	//----- nvinfo : EIATTR_KPARAM_INFO
	.align		4
.L_281:
        /*002c*/ 	.byte	0x04, 0x17
        /*002e*/ 	.short	(.L_283 - .L_282)
.L_282:
        /*0030*/ 	.word	0x00000000
        /*0034*/ 	.short	0x0005
        /*0036*/ 	.short	0x0028
        /*0038*/ 	.byte	0x00, 0xf0, 0x21, 0x00


	//----- nvinfo : EIATTR_KPARAM_INFO
	.align		4
.L_283:
        /*003c*/ 	.byte	0x04, 0x17
        /*003e*/ 	.short	(.L_285 - .L_284)
.L_284:
        /*0040*/ 	.word	0x00000000
        /*0044*/ 	.short	0x0004
        /*0046*/ 	.short	0x0020
        /*0048*/ 	.byte	0x00, 0xf0, 0x21, 0x00


	//----- nvinfo : EIATTR_KPARAM_INFO
	.align		4
.L_285:
        /*004c*/ 	.byte	0x04, 0x17
        /*004e*/ 	.short	(.L_287 - .L_286)
.L_286:
        /*0050*/ 	.word	0x00000000
        /*0054*/ 	.short	0x0003
        /*0056*/ 	.short	0x0018
        /*0058*/ 	.byte	0x00, 0xf0, 0x21, 0x00


	//----- nvinfo : EIATTR_KPARAM_INFO
	.align		4
.L_287:
        /*005c*/ 	.byte	0x04, 0x17
        /*005e*/ 	.short	(.L_289 - .L_288)
.L_288:
        /*0060*/ 	.word	0x00000000
        /*0064*/ 	.short	0x0002
        /*0066*/ 	.short	0x0010
        /*0068*/ 	.byte	0x00, 0xf0, 0x21, 0x00


	//----- nvinfo : EIATTR_KPARAM_INFO
	.align		4
.L_289:
        /*006c*/ 	.byte	0x04, 0x17
        /*006e*/ 	.short	(.L_291 - .L_290)
.L_290:
        /*0070*/ 	.word	0x00000000
        /*0074*/ 	.short	0x0001
        /*0076*/ 	.short	0x0008
        /*0078*/ 	.byte	0x00, 0xf0, 0x21, 0x00


	//----- nvinfo : EIATTR_KPARAM_INFO
	.align		4
.L_291:
        /*007c*/ 	.byte	0x04, 0x17
        /*007e*/ 	.short	(.L_293 - .L_292)
.L_292:
        /*0080*/ 	.word	0x00000000
        /*0084*/ 	.short	0x0000
        /*0086*/ 	.short	0x0000
        /*0088*/ 	.byte	0x00, 0xf0, 0x21, 0x00


	//----- nvinfo : EIATTR_MAXREG_COUNT
	.align		4
.L_293:
        /*008c*/ 	.byte	0x03, 0x1b
        /*008e*/ 	.short	0x0040


	//----- nvinfo : EIATTR_MERCURY_ISA_VERSION
	.align		4
        /*0090*/ 	.byte	0x03, 0x5f
        /*0092*/ 	.short	0x0000


	//----- nvinfo : EIATTR_EXIT_INSTR_OFFSETS
	.align		4
        /*0094*/ 	.byte	0x04, 0x1c
        /*0096*/ 	.short	(.L_295 - .L_294)


	//   ....[0]....
.L_294:
        /*0098*/ 	.word	0x000000e0


	//   ....[1]....
        /*009c*/ 	.word	0x00000500


	//   ....[2]....
        /*00a0*/ 	.word	0x00000fd0


	//----- nvinfo : EIATTR_MAX_THREADS
	.align		4
.L_295:
        /*00a4*/ 	.byte	0x04, 0x05
        /*00a6*/ 	.short	(.L_297 - .L_296)
.L_296:
        /*00a8*/ 	.word	0x00000400
        /*00ac*/ 	.word	0x00000001
        /*00b0*/ 	.word	0x00000001


	//----- nvinfo : EIATTR_CRS_STACK_SIZE
	.align		4
.L_297:
        /*00b4*/ 	.byte	0x04, 0x1e
        /*00b6*/ 	.short	(.L_299 - .L_298)
.L_298:
        /*00b8*/ 	.word	0x00000000
.L_299:


//--------------------- .nv.info._ZN2at6native53_GLOBAL__N__7c5e0505_20_UpSampleNearest1d_cu_19867e3837upsample_nearest1d_backward_out_frameIffXadL_ZNS0_46nearest_neighbor_exact_bw_compute_source_indexEfiiEEEEvPKT_mmmmPS3_f --------------------------
	.section	.nv.info._ZN2at6native53_GLOBAL__N__7c5e0505_20_UpSampleNearest1d_cu_19867e3837upsample_nearest1d_backward_out_frameIffXadL_ZNS0_46nearest_neighbor_exact_bw_compute_source_indexEfiiEEEEvPKT_mmmmPS3_f,"",@"SHT_CUDA_INFO"
	.sectionflags	@""
	.align	4


	//----- nvinfo : EIATTR_CUDA_API_VERSION
	.align		4
        /*0000*/ 	.byte	0x04, 0x37
        /*0002*/ 	.short	(.L_301 - .L_300)
.L_300:
        /*0004*/ 	.word	0x00000082


	//----- nvinfo : EIATTR_SW2861232_WAR
	.align		4
.L_301:
        /*0008*/ 	.byte	0x01, 0x35
	.zero		2


	//----- nvinfo : EIATTR_PARAM_CBANK
	.align		4
        /*000c*/ 	.byte	0x04, 0x0a
        /*000e*/ 	.short	(.L_303 - .L_302)
	.align		4
.L_302:
        /*0010*/ 	.word	index@(.nv.constant0._ZN2at6native53_GLOBAL__N__7c5e0505_20_UpSampleNearest1d_cu_19867e3837upsample_nearest1d_backward_out_frameIffXadL_ZNS0_46nearest_neighbor_exact_bw_compute_source_indexEfiiEEEEvPKT_mmmmPS3_f)
        /*0014*/ 	.short	0x0160
        /*0016*/ 	.short	0x0034


	//----- nvinfo : EIATTR_CBANK_PARAM_SIZE
	.align		4
.L_303:
        /*0018*/ 	.byte	0x03, 0x19
        /*001a*/ 	.short	0x0034


	//----- nvinfo : EIATTR_KPARAM_INFO
	.align		4
        /*001c*/ 	.byte	0x04, 0x17
        /*001e*/ 	.short	(.L_305 - .L_304)
.L_304:
        /*0020*/ 	.word	0x00000000
        /*0024*/ 	.short	0x0006
        /*0026*/ 	.short	0x0030
        /*0028*/ 	.byte	0x00, 0xf0, 0x11, 0x00


	//----- nvinfo : EIATTR_KPARAM_INFO
	.align		4
.L_305:
        /*002c*/ 	.byte	0x04, 0x17
        /*002e*/ 	.short	(.L_307 - .L_306)
.L_306:
        /*0030*/ 	.word	0x00000000
        /*0034*/ 	.short	0x0005
        /*0036*/ 	.short	0x0028
        /*0038*/ 	.byte	0x00, 0xf0, 0x21, 0x00


	//----- nvinfo : EIATTR_KPARAM_INFO
	.align		4
.L_307:
        /*003c*/ 	.byte	0x04, 0x17
        /*003e*/ 	.short	(.L_309 - .L_308)
.L_308:
        /*0040*/ 	.word	0x00000000
        /*0044*/ 	.short	0x0004
        /*0046*/ 	.short	0x0020
        /*0048*/ 	.byte	0x00, 0xf0, 0x21, 0x00


	//----- nvinfo : EIATTR_KPARAM_INFO
	.align		4
.L_309:
        /*004c*/ 	.byte	0x04, 0x17
        /*004e*/ 	.short	(.L_311 - .L_310)
.L_310:
        /*0050*/ 	.word	0x00000000
        /*0054*/ 	.short	0x0003
        /*0056*/ 	.short	0x0018
        /*0058*/ 	.byte	0x00, 0xf0, 0x21, 0x00


	//----- nvinfo : EIATTR_KPARAM_INFO
	.align		4
.L_311:
        /*005c*/ 	.byte	0x04, 0x17
        /*005e*/ 	.short	(.L_313 - .L_312)
.L_312:
        /*0060*/ 	.word	0x00000000
        /*0064*/ 	.short	0x0002
        /*0066*/ 	.short	0x0010
        /*0068*/ 	.byte	0x00, 0xf0, 0x21, 0x00


	//----- nvinfo : EIATTR_KPARAM_INFO
	.align		4
.L_313:
        /*006c*/ 	.byte	0x04, 0x17
        /*006e*/ 	.short	(.L_315 - .L_314)
.L_314:
        /*0070*/ 	.word	0x00000000
        /*0074*/ 	.short	0x0001
        /*0076*/ 	.short	0x0008
        /*0078*/ 	.byte	0x00, 0xf0, 0x21, 0x00


	//----- nvinfo : EIATTR_KPARAM_INFO
	.align		4
.L_315:
        /*007c*/ 	.byte	0x04, 0x17
        /*007e*/ 	.short	(.L_317 - .L_316)
.L_316:
        /*0080*/ 	.word	0x00000000
        /*0084*/ 	.short	0x0000
        /*0086*/ 	.short	0x0000
        /*0088*/ 	.byte	0x00, 0xf0, 0x21, 0x00


	//----- nvinfo : EIATTR_MAXREG_COUNT
	.align		4
.L_317:
        /*008c*/ 	.byte	0x03, 0x1b
        /*008e*/ 	.short	0x0040


	//----- nvinfo : EIATTR_MERCURY_ISA_VERSION
	.align		4
        /*0090*/ 	.byte	0x03, 0x5f
        /*0092*/ 	.short	0x0000


	//----- nvinfo : EIATTR_EXIT_INSTR_OFFSETS
	.align		4
        /*0094*/ 	.byte	0x04, 0x1c
        /*0096*/ 	.short	(.L_319 - .L_318)


	//   ....[0]....
.L_318:
        /*0098*/ 	.word	0x000000e0


	//   ....[1]....
        /*009c*/ 	.word	0x00000500


	//   ....[2]....
        /*00a0*/ 	.word	0x00000de0


	//----- nvinfo : EIATTR_MAX_THREADS
	.align		4
.L_319:
        /*00a4*/ 	.byte	0x04, 0x05
        /*00a6*/ 	.short	(.L_321 - .L_320)
.L_320:
        /*00a8*/ 	.word	0x00000400
        /*00ac*/ 	.word	0x00000001
        /*00b0*/ 	.word	0x00000001


	//----- nvinfo : EIATTR_CRS_STACK_SIZE
	.align		4
.L_321:
        /*00b4*/ 	.byte	0x04, 0x1e
        /*00b6*/ 	.short	(.L_323 - .L_322)
.L_322:
        /*00b8*/ 	.word	0x00000000
.L_323:


//--------------------- .nv.info._ZN2at6native53_GLOBAL__N__7c5e0505_20_UpSampleNearest1d_cu_19867e3837upsample_nearest1d_backward_out_frameIddXadL_ZNS0_46nearest_neighbor_exact_bw_compute_source_indexEfiiEEEEvPKT_mmmmPS3_f --------------------------
	.section	.nv.info._ZN2at6native53_GLOBAL__N__7c5e0505_20_UpSampleNearest1d_cu_19867e3837upsample_nearest1d_backward_out_frameIddXadL_ZNS0_46nearest_neighbor_exact_bw_compute_source_indexEfiiEEEEvPKT_mmmmPS3_f,"",@"SHT_CUDA_INFO"
	.sectionflags	@""
	.align	4


	//----- nvinfo : EIATTR_CUDA_API_VERSION
	.align		4
        /*0000*/ 	.byte	0x04, 0x37
        /*0002*/ 	.short	(.L_325 - .L_324)
.L_324:
        /*0004*/ 	.word	0x00000082


	//----- nvinfo : EIATTR_SW2861232_WAR
	.align		4
.L_325:
        /*0008*/ 	.byte	0x01, 0x35
	.zero		2


	//----- nvinfo : EIATTR_PARAM_CBANK
	.align		4
        /*000c*/ 	.byte	0x04, 0x0a
        /*000e*/ 	.short	(.L_327 - .L_326)
	.align		4
.L_326:
        /*0010*/ 	.word	index@(.nv.constant0._ZN2at6native53_GLOBAL__N__7c5e0505_20_UpSampleNearest1d_cu_19867e3837upsample_nearest1d_backward_out_frameIddXadL_ZNS0_46nearest_neighbor_exact_bw_compute_source_indexEfiiEEEEvPKT_mmmmPS3_f)
        /*0014*/ 	.short	0x0160
        /*0016*/ 	.short	0x0034


	//----- nvinfo : EIATTR_CBANK_PARAM_SIZE
	.align		4
.L_327:
        /*0018*/ 	.byte	0x03, 0x19
        /*001a*/ 	.short	0x0034


	//----- nvinfo : EIATTR_KPARAM_INFO
	.align		4
        /*001c*/ 	.byte	0x04, 0x17
        /*001e*/ 	.short	(.L_329 - .L_328)
.L_328:
        /*0020*/ 	.word	0x00000000
        /*0024*/ 	.short	0x0006
        /*0026*/ 	.short	0x0030
        /*0028*/ 	.byte	0x00, 0xf0, 0x11, 0x00


	//----- nvinfo : EIATTR_KPARAM_INFO
	.align		4
.L_329:
        /*002c*/ 	.byte	0x04, 0x17
        /*002e*/ 	.short	(.L_331 - .L_330)
.L_330:
        /*0030*/ 	.word	0x00000000
        /*0034*/ 	.short	0x0005
        /*0036*/ 	.short	0x0028
        /*0038*/ 	.byte	0x00, 0xf0, 0x21, 0x00


	//----- nvinfo : EIATTR_KPARAM_INFO
	.align		4
.L_331:
        /*003c*/ 	.byte	0x04, 0x17
        /*003e*/ 	.short	(.L_333 - .L_332)
.L_332:
        /*0040*/ 	.word	0x00000000
        /*0044*/ 	.short	0x0004
        /*0046*/ 	.short	0x0020
        /*0048*/ 	.byte	0x00, 0xf0, 0x21, 0x00


	//----- nvinfo : EIATTR_KPARAM_INFO
	.align		4
.L_333:
        /*004c*/ 	.byte	0x04, 0x17
        /*004e*/ 	.short	(.L_335 - .L_334)
.L_334:
        /*0050*/ 	.word	0x00000000
        /*0054*/ 	.short	0x0003
        /*0056*/ 	.short	0x0018
        /*0058*/ 	.byte	0x00, 0xf0, 0x21, 0x00


	//----- nvinfo : EIATTR_KPARAM_INFO
	.align		4
.L_335:
        /*005c*/ 	.byte	0x04, 0x17
        /*005e*/ 	.short	(.L_337 - .L_336)
.L_336:
        /*0060*/ 	.word	0x00000000
        /*0064*/ 	.short	0x0002
        /*0066*/ 	.short	0x0010
        /*0068*/ 	.byte	0x00, 0xf0, 0x21, 0x00


	//----- nvinfo : EIATTR_KPARAM_INFO
	.align		4
.L_337:
        /*006c*/ 	.byte	0x04, 0x17
        /*006e*/ 	.short	(.L_339 - .L_338)
.L_338:
        /*0070*/ 	.word	0x00000000
        /*0074*/ 	.short	0x0001
        /*0076*/ 	.short	0x0008
        /*0078*/ 	.byte	0x00, 0xf0, 0x21, 0x00


	//----- nvinfo : EIATTR_KPARAM_INFO
	.align		4
.L_339:
        /*007c*/ 	.byte	0x04, 0x17
        /*007e*/ 	.short	(.L_341 - .L_340)
.L_340:
        /*0080*/ 	.word	0x00000000
        /*0084*/ 	.short	0x0000
        /*0086*/ 	.short	0x0000
        /*0088*/ 	.byte	0x00, 0xf0, 0x21, 0x00


	//----- nvinfo : EIATTR_MAXREG_COUNT
	.align		4
.L_341:
        /*008c*/ 	.byte	0x03, 0x1b
        /*008e*/ 	.short	0x0040


	//----- nvinfo : EIATTR_MERCURY_ISA_VERSION
	.align		4
        /*0090*/ 	.byte	0x03, 0x5f
        /*0092*/ 	.short	0x0000


	//----- nvinfo : EIATTR_EXIT_INSTR_OFFSETS
	.align		4
        /*0094*/ 	.byte	0x04, 0x1c
        /*0096*/ 	.short	(.L_343 - .L_342)


	//   ....[0]....
.L_342:
        /*0098*/ 	.word	0x000000e0


	//   ....[1]....
        /*009c*/ 	.word	0x000004f0


	//   ....[2]....
        /*00a0*/ 	.word	0x00000df0


	//----- nvinfo : EIATTR_MAX_THREADS
	.align		4
.L_343:
        /*00a4*/ 	.byte	0x04, 0x05
        /*00a6*/ 	.short	(.L_345 - .L_344)
.L_344:
        /*00a8*/ 	.word	0x00000400
        /*00ac*/ 	.word	0x00000001
        /*00b0*/ 	.word	0x00000001


	//----- nvinfo : EIATTR_CRS_STACK_SIZE
	.align		4
.L_345:
        /*00b4*/ 	.byte	0x04, 0x1e
        /*00b6*/ 	.short	(.L_347 - .L_346)
.L_346:
        /*00b8*/ 	.word	0x00000000
.L_347:


//--------------------- .nv.info._ZN2at6native53_GLOBAL__N__7c5e0505_20_UpSampleNearest1d_cu_19867e3837upsample_nearest1d_backward_out_frameIhlXadL_ZNS0_40nearest_neighbor_bw_compute_source_indexEfiiEEEEvPKT_mmmmPS3_f --------------------------
	.section	.nv.info._ZN2at6native53_GLOBAL__N__7c5e0505_20_UpSampleNearest1d_cu_19867e3837upsample_nearest1d_backward_out_frameIhlXadL_ZNS0_40nearest_neighbor_bw_compute_source_indexEfiiEEEEvPKT_mmmmPS3_f,"",@"SHT_CUDA_INFO"
	.sectionflags	@""
	.align	4


	//----- nvinfo : EIATTR_CUDA_API_VERSION
	.align		4
        /*0000*/ 	.byte	0x04, 0x37
        /*0002*/ 	.short	(.L_349 - .L_348)
.L_348:
        /*0004*/ 	.word	0x00000082


	//----- nvinfo : EIATTR_SW2861232_WAR
	.align		4
.L_349:
        /*0008*/ 	.byte	0x01, 0x35
	.zero		2


	//----- nvinfo : EIATTR_PARAM_CBANK
	.align		4
        /*000c*/ 	.byte	0x04, 0x0a
        /*000e*/ 	.short	(.L_351 - .L_350)
	.align		4
.L_350:
        /*0010*/ 	.word	index@(.nv.constant0._ZN2at6native53_GLOBAL__N__7c5e0505_20_UpSampleNearest1d_cu_19867e3837upsample_nearest1d_backward_out_frameIhlXadL_ZNS0_40nearest_neighbor_bw_compute_source_indexEfiiEEEEvPKT_mmmmPS3_f)
        /*0014*/ 	.short	0x0160
        /*0016*/ 	.short	0x0034


	//----- nvinfo : EIATTR_CBANK_PARAM_SIZE
	.align		4
.L_351:
        /*0018*/ 	.byte	0x03, 0x19
        /*001a*/ 	.short	0x0034


	//----- nvinfo : EIATTR_KPARAM_INFO
	.align		4
        /*001c*/ 	.byte	0x04, 0x17
        /*001e*/ 	.short	(.L_353 - .L_352)
.L_352:
        /*0020*/ 	.word	0x00000000
        /*0024*/ 	.short	0x0006
        /*0026*/ 	.short	0x0030
        /*0028*/ 	.byte	0x00, 0xf0, 0x11, 0x00


	//----- nvinfo : EIATTR_KPARAM_INFO
	.align		4
.L_353:
        /*002c*/ 	.byte	0x04, 0x17
        /*002e*/ 	.short	(.L_355 - .L_354)
.L_354:
        /*0030*/ 	.word	0x00000000
        /*0034*/ 	.short	0x0005
        /*0036*/ 	.short	0x0028
        /*0038*/ 	.byte	0x00, 0xf0, 0x21, 0x00


	//----- nvinfo : EIATTR_KPARAM_INFO
	.align		4
.L_355:
        /*003c*/ 	.byte	0x04, 0x17
        /*003e*/ 	.short	(.L_357 - .L_356)
.L_356:
        /*0040*/ 	.word	0x00000000
        /*0044*/ 	.short	0x0004
        /*0046*/ 	.short	0x0020
        /*0048*/ 	.byte	0x00, 0xf0, 0x21, 0x00


	//----- nvinfo : EIATTR_KPARAM_INFO
	.align		4
.L_357:
        /*004c*/ 	.byte	0x04, 0x17
        /*004e*/ 	.short	(.L_359 - .L_358)
.L_358:
        /*0050*/ 	.word	0x00000000
        /*0054*/ 	.short	0x0003
        /*0056*/ 	.short	0x0018
        /*0058*/ 	.byte	0x00, 0xf0, 0x21, 0x00


	//----- nvinfo : EIATTR_KPARAM_INFO
	.align		4
.L_359:
        /*005c*/ 	.byte	0x04, 0x17
        /*005e*/ 	.short	(.L_361 - .L_360)
.L_360:
        /*0060*/ 	.word	0x00000000
        /*0064*/ 	.short	0x0002
        /*0066*/ 	.short	0x0010
        /*0068*/ 	.byte	0x00, 0xf0, 0x21, 0x00


	//----- nvinfo : EIATTR_KPARAM_INFO
	.align		4
.L_361:
        /*006c*/ 	.byte	0x04, 0x17
        /*006e*/ 	.short	(.L_363 - .L_362)
.L_362:
        /*0070*/ 	.word	0x00000000
        /*0074*/ 	.short	0x0001
        /*0076*/ 	.short	0x0008
        /*0078*/ 	.byte	0x00, 0xf0, 0x21, 0x00


	//----- nvinfo : EIATTR_KPARAM_INFO
	.align		4
.L_363:
        /*007c*/ 	.byte	0x04, 0x17
        /*007e*/ 	.short	(.L_365 - .L_364)
.L_364:
        /*0080*/ 	.word	0x00000000
        /*0084*/ 	.short	0x0000
        /*0086*/ 	.short	0x0000
        /*0088*/ 	.byte	0x00, 0xf0, 0x21, 0x00


	//----- nvinfo : EIATTR_MAXREG_COUNT
	.align		4
.L_365:
        /*008c*/ 	.byte	0x03, 0x1b
        /*008e*/ 	.short	0x0040


	//----- nvinfo : EIATTR_MERCURY_ISA_VERSION
	.align		4
        /*0090*/ 	.byte	0x03, 0x5f
        /*0092*/ 	.short	0x0000


	//----- nvinfo : EIATTR_EXIT_INSTR_OFFSETS
	.align		4
        /*0094*/ 	.byte	0x04, 0x1c
        /*0096*/ 	.short	(.L_367 - .L_366)


	//   ....[0]....
.L_366:
        /*0098*/ 	.word	0x000000e0


	//   ....[1]....
        /*009c*/ 	.word	0x000004b0


	//   ....[2]....
        /*00a0*/ 	.word	0x00000d70


	//----- nvinfo : EIATTR_MAX_THREADS
	.align		4
.L_367:
        /*00a4*/ 	.byte	0x04, 0x05
        /*00a6*/ 	.short	(.L_369 - .L_368)
.L_368:
        /*00a8*/ 	.word	0x00000400
        /*00ac*/ 	.word	0x00000001
        /*00b0*/ 	.word	0x00000001


	//----- nvinfo : EIATTR_CRS_STACK_SIZE
	.align		4
.L_369:
        /*00b4*/ 	.byte	0x04, 0x1e
        /*00b6*/ 	.short	(.L_371 - .L_370)
.L_370:
        /*00b8*/ 	.word	0x00000000
.L_371:


//--------------------- .nv.info._ZN2at6native53_GLOBAL__N__7c5e0505_20_UpSampleNearest1d_cu_19867e3837upsample_nearest1d_backward_out_frameIN3c108BFloat16EfXadL_ZNS0_40nearest_neighbor_bw_compute_source_indexEfiiEEEEvPKT_mmmmPS5_f --------------------------
	.section	.nv.info._ZN2at6native53_GLOBAL__N__7c5e0505_20_UpSampleNearest1d_cu_19867e3837upsample_nearest1d_backward_out_frameIN3c108BFloat16EfXadL_ZNS0_40nearest_neighbor_bw_compute_source_indexEfiiEEEEvPKT_mmmmPS5_f,"",@"SHT_CUDA_INFO"
	.sectionflags	@""
	.align	4


	//----- nvinfo : EIATTR_CUDA_API_VERSION
	.align		4
        /*0000*/ 	.byte	0x04, 0x37
        /*0002*/ 	.short	(.L_373 - .L_372)
.L_372:
        /*0004*/ 	.word	0x00000082


	//----- nvinfo : EIATTR_SW2861232_WAR
	.align		4
.L_373:
        /*0008*/ 	.byte	0x01, 0x35
	.zero		2


	//----- nvinfo : EIATTR_PARAM_CBANK
	.align		4
        /*000c*/ 	.byte	0x04, 0x0a
        /*000e*/ 	.short	(.L_375 - .L_374)
	.align		4
.L_374:
        /*0010*/ 	.word	index@(.nv.constant0._ZN2at6native53_GLOBAL__N__7c5e0505_20_UpSampleNearest1d_cu_19867e3837upsample_nearest1d_backward_out_frameIN3c108BFloat16EfXadL_ZNS0_40nearest_neighbor_bw_compute_source_indexEfiiEEEEvPKT_mmmmPS5_f)
        /*0014*/ 	.short	0x0160
        /*0016*/ 	.short	0x0034


	//----- nvinfo : EIATTR_CBANK_PARAM_SIZE
	.align		4
.L_375:
        /*0018*/ 	.byte	0x03, 0x19
        /*001a*/ 	.short	0x0034


	//----- nvinfo : EIATTR_KPARAM_INFO
	.align		4
        /*001c*/ 	.byte	0x04, 0x17
        /*001e*/ 	.short	(.L_377 - .L_376)
.L_376:
        /*0020*/ 	.word	0x00000000
        /*0024*/ 	.short	0x0006
        /*0026*/ 	.short	0x0030
        /*0028*/ 	.byte	0x00, 0xf0, 0x11, 0x00


	//----- nvinfo : EIATTR_KPARAM_INFO
	.align		4
.L_377:
        /*002c*/ 	.byte	0x04, 0x17
        /*002e*/ 	.short	(.L_379 - .L_378)
.L_378:
        /*0030*/ 	.word	0x00000000
        /*0034*/ 	.short	0x0005
        /*0036*/ 	.short	0x0028
        /*0038*/ 	.byte	0x00, 0xf0, 0x21, 0x00


	//----- nvinfo : EIATTR_KPARAM_INFO
	.align		4
.L_379:
        /*003c*/ 	.byte	0x04, 0x17
        /*003e*/ 	.short	(.L_381 - .L_380)
.L_380:
        /*0040*/ 	.word	0x00000000
        /*0044*/ 	.short	0x0004
        /*0046*/ 	.short	0x0020
        /*0048*/ 	.byte	0x00, 0xf0, 0x21, 0x00


	//----- nvinfo : EIATTR_KPARAM_INFO
	.align		4
.L_381:
        /*004c*/ 	.byte	0x04, 0x17
        /*004e*/ 	.short	(.L_383 - .L_382)
.L_382:
        /*0050*/ 	.word	0x00000000
        /*0054*/ 	.short	0x0003
        /*0056*/ 	.short	0x0018
        /*0058*/ 	.byte	0x00, 0xf0, 0x21, 0x00


	//----- nvinfo : EIATTR_KPARAM_INFO
	.align		4
.L_383:
        /*005c*/ 	.byte	0x04, 0x17
        /*005e*/ 	.short	(.L_385 - .L_384)
.L_384:
        /*0060*/ 	.word	0x00000000
        /*0064*/ 	.short	0x0002
        /*0066*/ 	.short	0x0010
        /*0068*/ 	.byte	0x00, 0xf0, 0x21, 0x00


	//----- nvinfo : EIATTR_KPARAM_INFO
	.align		4
.L_385:
        /*006c*/ 	.byte	0x04, 0x17
        /*006e*/ 	.short	(.L_387 - .L_386)
.L_386:
        /*0070*/ 	.word	0x00000000
        /*0074*/ 	.short	0x0001
        /*0076*/ 	.short	0x0008
        /*0078*/ 	.byte	0x00, 0xf0, 0x21, 0x00


	//----- nvinfo : EIATTR_KPARAM_INFO
	.align		4
.L_387:
        /*007c*/ 	.byte	0x04, 0x17
        /*007e*/ 	.short	(.L_389 - .L_388)
.L_388:
        /*0080*/ 	.word	0x00000000
        /*0084*/ 	.short	0x0000
        /*0086*/ 	.short	0x0000
        /*0088*/ 	.byte	0x00, 0xf0, 0x21, 0x00


	//----- nvinfo : EIATTR_MAXREG_COUNT
	.align		4
.L_389:
        /*008c*/ 	.byte	0x03, 0x1b
        /*008e*/ 	.short	0x0040


	//----- nvinfo : EIATTR_MERCURY_ISA_VERSION
	.align		4
        /*0090*/ 	.byte	0x03, 0x5f
        /*0092*/ 	.short	0x0000


	//----- nvinfo : EIATTR_EXIT_INSTR_OFFSETS
	.align		4
        /*0094*/ 	.byte	0x04, 0x1c
        /*0096*/ 	.short	(.L_391 - .L_390)


	//   ....[0]....
.L_390:
        /*0098*/ 	.word	0x000000e0


	//   ....[1]....
        /*009c*/ 	.word	0x000004b0


	//   ....[2]....
        /*00a0*/ 	.word	0x00000fd0


	//----- nvinfo : EIATTR_MAX_THREADS
	.align		4
.L_391:
        /*00a4*/ 	.byte	0x04, 0x05
        /*00a6*/ 	.short	(.L_393 - .L_392)
.L_392:
        /*00a8*/ 	.word	0x00000400
        /*00ac*/ 	.word	0x00000001
        /*00b0*/ 	.word	0x00000001


	//----- nvinfo : EIATTR_CRS_STACK_SIZE
	.align		4
.L_393:
        /*00b4*/ 	.byte	0x04, 0x1e
        /*00b6*/ 	.short	(.L_395 - .L_394)
.L_394:
        /*00b8*/ 	.word	0x00000000
.L_395:


//--------------------- .nv.info._ZN2at6native53_GLOBAL__N__7c5e0505_20_UpSampleNearest1d_cu_19867e3837upsample_nearest1d_backward_out_frameIN3c104HalfEfXadL_ZNS0_40nearest_neighbor_bw_compute_source_indexEfiiEEEEvPKT_mmmmPS5_f --------------------------
	.section	.nv.info._ZN2at6native53_GLOBAL__N__7c5e0505_20_UpSampleNearest1d_cu_19867e3837upsample_nearest1d_backward_out_frameIN3c104HalfEfXadL_ZNS0_40nearest_neighbor_bw_compute_source_indexEfiiEEEEvPKT_mmmmPS5_f,"",@"SHT_CUDA_INFO"
	.sectionflags	@""
	.align	4


	//----- nvinfo : EIATTR_CUDA_API_VERSION
	.align		4
        /*0000*/ 	.byte	0x04, 0x37
        /*0002*/ 	.short	(.L_397 - .L_396)
.L_396:
        /*0004*/ 	.word	0x00000082


	//----- nvinfo : EIATTR_SW2861232_WAR
	.align		4
.L_397:
        /*0008*/ 	.byte	0x01, 0x35
	.zero		2


	//----- nvinfo : EIATTR_PARAM_CBANK
	.align		4
        /*000c*/ 	.byte	0x04, 0x0a
        /*000e*/ 	.short	(.L_399 - .L_398)
	.align		4
.L_398:
        /*0010*/ 	.word	index@(.nv.constant0._ZN2at6native53_GLOBAL__N__7c5e0505_20_UpSampleNearest1d_cu_19867e3837upsample_nearest1d_backward_out_frameIN3c104HalfEfXadL_ZNS0_40nearest_neighbor_bw_compute_source_indexEfiiEEEEvPKT_mmmmPS5_f)
        /*0014*/ 	.short	0x0160
        /*0016*/ 	.short	0x0034


	//----- nvinfo : EIATTR_CBANK_PARAM_SIZE
	.align		4
.L_399:
        /*0018*/ 	.byte	0x03, 0x19
        /*001a*/ 	.short	0x0034


	//----- nvinfo : EIATTR_KPARAM_INFO
	.align		4
        /*001c*/ 	.byte	0x04, 0x17
        /*001e*/ 	.short	(.L_401 - .L_400)
.L_400:
        /*0020*/ 	.word	0x00000000
        /*0024*/ 	.short	0x0006
        /*0026*/ 	.short	0x0030
        /*0028*/ 	.byte	0x00, 0xf0, 0x11, 0x00


	//----- nvinfo : EIATTR_KPARAM_INFO
	.align		4
.L_401:
        /*002c*/ 	.byte	0x04, 0x17
        /*002e*/ 	.short	(.L_403 - .L_402)
.L_402:
        /*0030*/ 	.word	0x00000000
        /*0034*/ 	.short	0x0005
        /*0036*/ 	.short	0x0028
        /*0038*/ 	.byte	0x00, 0xf0, 0x21, 0x00


	//----- nvinfo : EIATTR_KPARAM_INFO
	.align		4
.L_403:
        /*003c*/ 	.byte	0x04, 0x17
        /*003e*/ 	.short	(.L_405 - .L_404)
.L_404:
        /*0040*/ 	.word	0x00000000
        /*0044*/ 	.short	0x0004
        /*0046*/ 	.short	0x0020
        /*0048*/ 	.byte	0x00, 0xf0, 0x21, 0x00


	//----- nvinfo : EIATTR_KPARAM_INFO
	.align		4
.L_405:
        /*004c*/ 	.byte	0x04, 0x17
        /*004e*/ 	.short	(.L_407 - .L_406)
.L_406:
        /*0050*/ 	.word	0x00000000
        /*0054*/ 	.short	0x0003
        /*0056*/ 	.short	0x0018
        /*0058*/ 	.byte	0x00, 0xf0, 0x21, 0x00


	//----- nvinfo : EIATTR_KPARAM_INFO
	.align		4
.L_407:
        /*005c*/ 	.byte	0x04, 0x17
        /*005e*/ 	.short	(.L_409 - .L_408)
.L_408:
        /*0060*/ 	.word	0x00000000
        /*0064*/ 	.short	0x0002
        /*0066*/ 	.short	0x0010
        /*0068*/ 	.byte	0x00, 0xf0, 0x21, 0x00


	//----- nvinfo : EIATTR_KPARAM_INFO
	.align		4
.L_409:
        /*006c*/ 	.byte	0x04, 0x17
        /*006e*/ 	.short	(.L_411 - .L_410)
.L_410:
        /*0070*/ 	.word	0x00000000
        /*0074*/ 	.short	0x0001
        /*0076*/ 	.short	0x0008
        /*0078*/ 	.byte	0x00, 0xf0, 0x21, 0x00


	//----- nvinfo : EIATTR_KPARAM_INFO
	.align		4
.L_411:
        /*007c*/ 	.byte	0x04, 0x17
        /*007e*/ 	.short	(.L_413 - .L_412)
.L_412:
        /*0080*/ 	.word	0x00000000
        /*0084*/ 	.short	0x0000
        /*0086*/ 	.short	0x0000
        /*0088*/ 	.byte	0x00, 0xf0, 0x21, 0x00


	//----- nvinfo : EIATTR_MAXREG_COUNT
	.align		4
.L_413:
        /*008c*/ 	.byte	0x03, 0x1b
        /*008e*/ 	.short	0x0040


	//----- nvinfo : EIATTR_MERCURY_ISA_VERSION
	.align		4
        /*0090*/ 	.byte	0x03, 0x5f
        /*0092*/ 	.short	0x0000


	//----- nvinfo : EIATTR_EXIT_INSTR_OFFSETS
	.align		4
        /*0094*/ 	.byte	0x04, 0x1c
        /*0096*/ 	.short	(.L_415 - .L_414)


	//   ....[0]....
.L_414:
        /*0098*/ 	.word	0x000000e0


	//   ....[1]....
        /*009c*/ 	.word	0x000004b0


	//   ....[2]....
        /*00a0*/ 	.word	0x00000fc0


	//----- nvinfo : EIATTR_MAX_THREADS
	.align		4
.L_415:
        /*00a4*/ 	.byte	0x04, 0x05
        /*00a6*/ 	.short	(.L_417 - .L_416)
.L_416:
        /*00a8*/ 	.word	0x00000400
        /*00ac*/ 	.word	0x00000001
        /*00b0*/ 	.word	0x00000001


	//----- nvinfo : EIATTR_CRS_STACK_SIZE
	.align		4
.L_417:
        /*00b4*/ 	.byte	0x04, 0x1e
        /*00b6*/ 	.short	(.L_419 - .L_418)
.L_418:
        /*00b8*/ 	.word	0x00000000
.L_419:


//--------------------- .nv.info._ZN2at6native53_GLOBAL__N__7c5e0505_20_UpSampleNearest1d_cu_19867e3837upsample_nearest1d_backward_out_frameIffXadL_ZNS0_40nearest_neighbor_bw_compute_source_indexEfiiEEEEvPKT_mmmmPS3_f --------------------------
	.section	.nv.info._ZN2at6native53_GLOBAL__N__7c5e0505_20_UpSampleNearest1d_cu_19867e3837upsample_nearest1d_backward_out_frameIffXadL_ZNS0_40nearest_neighbor_bw_compute_source_indexEfiiEEEEvPKT_mmmmPS3_f,"",@"SHT_CUDA_INFO"
	.sectionflags	@""
	.align	4


	//----- nvinfo : EIATTR_CUDA_API_VERSION
	.align		4
        /*0000*/ 	.byte	0x04, 0x37
        /*0002*/ 	.short	(.L_421 - .L_420)
.L_420:
        /*0004*/ 	.word	0x00000082


	//----- nvinfo : EIATTR_SW2861232_WAR
	.align		4
.L_421:
        /*0008*/ 	.byte	0x01, 0x35
	.zero		2


	//----- nvinfo : EIATTR_PARAM_CBANK
	.align		4
        /*000c*/ 	.byte	0x04, 0x0a
        /*000e*/ 	.short	(.L_423 - .L_422)
	.align		4
.L_422:
        /*0010*/ 	.word	index@(.nv.constant0._ZN2at6native53_GLOBAL__N__7c5e0505_20_UpSampleNearest1d_cu_19867e3837upsample_nearest1d_backward_out_frameIffXadL_ZNS0_40nearest_neighbor_bw_compute_source_indexEfiiEEEEvPKT_mmmmPS3_f)
        /*0014*/ 	.short	0x0160
        /*0016*/ 	.short	0x0034


	//----- nvinfo : EIATTR_CBANK_PARAM_SIZE
	.align		4
.L_423:
        /*0018*/ 	.byte	0x03, 0x19
        /*001a*/ 	.short	0x0034


	//----- nvinfo : EIATTR_KPARAM_INFO
	.align		4
        /*001c*/ 	.byte	0x04, 0x17
        /*001e*/ 	.short	(.L_425 - .L_424)
.L_424:
        /*0020*/ 	.word	0x00000000
        /*0024*/ 	.short	0x0006
        /*0026*/ 	.short	0x0030
        /*0028*/ 	.byte	0x00, 0xf0, 0x11, 0x00


	//----- nvinfo : EIATTR_KPARAM_INFO
	.align		4
.L_425:
        /*002c*/ 	.byte	0x04, 0x17
        /*002e*/ 	.short	(.L_427 - .L_426)
.L_426:
        /*0030*/ 	.word	0x00000000
        /*0034*/ 	.short	0x0005
        /*0036*/ 	.short	0x0028
        /*0038*/ 	.byte	0x00, 0xf0, 0x21, 0x00


	//----- nvinfo : EIATTR_KPARAM_INFO
	.align		4
.L_427:
        /*003c*/ 	.byte	0x04, 0x17
        /*003e*/ 	.short	(.L_429 - .L_428)
.L_428:
        /*0040*/ 	.word	0x00000000
        /*0044*/ 	.short	0x0004
        /*0046*/ 	.short	0x0020
        /*0048*/ 	.byte	0x00, 0xf0, 0x21, 0x00


	//----- nvinfo : EIATTR_KPARAM_INFO
	.align		4
.L_429:
        /*004c*/ 	.byte	0x04, 0x17
        /*004e*/ 	.short	(.L_431 - .L_430)
.L_430:
        /*0050*/ 	.word	0x00000000
        /*0054*/ 	.short	0x0003
        /*0056*/ 	.short	0x0018
        /*0058*/ 	.byte	0x00, 0xf0, 0x21, 0x00


	//----- nvinfo : EIATTR_KPARAM_INFO
	.align		4
.L_431:
        /*005c*/ 	.byte	0x04, 0x17
        /*005e*/ 	.short	(.L_433 - .L_432)
.L_432:
        /*0060*/ 	.word	0x00000000
        /*0064*/ 	.short	0x0002
        /*0066*/ 	.short	0x0010
        /*0068*/ 	.byte	0x00, 0xf0, 0x21, 0x00


	//----- nvinfo : EIATTR_KPARAM_INFO
	.align		4
.L_433:
        /*006c*/ 	.byte	0x04, 0x17
        /*006e*/ 	.short	(.L_435 - .L_434)
.L_434:
        /*0070*/ 	.word	0x00000000
        /*0074*/ 	.short	0x0001
        /*0076*/ 	.short	0x0008
        /*0078*/ 	.byte	0x00, 0xf0, 0x21, 0x00


	//----- nvinfo : EIATTR_KPARAM_INFO
	.align		4
.L_435:
        /*007c*/ 	.byte	0x04, 0x17
        /*007e*/ 	.short	(.L_437 - .L_436)
.L_436:
        /*0080*/ 	.word	0x00000000
        /*0084*/ 	.short	0x0000
        /*0086*/ 	.short	0x0000
        /*0088*/ 	.byte	0x00, 0xf0, 0x21, 0x00


	//----- nvinfo : EIATTR_MAXREG_COUNT
	.align		4
.L_437:
        /*008c*/ 	.byte	0x03, 0x1b
        /*008e*/ 	.short	0x0040


	//----- nvinfo : EIATTR_MERCURY_ISA_VERSION
	.align		4
        /*0090*/ 	.byte	0x03, 0x5f
        /*0092*/ 	.short	0x0000


	//----- nvinfo : EIATTR_EXIT_INSTR_OFFSETS
	.align		4
        /*0094*/ 	.byte	0x04, 0x1c
        /*0096*/ 	.short	(.L_439 - .L_438)


	//   ....[0]....
.L_438:
        /*0098*/ 	.word	0x000000e0


	//   ....[1]....
        /*009c*/ 	.word	0x000004b0


	//   ....[2]....
        /*00a0*/ 	.word	0x00000dd0


	//----- nvinfo : EIATTR_MAX_THREADS
	.align		4
.L_439:
        /*00a4*/ 	.byte	0x04, 0x05
        /*00a6*/ 	.short	(.L_441 - .L_440)
.L_440:
        /*00a8*/ 	.word	0x00000400
        /*00ac*/ 	.word	0x00000001
        /*00b0*/ 	.word	0x00000001


	//----- nvinfo : EIATTR_CRS_STACK_SIZE
	.align		4
.L_441:
        /*00b4*/ 	.byte	0x04, 0x1e
        /*00b6*/ 	.short	(.L_443 - .L_442)
.L_442:
        /*00b8*/ 	.word	0x00000000
.L_443:


//--------------------- .nv.info._ZN2at6native53_GLOBAL__N__7c5e0505_20_UpSampleNearest1d_cu_19867e3837upsample_nearest1d_backward_out_frameIddXadL_ZNS0_40nearest_neighbor_bw_compute_source_indexEfiiEEEEvPKT_mmmmPS3_f --------------------------
	.section	.nv.info._ZN2at6native53_GLOBAL__N__7c5e0505_20_UpSampleNearest1d_cu_19867e3837upsample_nearest1d_backward_out_frameIddXadL_ZNS0_40nearest_neighbor_bw_compute_source_indexEfiiEEEEvPKT_mmmmPS3_f,"",@"SHT_CUDA_INFO"
	.sectionflags	@""
	.align	4


	//----- nvinfo : EIATTR_CUDA_API_VERSION
	.align		4
        /*0000*/ 	.byte	0x04, 0x37
        /*0002*/ 	.short	(.L_445 - .L_444)
.L_444:
        /*0004*/ 	.word	0x00000082


	//----- nvinfo : EIATTR_SW2861232_WAR
	.align		4
.L_445:
        /*0008*/ 	.byte	0x01, 0x35
	.zero		2


	//----- nvinfo : EIATTR_PARAM_CBANK
	.align		4
        /*000c*/ 	.byte	0x04, 0x0a
        /*000e*/ 	.short	(.L_447 - .L_446)
	.align		4
.L_446:
        /*0010*/ 	.word	index@(.nv.constant0._ZN2at6native53_GLOBAL__N__7c5e0505_20_UpSampleNearest1d_cu_19867e3837upsample_nearest1d_backward_out_frameIddXadL_ZNS0_40nearest_neighbor_bw_compute_source_indexEfiiEEEEvPKT_mmmmPS3_f)
        /*0014*/ 	.short	0x0160
        /*0016*/ 	.short	0x0034


	//----- nvinfo : EIATTR_CBANK_PARAM_SIZE
	.align		4
.L_447:
        /*0018*/ 	.byte	0x03, 0x19
        /*001a*/ 	.short	0x0034


	//----- nvinfo : EIATTR_KPARAM_INFO
	.align		4
        /*001c*/ 	.byte	0x04, 0x17
        /*001e*/ 	.short	(.L_449 - .L_448)
.L_448:
        /*0020*/ 	.word	0x00000000
        /*0024*/ 	.short	0x0006
        /*0026*/ 	.short	0x0030
        /*0028*/ 	.byte	0x00, 0xf0, 0x11, 0x00


	//----- nvinfo : EIATTR_KPARAM_INFO
	.align		4
.L_449:
        /*002c*/ 	.byte	0x04, 0x17
        /*002e*/ 	.short	(.L_451 - .L_450)
.L_450:
        /*0030*/ 	.word	0x00000000
        /*0034*/ 	.short	0x0005
        /*0036*/ 	.short	0x0028
        /*0038*/ 	.byte	0x00, 0xf0, 0x21, 0x00


	//----- nvinfo : EIATTR_KPARAM_INFO
	.align		4
.L_451:
        /*003c*/ 	.byte	0x04, 0x17
        /*003e*/ 	.short	(.L_453 - .L_452)
.L_452:
        /*0040*/ 	.word	0x00000000
        /*0044*/ 	.short	0x0004
        /*0046*/ 	.short	0x0020
        /*0048*/ 	.byte	0x00, 0xf0, 0x21, 0x00


	//----- nvinfo : EIATTR_KPARAM_INFO
	.align		4
.L_453:
        /*004c*/ 	.byte	0x04, 0x17
        /*004e*/ 	.short	(.L_455 - .L_454)
.L_454:
        /*0050*/ 	.word	0x00000000
        /*0054*/ 	.short	0x0003
        /*0056*/ 	.short	0x0018
        /*0058*/ 	.byte	0x00, 0xf0, 0x21, 0x00


	//----- nvinfo : EIATTR_KPARAM_INFO
	.align		4
.L_455:
        /*005c*/ 	.byte	0x04, 0x17
        /*005e*/ 	.short	(.L_457 - .L_456)
.L_456:
        /*0060*/ 	.word	0x00000000
        /*0064*/ 	.short	0x0002
        /*0066*/ 	.short	0x0010
        /*0068*/ 	.byte	0x00, 0xf0, 0x21, 0x00


	//----- nvinfo : EIATTR_KPARAM_INFO
	.align		4
.L_457:
        /*006c*/ 	.byte	0x04, 0x17
        /*006e*/ 	.short	(.L_459 - .L_458)
.L_458:
        /*0070*/ 	.word	0x00000000
        /*0074*/ 	.short	0x0001
        /*0076*/ 	.short	0x0008
        /*0078*/ 	.byte	0x00, 0xf0, 0x21, 0x00


	//----- nvinfo : EIATTR_KPARAM_INFO
	.align		4
.L_459:
        /*007c*/ 	.byte	0x04, 0x17
        /*007e*/ 	.short	(.L_461 - .L_460)
.L_460:
        /*0080*/ 	.word	0x00000000
        /*0084*/ 	.short	0x0000
        /*0086*/ 	.short	0x0000
        /*0088*/ 	.byte	0x00, 0xf0, 0x21, 0x00


	//----- nvinfo : EIATTR_MAXREG_COUNT
	.align		4
.L_461:
        /*008c*/ 	.byte	0x03, 0x1b
        /*008e*/ 	.short	0x0040


	//----- nvinfo : EIATTR_MERCURY_ISA_VERSION
	.align		4
        /*0090*/ 	.byte	0x03, 0x5f
        /*0092*/ 	.short	0x0000


	//----- nvinfo : EIATTR_EXIT_INSTR_OFFSETS
	.align		4
        /*0094*/ 	.byte	0x04, 0x1c
        /*0096*/ 	.short	(.L_463 - .L_462)


	//   ....[0]....
.L_462:
        /*0098*/ 	.word	0x000000e0


	//   ....[1]....
        /*009c*/ 	.word	0x000004b0


	//   ....[2]....
        /*00a0*/ 	.word	0x00000df0


	//----- nvinfo : EIATTR_MAX_THREADS
	.align		4
.L_463:
        /*00a4*/ 	.byte	0x04, 0x05
        /*00a6*/ 	.short	(.L_465 - .L_464)
.L_464:
        /*00a8*/ 	.word	0x00000400
        /*00ac*/ 	.word	0x00000001
        /*00b0*/ 	.word	0x00000001


	//----- nvinfo : EIATTR_CRS_STACK_SIZE
	.align		4
.L_465:
        /*00b4*/ 	.byte	0x04, 0x1e
        /*00b6*/ 	.short	(.L_467 - .L_466)
.L_466:
        /*00b8*/ 	.word	0x00000000
.L_467:


//--------------------- .nv.info._ZN2at6native53_GLOBAL__N__7c5e0505_20_UpSampleNearest1d_cu_19867e3828upsample_nearest1d_out_frameIhXadL_ZNS0_43nearest_neighbor_exact_compute_source_indexEfiiEEEEvPKT_mmmmPS3_f --------------------------
	.section	.nv.info._ZN2at6native53_GLOBAL__N__7c5e0505_20_UpSampleNearest1d_cu_19867e3828upsample_nearest1d_out_frameIhXadL_ZNS0_43nearest_neighbor_exact_compute_source_indexEfiiEEEEvPKT_mmmmPS3_f,"",@"SHT_CUDA_INFO"
	.sectionflags	@""
	.align	4


	//----- nvinfo : EIATTR_CUDA_API_VERSION
	.align		4
        /*0000*/ 	.byte	0x04, 0x37
        /*0002*/ 	.short	(.L_469 - .L_468)
.L_468:
        /*0004*/ 	.word	0x00000082


	//----- nvinfo : EIATTR_SW2861232_WAR
	.align		4
.L_469:
        /*0008*/ 	.byte	0x01, 0x35
	.zero		2


	//----- nvinfo : EIATTR_PARAM_CBANK
	.align		4
        /*000c*/ 	.byte	0x04, 0x0a
        /*000e*/ 	.short	(.L_471 - .L_470)
	.align		4
.L_470:
        /*0010*/ 	.word	index@(.nv.constant0._ZN2at6native53_GLOBAL__N__7c5e0505_20_UpSampleNearest1d_cu_19867e3828upsample_nearest1d_out_frameIhXadL_ZNS0_43nearest_neighbor_exact_compute_source_indexEfiiEEEEvPKT_mmmmPS3_f)
        /*0014*/ 	.short	0x0160
        /*0016*/ 	.short	0x0034


	//----- nvinfo : EIATTR_CBANK_PARAM_SIZE
	.align		4
.L_471:
        /*0018*/ 	.byte	0x03, 0x19
        /*001a*/ 	.short	0x0034


	//----- nvinfo : EIATTR_KPARAM_INFO
	.align		4
        /*001c*/ 	.byte	0x04, 0x17
        /*001e*/ 	.short	(.L_473 - .L_472)
.L_472:
        /*0020*/ 	.word	0x00000000
        /*0024*/ 	.short	0x0006
        /*0026*/ 	.short	0x0030
        /*0028*/ 	.byte	0x00, 0xf0, 0x11, 0x00


	//----- nvinfo : EIATTR_KPARAM_INFO
	.align		4
.L_473:
        /*002c*/ 	.byte	0x04, 0x17
        /*002e*/ 	.short	(.L_475 - .L_474)
.L_474:
        /*0030*/ 	.word	0x00000000
        /*0034*/ 	.short	0x0005
        /*0036*/ 	.short	0x0028
        /*0038*/ 	.byte	0x00, 0xf0, 0x21, 0x00


	//----- nvinfo : EIATTR_KPARAM_INFO
	.align		4
.L_475:
        /*003c*/ 	.byte	0x04, 0x17
        /*003e*/ 	.short	(.L_477 - .L_476)
.L_476:
        /*0040*/ 	.word	0x00000000
        /*0044*/ 	.short	0x0004
        /*0046*/ 	.short	0x0020
        /*0048*/ 	.byte	0x00, 0xf0, 0x21, 0x00


	//----- nvinfo : EIATTR_KPARAM_INFO
	.align		4
.L_477:
        /*004c*/ 	.byte	0x04, 0x17
        /*004e*/ 	.short	(.L_479 - .L_478)
.L_478:
        /*0050*/ 	.word	0x00000000
        /*0054*/ 	.short	0x0003
        /*0056*/ 	.short	0x0018
        /*0058*/ 	.byte	0x00, 0xf0, 0x21, 0x00


	//----- nvinfo : EIATTR_KPARAM_INFO
	.align		4
.L_479:
        /*005c*/ 	.byte	0x04, 0x17
        /*005e*/ 	.short	(.L_481 - .L_480)
.L_480:
        /*0060*/ 	.word	0x00000000
        /*0064*/ 	.short	0x0002
        /*0066*/ 	.short	0x0010
        /*0068*/ 	.byte	0x00, 0xf0, 0x21, 0x00


	//----- nvinfo : EIATTR_KPARAM_INFO
	.align		4
.L_481:
        /*006c*/ 	.byte	0x04, 0x17
        /*006e*/ 	.short	(.L_483 - .L_482)
.L_482:
        /*0070*/ 	.word	0x00000000
        /*0074*/ 	.short	0x0001
        /*0076*/ 	.short	0x0008
        /*0078*/ 	.byte	0x00, 0xf0, 0x21, 0x00


	//----- nvinfo : EIATTR_KPARAM_INFO
	.align		4
.L_483:
        /*007c*/ 	.byte	0x04, 0x17
        /*007e*/ 	.short	(.L_485 - .L_484)
.L_484:
        /*0080*/ 	.word	0x00000000
        /*0084*/ 	.short	0x0000
        /*0086*/ 	.short	0x0000
        /*0088*/ 	.byte	0x00, 0xf0, 0x21, 0x00


	//----- nvinfo : EIATTR_MAXREG_COUNT
	.align		4
.L_485:
        /*008c*/ 	.byte	0x03, 0x1b
        /*008e*/ 	.short	0x0040


	//----- nvinfo : EIATTR_MERCURY_ISA_VERSION
	.align		4
        /*0090*/ 	.byte	0x03, 0x5f
        /*0092*/ 	.short	0x0000


	//----- nvinfo : EIATTR_EXIT_INSTR_OFFSETS
	.align		4
        /*0094*/ 	.byte	0x04, 0x1c
        /*0096*/ 	.short	(.L_487 - .L_486)


	//   ....[0]....
.L_486:
        /*0098*/ 	.word	0x000000e0


	//   ....[1]....
        /*009c*/ 	.word	0x00000510


	//   ....[2]....
        /*00a0*/ 	.word	0x000014d0


	//   ....[3]....
        /*00a4*/ 	.word	0x00001630


	//----- nvinfo : EIATTR_MAX_THREADS
	.align		4
.L_487:
        /*00a8*/ 	.byte	0x04, 0x05
        /*00aa*/ 	.short	(.L_489 - .L_488)
.L_488:
        /*00ac*/ 	.word	0x00000400
        /*00b0*/ 	.word	0x00000001
        /*00b4*/ 	.word	0x00000001


	//----- nvinfo : EIATTR_CRS_STACK_SIZE
	.align		4
.L_489:
        /*00b8*/ 	.byte	0x04, 0x1e
        /*00ba*/ 	.short	(.L_491 - .L_490)
.L_490:
        /*00bc*/ 	.word	0x00000000
.L_491:


//--------------------- .nv.info._ZN2at6native53_GLOBAL__N__7c5e0505_20_UpSampleNearest1d_cu_19867e3828upsample_nearest1d_out_frameIN3c108BFloat16EXadL_ZNS0_43nearest_neighbor_exact_compute_source_indexEfiiEEEEvPKT_mmmmPS5_f --------------------------
	.section	.nv.info._ZN2at6native53_GLOBAL__N__7c5e0505_20_UpSampleNearest1d_cu_19867e3828upsample_nearest1d_out_frameIN3c108BFloat16EXadL_ZNS0_43nearest_neighbor_exact_compute_source_indexEfiiEEEEvPKT_mmmmPS5_f,"",@"SHT_CUDA_INFO"
	.sectionflags	@""
	.align	4


	//----- nvinfo : EIATTR_CUDA_API_VERSION
	.align		4
        /*0000*/ 	.byte	0x04, 0x37
        /*0002*/ 	.short	(.L_493 - .L_492)
.L_492:
        /*0004*/ 	.word	0x00000082


	//----- nvinfo : EIATTR_SW2861232_WAR
	.align		4
.L_493:
        /*0008*/ 	.byte	0x01, 0x35
	.zero		2


	//----- nvinfo : EIATTR_PARAM_CBANK
	.align		4
        /*000c*/ 	.byte	0x04, 0x0a
        /*000e*/ 	.short	(.L_495 - .L_494)
	.align		4
.L_494:
        /*0010*/ 	.word	index@(.nv.constant0._ZN2at6native53_GLOBAL__N__7c5e0505_20_UpSampleNearest1d_cu_19867e3828upsample_nearest1d_out_frameIN3c108BFloat16EXadL_ZNS0_43nearest_neighbor_exact_compute_source_indexEfiiEEEEvPKT_mmmmPS5_f)
        /*0014*/ 	.short	0x0160
        /*0016*/ 	.short	0x0034


	//----- nvinfo : EIATTR_CBANK_PARAM_SIZE
	.align		4
.L_495:
        /*0018*/ 	.byte	0x03, 0x19
        /*001a*/ 	.short	0x0034


	//----- nvinfo : EIATTR_KPARAM_INFO
	.align		4
        /*001c*/ 	.byte	0x04, 0x17
        /*001e*/ 	.short	(.L_497 - .L_496)
.L_496:
        /*0020*/ 	.word	0x00000000
        /*0024*/ 	.short	0x0006
        /*0026*/ 	.short	0x0030
        /*0028*/ 	.byte	0x00, 0xf0, 0x11, 0x00


	//----- nvinfo : EIATTR_KPARAM_INFO
	.align		4
.L_497:
        /*002c*/ 	.byte	0x04, 0x17
        /*002e*/ 	.short	(.L_499 - .L_498)
.L_498:
        /*0030*/ 	.word	0x00000000
        /*0034*/ 	.short	0x0005
        /*0036*/ 	.short	0x0028
        /*0038*/ 	.byte	0x00, 0xf0, 0x21, 0x00


	//----- nvinfo : EIATTR_KPARAM_INFO
	.align		4
.L_499:
        /*003c*/ 	.byte	0x04, 0x17
        /*003e*/ 	.short	(.L_501 - .L_500)
.L_500:
        /*0040*/ 	.word	0x00000000
        /*0044*/ 	.short	0x0004
        /*0046*/ 	.short	0x0020
        /*0048*/ 	.byte	0x00, 0xf0, 0x21, 0x00


	//----- nvinfo : EIATTR_KPARAM_INFO
	.align		4
.L_501:
        /*004c*/ 	.byte	0x04, 0x17
        /*004e*/ 	.short	(.L_503 - .L_502)
.L_502:
        /*0050*/ 	.word	0x00000000
        /*0054*/ 	.short	0x0003
        /*0056*/ 	.short	0x0018
        /*0058*/ 	.byte	0x00, 0xf0, 0x21, 0x00


	//----- nvinfo : EIATTR_KPARAM_INFO
	.align		4
.L_503:
        /*005c*/ 	.byte	0x04, 0x17
        /*005e*/ 	.short	(.L_505 - .L_504)
.L_504:
        /*0060*/ 	.word	0x00000000
        /*0064*/ 	.short	0x0002
        /*0066*/ 	.short	0x0010
        /*0068*/ 	.byte	0x00, 0xf0, 0x21, 0x00


	//----- nvinfo : EIATTR_KPARAM_INFO
	.align		4
.L_505:
        /*006c*/ 	.byte	0x04, 0x17
        /*006e*/ 	.short	(.L_507 - .L_506)
.L_506:
        /*0070*/ 	.word	0x00000000
        /*0074*/ 	.short	0x0001
        /*0076*/ 	.short	0x0008
        /*0078*/ 	.byte	0x00, 0xf0, 0x21, 0x00


	//----- nvinfo : EIATTR_KPARAM_INFO
	.align		4
.L_507:
        /*007c*/ 	.byte	0x04, 0x17
        /*007e*/ 	.short	(.L_509 - .L_508)
.L_508:
        /*0080*/ 	.word	0x00000000
        /*0084*/ 	.short	0x0000
        /*0086*/ 	.short	0x0000
        /*0088*/ 	.byte	0x00, 0xf0, 0x21, 0x00


	//----- nvinfo : EIATTR_MAXREG_COUNT
	.align		4
.L_509:
        /*008c*/ 	.byte	0x03, 0x1b
        /*008e*/ 	.short	0x0040


	//----- nvinfo : EIATTR_MERCURY_ISA_VERSION
	.align		4
        /*0090*/ 	.byte	0x03, 0x5f
        /*0092*/ 	.short	0x0000


	//----- nvinfo : EIATTR_EXIT_INSTR_OFFSETS
	.align		4
        /*0094*/ 	.byte	0x04, 0x1c
        /*0096*/ 	.short	(.L_511 - .L_510)


	//   ....[0]....
.L_510:
        /*0098*/ 	.word	0x000000e0


	//   ....[1]....
        /*009c*/ 	.word	0x00000510


	//   ....[2]....
        /*00a0*/ 	.word	0x00001160


	//   ....[3]....
        /*00a4*/ 	.word	0x00001250


	//----- nvinfo : EIATTR_MAX_THREADS
	.align		4
.L_511:
        /*00a8*/ 	.byte	0x04, 0x05
        /*00aa*/ 	.short	(.L_513 - .L_512)
.L_512:
        /*00ac*/ 	.word	0x00000400
        /*00b0*/ 	.word	0x00000001
        /*00b4*/ 	.word	0x00000001


	//----- nvinfo : EIATTR_CRS_STACK_SIZE
	.align		4
.L_513:
        /*00b8*/ 	.byte	0x04, 0x1e
        /*00ba*/ 	.short	(.L_515 - .L_514)
.L_514:
        /*00bc*/ 	.word	0x00000000
.L_515:


//--------------------- .nv.info._ZN2at6native53_GLOBAL__N__7c5e0505_20_UpSampleNearest1d_cu_19867e3828upsample_nearest1d_out_frameIN3c104HalfEXadL_ZNS0_43nearest_neighbor_exact_compute_source_indexEfiiEEEEvPKT_mmmmPS5_f --------------------------
	.section	.nv.info._ZN2at6native53_GLOBAL__N__7c5e0505_20_UpSampleNearest1d_cu_19867e3828upsample_nearest1d_out_frameIN3c104HalfEXadL_ZNS0_43nearest_neighbor_exact_compute_source_indexEfiiEEEEvPKT_mmmmPS5_f,"",@"SHT_CUDA_INFO"
	.sectionflags	@""
	.align	4


	//----- nvinfo : EIATTR_CUDA_API_VERSION
	.align		4
        /*0000*/ 	.byte	0x04, 0x37
        /*0002*/ 	.short	(.L_517 - .L_516)
.L_516:
        /*0004*/ 	.word	0x00000082


	//----- nvinfo : EIATTR_SW2861232_WAR
	.align		4
.L_517:
        /*0008*/ 	.byte	0x01, 0x35
	.zero		2


	//----- nvinfo : EIATTR_PARAM_CBANK
	.align		4
        /*000c*/ 	.byte	0x04, 0x0a
        /*000e*/ 	.short	(.L_519 - .L_518)
	.align		4
.L_518:
        /*0010*/ 	.word	index@(.nv.constant0._ZN2at6native53_GLOBAL__N__7c5e0505_20_UpSampleNearest1d_cu_19867e3828upsample_nearest1d_out_frameIN3c104HalfEXadL_ZNS0_43nearest_neighbor_exact_compute_source_indexEfiiEEEEvPKT_mmmmPS5_f)
        /*0014*/ 	.short	0x0160
        /*0016*/ 	.short	0x0034


	//----- nvinfo : EIATTR_CBANK_PARAM_SIZE
	.align		4
.L_519:
        /*0018*/ 	.byte	0x03, 0x19
        /*001a*/ 	.short	0x0034


	//----- nvinfo : EIATTR_KPARAM_INFO
	.align		4
        /*001c*/ 	.byte	0x04, 0x17
        /*001e*/ 	.short	(.L_521 - .L_520)
.L_520:
        /*0020*/ 	.word	0x00000000
        /*0024*/ 	.short	0x0006
        /*0026*/ 	.short	0x0030
        /*0028*/ 	.byte	0x00, 0xf0, 0x11, 0x00


	//----- nvinfo : EIATTR_KPARAM_INFO
	.align		4
.L_521:
        /*002c*/ 	.byte	0x04, 0x17
        /*002e*/ 	.short	(.L_523 - .L_522)
.L_522:
        /*0030*/ 	.word	0x00000000
        /*0034*/ 	.short	0x0005
        /*0036*/ 	.short	0x0028
        /*0038*/ 	.byte	0x00, 0xf0, 0x21, 0x00


	//----- nvinfo : EIATTR_KPARAM_INFO
	.align		4
.L_523:
        /*003c*/ 	.byte	0x04, 0x17
        /*003e*/ 	.short	(.L_525 - .L_524)
.L_524:
        /*0040*/ 	.word	0x00000000
        /*0044*/ 	.short	0x0004
        /*0046*/ 	.short	0x0020
        /*0048*/ 	.byte	0x00, 0xf0, 0x21, 0x00


	//----- nvinfo : EIATTR_KPARAM_INFO
	.align		4
.L_525:
        /*004c*/ 	.byte	0x04, 0x17
        /*004e*/ 	.short	(.L_527 - .L_526)
.L_526:
        /*0050*/ 	.word	0x00000000
        /*0054*/ 	.short	0x0003
        /*0056*/ 	.short	0x0018
        /*0058*/ 	.byte	0x00, 0xf0, 0x21, 0x00


	//----- nvinfo : EIATTR_KPARAM_INFO
	.align		4
.L_527:
        /*005c*/ 	.byte	0x04, 0x17
        /*005e*/ 	.short	(.L_529 - .L_528)
.L_528:
        /*0060*/ 	.word	0x00000000
        /*0064*/ 	.short	0x0002
        /*0066*/ 	.short	0x0010
        /*0068*/ 	.byte	0x00, 0xf0, 0x21, 0x00


	//----- nvinfo : EIATTR_KPARAM_INFO
	.align		4
.L_529:
        /*006c*/ 	.byte	0x04, 0x17
        /*006e*/ 	.short	(.L_531 - .L_530)
.L_530:
        /*0070*/ 	.word	0x00000000
        /*0074*/ 	.short	0x0001
        /*0076*/ 	.short	0x0008
        /*0078*/ 	.byte	0x00, 0xf0, 0x21, 0x00


	//----- nvinfo : EIATTR_KPARAM_INFO
	.align		4
.L_531:
        /*007c*/ 	.byte	0x04, 0x17
        /*007e*/ 	.short	(.L_533 - .L_532)
.L_532:
        /*0080*/ 	.word	0x00000000
        /*0084*/ 	.short	0x0000
        /*0086*/ 	.short	0x0000
        /*0088*/ 	.byte	0x00, 0xf0, 0x21, 0x00


	//----- nvinfo : EIATTR_MAXREG_COUNT
	.align		4
.L_533:
        /*008c*/ 	.byte	0x03, 0x1b
        /*008e*/ 	.short	0x0040


	//----- nvinfo : EIATTR_MERCURY_ISA_VERSION
	.align		4
        /*0090*/ 	.byte	0x03, 0x5f
        /*0092*/ 	.short	0x0000


	//----- nvinfo : EIATTR_EXIT_INSTR_OFFSETS
	.align		4
        /*0094*/ 	.byte	0x04, 0x1c
        /*0096*/ 	.short	(.L_535 - .L_534)


	//   ....[0]....
.L_534:
        /*0098*/ 	.word	0x000000e0


	//   ....[1]....
        /*009c*/ 	.word	0x00000510


	//   ....[2]....
        /*00a0*/ 	.word	0x00001160


	//   ....[3]....
        /*00a4*/ 	.word	0x00001250


	//----- nvinfo : EIATTR_MAX_THREADS
	.align		4
.L_535:
        /*00a8*/ 	.byte	0x04, 0x05
        /*00aa*/ 	.short	(.L_537 - .L_536)
.L_536:
        /*00ac*/ 	.word	0x00000400
        /*00b0*/ 	.word	0x00000001
        /*00b4*/ 	.word	0x00000001


	//----- nvinfo : EIATTR_CRS_STACK_SIZE
	.align		4
.L_537:
        /*00b8*/ 	.byte	0x04, 0x1e
        /*00ba*/ 	.short	(.L_539 - .L_538)
.L_538:
        /*00bc*/ 	.word	0x00000000
.L_539:


//--------------------- .nv.info._ZN2at6native53_GLOBAL__N__7c5e0505_20_UpSampleNearest1d_cu_19867e3828upsample_nearest1d_out_frameIfXadL_ZNS0_43nearest_neighbor_exact_compute_source_indexEfiiEEEEvPKT_mmmmPS3_f --------------------------
	.section	.nv.info._ZN2at6native53_GLOBAL__N__7c5e0505_20_UpSampleNearest1d_cu_19867e3828upsample_nearest1d_out_frameIfXadL_ZNS0_43nearest_neighbor_exact_compute_source_indexEfiiEEEEvPKT_mmmmPS3_f,"",@"SHT_CUDA_INFO"
	.sectionflags	@""
	.align	4


	//----- nvinfo : EIATTR_CUDA_API_VERSION
	.align		4
        /*0000*/ 	.byte	0x04, 0x37
        /*0002*/ 	.short	(.L_541 - .L_540)
.L_540:
        /*0004*/ 	.word	0x00000082


	//----- nvinfo : EIATTR_SW2861232_WAR
	.align		4
.L_541:
        /*0008*/ 	.byte	0x01, 0x35
	.zero		2


	//----- nvinfo : EIATTR_PARAM_CBANK
	.align		4
        /*000c*/ 	.byte	0x04, 0x0a
        /*000e*/ 	.short	(.L_543 - .L_542)
	.align		4
.L_542:
        /*0010*/ 	.word	index@(.nv.constant0._ZN2at6native53_GLOBAL__N__7c5e0505_20_UpSampleNearest1d_cu_19867e3828upsample_nearest1d_out_frameIfXadL_ZNS0_43nearest_neighbor_exact_compute_source_indexEfiiEEEEvPKT_mmmmPS3_f)
        /*0014*/ 	.short	0x0160
        /*0016*/ 	.short	0x0034


	//----- nvinfo : EIATTR_CBANK_PARAM_SIZE
	.align		4
.L_543:
        /*0018*/ 	.byte	0x03, 0x19
        /*001a*/ 	.short	0x0034


	//----- nvinfo : EIATTR_KPARAM_INFO
	.align		4
        /*001c*/ 	.byte	0x04, 0x17
        /*001e*/ 	.short	(.L_545 - .L_544)
.L_544:
        /*0020*/ 	.word	0x00000000
        /*0024*/ 	.short	0x0006
        /*0026*/ 	.short	0x0030
        /*0028*/ 	.byte	0x00, 0xf0, 0x11, 0x00


	//----- nvinfo : EIATTR_KPARAM_INFO
	.align		4
.L_545:
        /*002c*/ 	.byte	0x04, 0x17
        /*002e*/ 	.short	(.L_547 - .L_546)
.L_546:
        /*0030*/ 	.word	0x00000000
        /*0034*/ 	.short	0x0005
        /*0036*/ 	.short	0x0028
        /*0038*/ 	.byte	0x00, 0xf0, 0x21, 0x00


	//----- nvinfo : EIATTR_KPARAM_INFO
	.align		4
.L_547:
        /*003c*/ 	.byte	0x04, 0x17
        /*003e*/ 	.short	(.L_549 - .L_548)
.L_548:
        /*0040*/ 	.word	0x00000000
        /*0044*/ 	.short	0x0004
        /*0046*/ 	.short	0x0020
        /*0048*/ 	.byte	0x00, 0xf0, 0x21, 0x00


	//----- nvinfo : EIATTR_KPARAM_INFO
	.align		4
.L_549:
        /*004c*/ 	.byte	0x04, 0x17
        /*004e*/ 	.short	(.L_551 - .L_550)
.L_550:
        /*0050*/ 	.word	0x00000000
        /*0054*/ 	.short	0x0003
        /*0056*/ 	.short	0x0018
        /*0058*/ 	.byte	0x00, 0xf0, 0x21, 0x00


	//----- nvinfo : EIATTR_KPARAM_INFO
	.align		4
.L_551:
        /*005c*/ 	.byte	0x04, 0x17
        /*005e*/ 	.short	(.L_553 - .L_552)
.L_552:
        /*0060*/ 	.word	0x00000000
        /*0064*/ 	.short	0x0002
        /*0066*/ 	.short	0x0010
        /*0068*/ 	.byte	0x00, 0xf0, 0x21, 0x00


	//----- nvinfo : EIATTR_KPARAM_INFO
	.align		4
.L_553:
        /*006c*/ 	.byte	0x04, 0x17
        /*006e*/ 	.short	(.L_555 - .L_554)
.L_554:
        /*0070*/ 	.word	0x00000000
        /*0074*/ 	.short	0x0001
        /*0076*/ 	.short	0x0008
        /*0078*/ 	.byte	0x00, 0xf0, 0x21, 0x00


	//----- nvinfo : EIATTR_KPARAM_INFO
	.align		4
.L_555:
        /*007c*/ 	.byte	0x04, 0x17
        /*007e*/ 	.short	(.L_557 - .L_556)
.L_556:
        /*0080*/ 	.word	0x00000000
        /*0084*/ 	.short	0x0000
        /*0086*/ 	.short	0x0000
        /*0088*/ 	.byte	0x00, 0xf0, 0x21, 0x00


	//----- nvinfo : EIATTR_MAXREG_COUNT
	.align		4
.L_557:
        /*008c*/ 	.byte	0x03, 0x1b
        /*008e*/ 	.short	0x0040


	//----- nvinfo : EIATTR_MERCURY_ISA_VERSION
	.align		4
        /*0090*/ 	.byte	0x03, 0x5f
        /*0092*/ 	.short	0x0000


	//----- nvinfo : EIATTR_EXIT_INSTR_OFFSETS
	.align		4
        /*0094*/ 	.byte	0x04, 0x1c
        /*0096*/ 	.short	(.L_559 - .L_558)


	//   ....[0]....
.L_558:
        /*0098*/ 	.word	0x000000e0


	//   ....[1]....
        /*009c*/ 	.word	0x00000510


	//   ....[2]....
        /*00a0*/ 	.word	0x00001160


	//   ....[3]....
        /*00a4*/ 	.word	0x00001250


	//----- nvinfo : EIATTR_MAX_THREADS
	.align		4
.L_559:
        /*00a8*/ 	.byte	0x04, 0x05
        /*00aa*/ 	.short	(.L_561 - .L_560)
.L_560:
        /*00ac*/ 	.word	0x00000400
        /*00b0*/ 	.word	0x00000001
        /*00b4*/ 	.word	0x00000001


	//----- nvinfo : EIATTR_CRS_STACK_SIZE
	.align		4
.L_561:
        /*00b8*/ 	.byte	0x04, 0x1e
        /*00ba*/ 	.short	(.L_563 - .L_562)
.L_562:
        /*00bc*/ 	.word	0x00000000
.L_563:


//--------------------- .nv.info._ZN2at6native53_GLOBAL__N__7c5e0505_20_UpSampleNearest1d_cu_19867e3828upsample_nearest1d_out_frameIdXadL_ZNS0_43nearest_neighbor_exact_compute_source_indexEfiiEEEEvPKT_mmmmPS3_f --------------------------
	.section	.nv.info._ZN2at6native53_GLOBAL__N__7c5e0505_20_UpSampleNearest1d_cu_19867e3828upsample_nearest1d_out_frameIdXadL_ZNS0_43nearest_neighbor_exact_compute_source_indexEfiiEEEEvPKT_mmmmPS3_f,"",@"SHT_CUDA_INFO"
	.sectionflags	@""
	.align	4


	//----- nvinfo : EIATTR_CUDA_API_VERSION
	.align		4
        /*0000*/ 	.byte	0x04, 0x37
        /*0002*/ 	.short	(.L_565 - .L_564)
.L_564:
        /*0004*/ 	.word	0x00000082


	//----- nvinfo : EIATTR_SW2861232_WAR
	.align		4
.L_565:
        /*0008*/ 	.byte	0x01, 0x35
	.zero		2


	//----- nvinfo : EIATTR_PARAM_CBANK
	.align		4
        /*000c*/ 	.byte	0x04, 0x0a
        /*000e*/ 	.short	(.L_567 - .L_566)
	.align		4
.L_566:
        /*0010*/ 	.word	index@(.nv.constant0._ZN2at6native53_GLOBAL__N__7c5e0505_20_UpSampleNearest1d_cu_19867e3828upsample_nearest1d_out_frameIdXadL_ZNS0_43nearest_neighbor_exact_compute_source_indexEfiiEEEEvPKT_mmmmPS3_f)
        /*0014*/ 	.short	0x0160
        /*0016*/ 	.short	0x0034


	//----- nvinfo : EIATTR_CBANK_PARAM_SIZE
	.align		4
.L_567:
        /*0018*/ 	.byte	0x03, 0x19
        /*001a*/ 	.short	0x0034


	//----- nvinfo : EIATTR_KPARAM_INFO
	.align		4
        /*001c*/ 	.byte	0x04, 0x17
        /*001e*/ 	.short	(.L_569 - .L_568)
.L_568:
        /*0020*/ 	.word	0x00000000
        /*0024*/ 	.short	0x0006
        /*0026*/ 	.short	0x0030
        /*0028*/ 	.byte	0x00, 0xf0, 0x11, 0x00


	//----- nvinfo : EIATTR_KPARAM_INFO
	.align		4
.L_569:
        /*002c*/ 	.byte	0x04, 0x17
        /*002e*/ 	.short	(.L_571 - .L_570)
.L_570:
        /*0030*/ 	.word	0x00000000
        /*0034*/ 	.short	0x0005
        /*0036*/ 	.short	0x0028
        /*0038*/ 	.byte	0x00, 0xf0, 0x21, 0x00


	//----- nvinfo : EIATTR_KPARAM_INFO
	.align		4
.L_571:
        /*003c*/ 	.byte	0x04, 0x17
        /*003e*/ 	.short	(.L_573 - .L_572)
.L_572:
        /*0040*/ 	.word	0x00000000
        /*0044*/ 	.short	0x0004
        /*0046*/ 	.short	0x0020
        /*0048*/ 	.byte	0x00, 0xf0, 0x21, 0x00


	//----- nvinfo : EIATTR_KPARAM_INFO
	.align		4
.L_573:
        /*004c*/ 	.byte	0x04, 0x17
        /*004e*/ 	.short	(.L_575 - .L_574)
.L_574:
        /*0050*/ 	.word	0x00000000
        /*0054*/ 	.short	0x0003
        /*0056*/ 	.short	0x0018
        /*0058*/ 	.byte	0x00, 0xf0, 0x21, 0x00


	//----- nvinfo : EIATTR_KPARAM_INFO
	.align		4
.L_575:
        /*005c*/ 	.byte	0x04, 0x17
        /*005e*/ 	.short	(.L_577 - .L_576)
.L_576:
        /*0060*/ 	.word	0x00000000
        /*0064*/ 	.short	0x0002
        /*0066*/ 	.short	0x0010
        /*0068*/ 	.byte	0x00, 0xf0, 0x21, 0x00


	//----- nvinfo : EIATTR_KPARAM_INFO
	.align		4
.L_577:
        /*006c*/ 	.byte	0x04, 0x17
        /*006e*/ 	.short	(.L_579 - .L_578)
.L_578:
        /*0070*/ 	.word	0x00000000
        /*0074*/ 	.short	0x0001
        /*0076*/ 	.short	0x0008
        /*0078*/ 	.byte	0x00, 0xf0, 0x21, 0x00


	//----- nvinfo : EIATTR_KPARAM_INFO
	.align		4
.L_579:
        /*007c*/ 	.byte	0x04, 0x17
        /*007e*/ 	.short	(.L_581 - .L_580)
.L_580:
        /*0080*/ 	.word	0x00000000
        /*0084*/ 	.short	0x0000
        /*0086*/ 	.short	0x0000
        /*0088*/ 	.byte	0x00, 0xf0, 0x21, 0x00


	//----- nvinfo : EIATTR_MAXREG_COUNT
	.align		4
.L_581:
        /*008c*/ 	.byte	0x03, 0x1b
        /*008e*/ 	.short	0x0040


	//----- nvinfo : EIATTR_MERCURY_ISA_VERSION
	.align		4
        /*0090*/ 	.byte	0x03, 0x5f
        /*0092*/ 	.short	0x0000


	//----- nvinfo : EIATTR_EXIT_INSTR_OFFSETS
	.align		4
        /*0094*/ 	.byte	0x04, 0x1c
        /*0096*/ 	.short	(.L_583 - .L_582)


	//   ....[0]....
.L_582:
        /*0098*/ 	.word	0x000000e0


	//   ....[1]....
        /*009c*/ 	.word	0x00000510


	//   ....[2]....
        /*00a0*/ 	.word	0x00001160


	//   ....[3]....
        /*00a4*/ 	.word	0x00001250


	//----- nvinfo : EIATTR_MAX_THREADS
	.align		4
.L_583:
        /*00a8*/ 	.byte	0x04, 0x05
        /*00aa*/ 	.short	(.L_585 - .L_584)
.L_584:
        /*00ac*/ 	.word	0x00000400
        /*00b0*/ 	.word	0x00000001
        /*00b4*/ 	.word	0x00000001


	//----- nvinfo : EIATTR_CRS_STACK_SIZE
	.align		4
.L_585:
        /*00b8*/ 	.byte	0x04, 0x1e
        /*00ba*/ 	.short	(.L_587 - .L_586)
.L_586:
        /*00bc*/ 	.word	0x00000000
.L_587:


//--------------------- .nv.info._ZN2at6native53_GLOBAL__N__7c5e0505_20_UpSampleNearest1d_cu_19867e3828upsample_nearest1d_out_frameIhXadL_ZNS0_37nearest_neighbor_compute_source_indexEfiiEEEEvPKT_mmmmPS3_f --------------------------
	.section	.nv.info._ZN2at6native53_GLOBAL__N__7c5e0505_20_UpSampleNearest1d_cu_19867e3828upsample_nearest1d_out_frameIhXadL_ZNS0_37nearest_neighbor_compute_source_indexEfiiEEEEvPKT_mmmmPS3_f,"",@"SHT_CUDA_INFO"
	.sectionflags	@""
	.align	4


	//----- nvinfo : EIATTR_CUDA_API_VERSION
	.align		4
        /*0000*/ 	.byte	0x04, 0x37
        /*0002*/ 	.short	(.L_589 - .L_588)
.L_588:
        /*0004*/ 	.word	0x00000082


	//----- nvinfo : EIATTR_SW2861232_WAR
	.align		4
.L_589:
        /*0008*/ 	.byte	0x01, 0x35
	.zero		2


	//----- nvinfo : EIATTR_PARAM_CBANK
	.align		4
        /*000c*/ 	.byte	0x04, 0x0a
        /*000e*/ 	.short	(.L_591 - .L_590)
	.align		4
.L_590:
        /*0010*/ 	.word	index@(.nv.constant0._ZN2at6native53_GLOBAL__N__7c5e0505_20_UpSampleNearest1d_cu_19867e3828upsample_nearest1d_out_frameIhXadL_ZNS0_37nearest_neighbor_compute_source_indexEfiiEEEEvPKT_mmmmPS3_f)
        /*0014*/ 	.short	0x0160
        /*0016*/ 	.short	0x0034


	//----- nvinfo : EIATTR_CBANK_PARAM_SIZE
	.align		4
.L_591:
        /*0018*/ 	.byte	0x03, 0x19
        /*001a*/ 	.short	0x0034


	//----- nvinfo : EIATTR_KPARAM_INFO
	.align		4
        /*001c*/ 	.byte	0x04, 0x17
        /*001e*/ 	.short	(.L_593 - .L_592)
.L_592:
        /*0020*/ 	.word	0x00000000
        /*0024*/ 	.short	0x0006
        /*0026*/ 	.short	0x0030
        /*0028*/ 	.byte	0x00, 0xf0, 0x11, 0x00


	//----- nvinfo : EIATTR_KPARAM_INFO
	.align		4
.L_593:
        /*002c*/ 	.byte	0x04, 0x17
        /*002e*/ 	.short	(.L_595 - .L_594)
.L_594:
        /*0030*/ 	.word	0x00000000
        /*0034*/ 	.short	0x0005
        /*0036*/ 	.short	0x0028
        /*0038*/ 	.byte	0x00, 0xf0, 0x21, 0x00


	//----- nvinfo : EIATTR_KPARAM_INFO
	.align		4
.L_595:
        /*003c*/ 	.byte	0x04, 0x17
        /*003e*/ 	.short	(.L_597 - .L_596)
.L_596:
        /*0040*/ 	.word	0x00000000
        /*0044*/ 	.short	0x0004
        /*0046*/ 	.short	0x0020
        /*0048*/ 	.byte	0x00, 0xf0, 0x21, 0x00


	//----- nvinfo : EIATTR_KPARAM_INFO
	.align		4
.L_597:
        /*004c*/ 	.byte	0x04, 0x17
        /*004e*/ 	.short	(.L_599 - .L_598)
.L_598:
        /*0050*/ 	.word	0x00000000
        /*0054*/ 	.short	0x0003
        /*0056*/ 	.short	0x0018
        /*0058*/ 	.byte	0x00, 0xf0, 0x21, 0x00


	//----- nvinfo : EIATTR_KPARAM_INFO
	.align		4
.L_599:
        /*005c*/ 	.byte	0x04, 0x17
        /*005e*/ 	.short	(.L_601 - .L_600)
.L_600:
        /*0060*/ 	.word	0x00000000
        /*0064*/ 	.short	0x0002
        /*0066*/ 	.short	0x0010
        /*0068*/ 	.byte	0x00, 0xf0, 0x21, 0x00


	//----- nvinfo : EIATTR_KPARAM_INFO
	.align		4
.L_601:
        /*006c*/ 	.byte	0x04, 0x17
        /*006e*/ 	.short	(.L_603 - .L_602)
.L_602:
        /*0070*/ 	.word	0x00000000
        /*0074*/ 	.short	0x0001
        /*0076*/ 	.short	0x0008
        /*0078*/ 	.byte	0x00, 0xf0, 0x21, 0x00


	//----- nvinfo : EIATTR_KPARAM_INFO
	.align		4
.L_603:
        /*007c*/ 	.byte	0x04, 0x17
        /*007e*/ 	.short	(.L_605 - .L_604)
.L_604:
        /*0080*/ 	.word	0x00000000
        /*0084*/ 	.short	0x0000
        /*0086*/ 	.short	0x0000
        /*0088*/ 	.byte	0x00, 0xf0, 0x21, 0x00


	//----- nvinfo : EIATTR_MAXREG_COUNT
	.align		4
.L_605:
        /*008c*/ 	.byte	0x03, 0x1b
        /*008e*/ 	.short	0x0040


	//----- nvinfo : EIATTR_MERCURY_ISA_VERSION
	.align		4
        /*0090*/ 	.byte	0x03, 0x5f
        /*0092*/ 	.short	0x0000


	//----- nvinfo : EIATTR_EXIT_INSTR_OFFSETS
	.align		4
        /*0094*/ 	.byte	0x04, 0x1c
        /*0096*/ 	.short	(.L_607 - .L_606)


	//   ....[0]....
.L_606:
        /*0098*/ 	.word	0x000000e0


	//   ....[1]....
        /*009c*/ 	.word	0x00000500


	//   ....[2]....
        /*00a0*/ 	.word	0x000014c0


	//   ....[3]....
        /*00a4*/ 	.word	0x00001620


	//----- nvinfo : EIATTR_MAX_THREADS
	.align		4
.L_607:
        /*00a8*/ 	.byte	0x04, 0x05
        /*00aa*/ 	.short	(.L_609 - .L_608)
.L_608:
        /*00ac*/ 	.word	0x00000400
        /*00b0*/ 	.word	0x00000001
        /*00b4*/ 	.word	0x00000001


	//----- nvinfo : EIATTR_CRS_STACK_SIZE
	.align		4
.L_609:
        /*00b8*/ 	.byte	0x04, 0x1e
        /*00ba*/ 	.short	(.L_611 - .L_610)
.L_610:
        /*00bc*/ 	.word	0x00000000
.L_611:


//--------------------- .nv.info._ZN2at6native53_GLOBAL__N__7c5e0505_20_UpSampleNearest1d_cu_19867e3828upsample_nearest1d_out_frameIN3c108BFloat16EXadL_ZNS0_37nearest_neighbor_compute_source_indexEfiiEEEEvPKT_mmmmPS5_f --------------------------
	.section	.nv.info._ZN2at6native53_GLOBAL__N__7c5e0505_20_UpSampleNearest1d_cu_19867e3828upsample_nearest1d_out_frameIN3c108BFloat16EXadL_ZNS0_37nearest_neighbor_compute_source_indexEfiiEEEEvPKT_mmmmPS5_f,"",@"SHT_CUDA_INFO"
	.sectionflags	@""
	.align	4


	//----- nvinfo : EIATTR_CUDA_API_VERSION
	.align		4
        /*0000*/ 	.byte	0x04, 0x37
        /*0002*/ 	.short	(.L_613 - .L_612)
.L_612:
        /*0004*/ 	.word	0x00000082


	//----- nvinfo : EIATTR_SW2861232_WAR
	.align		4
.L_613:
        /*0008*/ 	.byte	0x01, 0x35
	.zero		2


	//----- nvinfo : EIATTR_PARAM_CBANK
	.align		4
        /*000c*/ 	.byte	0x04, 0x0a
        /*000e*/ 	.short	(.L_615 - .L_614)
	.align		4
.L_614:
        /*0010*/ 	.word	index@(.nv.constant0._ZN2at6native53_GLOBAL__N__7c5e0505_20_UpSampleNearest1d_cu_19867e3828upsample_nearest1d_out_frameIN3c108BFloat16EXadL_ZNS0_37nearest_neighbor_compute_source_indexEfiiEEEEvPKT_mmmmPS5_f)
        /*0014*/ 	.short	0x0160
        /*0016*/ 	.short	0x0034


	//----- nvinfo : EIATTR_CBANK_PARAM_SIZE
	.align		4
.L_615:
        /*0018*/ 	.byte	0x03, 0x19
        /*001a*/ 	.short	0x0034


	//----- nvinfo : EIATTR_KPARAM_INFO
	.align		4
        /*001c*/ 	.byte	0x04, 0x17
        /*001e*/ 	.short	(.L_617 - .L_616)
.L_616:
        /*0020*/ 	.word	0x00000000
        /*0024*/ 	.short	0x0006
        /*0026*/ 	.short	0x0030
        /*0028*/ 	.byte	0x00, 0xf0, 0x11, 0x00


	//----- nvinfo : EIATTR_KPARAM_INFO
	.align		4
.L_617:
        /*002c*/ 	.byte	0x04, 0x17
        /*002e*/ 	.short	(.L_619 - .L_618)
.L_618:
        /*0030*/ 	.word	0x00000000
        /*0034*/ 	.short	0x0005
        /*0036*/ 	.short	0x0028
        /*0038*/ 	.byte	0x00, 0xf0, 0x21, 0x00


	//----- nvinfo : EIATTR_KPARAM_INFO
	.align		4
.L_619:
        /*003c*/ 	.byte	0x04, 0x17
        /*003e*/ 	.short	(.L_621 - .L_620)
.L_620:
        /*0040*/ 	.word	0x00000000
        /*0044*/ 	.short	0x0004
        /*0046*/ 	.short	0x0020
        /*0048*/ 	.byte	0x00, 0xf0, 0x21, 0x00


	//----- nvinfo : EIATTR_KPARAM_INFO
	.align		4
.L_621:
        /*004c*/ 	.byte	0x04, 0x17
        /*004e*/ 	.short	(.L_623 - .L_622)
.L_622:
        /*0050*/ 	.word	0x00000000
        /*0054*/ 	.short	0x0003
        /*0056*/ 	.short	0x0018
        /*0058*/ 	.byte	0x00, 0xf0, 0x21, 0x00


	//----- nvinfo : EIATTR_KPARAM_INFO
	.align		4
.L_623:
        /*005c*/ 	.byte	0x04, 0x17
        /*005e*/ 	.short	(.L_625 - .L_624)
.L_624:
        /*0060*/ 	.word	0x00000000
        /*0064*/ 	.short	0x0002
        /*0066*/ 	.short	0x0010
        /*0068*/ 	.byte	0x00, 0xf0, 0x21, 0x00


	//----- nvinfo : EIATTR_KPARAM_INFO
	.align		4
.L_625:
        /*006c*/ 	.byte	0x04, 0x17
        /*006e*/ 	.short	(.L_627 - .L_626)
.L_626:
        /*0070*/ 	.word	0x00000000
        /*0074*/ 	.short	0x0001
        /*0076*/ 	.short	0x0008
        /*0078*/ 	.byte	0x00, 0xf0, 0x21, 0x00


	//----- nvinfo : EIATTR_KPARAM_INFO
	.align		4
.L_627:
        /*007c*/ 	.byte	0x04, 0x17
        /*007e*/ 	.short	(.L_629 - .L_628)
.L_628:
        /*0080*/ 	.word	0x00000000
        /*0084*/ 	.short	0x0000
        /*0086*/ 	.short	0x0000
        /*0088*/ 	.byte	0x00, 0xf0, 0x21, 0x00


	//----- nvinfo : EIATTR_MAXREG_COUNT
	.align		4
.L_629:
        /*008c*/ 	.byte	0x03, 0x1b
        /*008e*/ 	.short	0x0040


	//----- nvinfo : EIATTR_MERCURY_ISA_VERSION
	.align		4
        /*0090*/ 	.byte	0x03, 0x5f
        /*0092*/ 	.short	0x0000


	//----- nvinfo : EIATTR_EXIT_INSTR_OFFSETS
	.align		4
        /*0094*/ 	.byte	0x04, 0x1c
        /*0096*/ 	.short	(.L_631 - .L_630)


	//   ....[0]....
.L_630:
        /*0098*/ 	.word	0x000000e0


	//   ....[1]....
        /*009c*/ 	.word	0x00000500


	//   ....[2]....
        /*00a0*/ 	.word	0x00001150


	//   ....[3]....
        /*00a4*/ 	.word	0x00001240


	//----- nvinfo : EIATTR_MAX_THREADS
	.align		4
.L_631:
        /*00a8*/ 	.byte	0x04, 0x05
        /*00aa*/ 	.short	(.L_633 - .L_632)
.L_632:
        /*00ac*/ 	.word	0x00000400
        /*00b0*/ 	.word	0x00000001
        /*00b4*/ 	.word	0x00000001


	//----- nvinfo : EIATTR_CRS_STACK_SIZE
	.align		4
.L_633:
        /*00b8*/ 	.byte	0x04, 0x1e
        /*00ba*/ 	.short	(.L_635 - .L_634)
.L_634:
        /*00bc*/ 	.word	0x00000000
.L_635:


//--------------------- .nv.info._ZN2at6native53_GLOBAL__N__7c5e0505_20_UpSampleNearest1d_cu_19867e3828upsample_nearest1d_out_frameIN3c104HalfEXadL_ZNS0_37nearest_neighbor_compute_source_indexEfiiEEEEvPKT_mmmmPS5_f --------------------------
	.section	.nv.info._ZN2at6native53_GLOBAL__N__7c5e0505_20_UpSampleNearest1d_cu_19867e3828upsample_nearest1d_out_frameIN3c104HalfEXadL_ZNS0_37nearest_neighbor_compute_source_indexEfiiEEEEvPKT_mmmmPS5_f,"",@"SHT_CUDA_INFO"
	.sectionflags	@""
	.align	4


	//----- nvinfo : EIATTR_CUDA_API_VERSION
	.align		4
        /*0000*/ 	.byte	0x04, 0x37
        /*0002*/ 	.short	(.L_637 - .L_636)
.L_636:
        /*0004*/ 	.word	0x00000082


	//----- nvinfo : EIATTR_SW2861232_WAR
	.align		4
.L_637:
        /*0008*/ 	.byte	0x01, 0x35
	.zero		2


	//----- nvinfo : EIATTR_PARAM_CBANK
	.align		4
        /*000c*/ 	.byte	0x04, 0x0a
        /*000e*/ 	.short	(.L_639 - .L_638)
	.align		4
.L_638:
        /*0010*/ 	.word	index@(.nv.constant0._ZN2at6native53_GLOBAL__N__7c5e0505_20_UpSampleNearest1d_cu_19867e3828upsample_nearest1d_out_frameIN3c104HalfEXadL_ZNS0_37nearest_neighbor_compute_source_indexEfiiEEEEvPKT_mmmmPS5_f)
        /*0014*/ 	.short	0x0160
        /*0016*/ 	.short	0x0034


	//----- nvinfo : EIATTR_CBANK_PARAM_SIZE
	.align		4
.L_639:
        /*0018*/ 	.byte	0x03, 0x19
        /*001a*/ 	.short	0x0034


	//----- nvinfo : EIATTR_KPARAM_INFO
	.align		4
        /*001c*/ 	.byte	0x04, 0x17
        /*001e*/ 	.short	(.L_641 - .L_640)
.L_640:
        /*0020*/ 	.word	0x00000000
        /*0024*/ 	.short	0x0006
        /*0026*/ 	.short	0x0030
        /*0028*/ 	.byte	0x00, 0xf0, 0x11, 0x00


	//----- nvinfo : EIATTR_KPARAM_INFO
	.align		4
.L_641:
        /*002c*/ 	.byte	0x04, 0x17
        /*002e*/ 	.short	(.L_643 - .L_642)
.L_642:
        /*0030*/ 	.word	0x00000000
        /*0034*/ 	.short	0x0005
        /*0036*/ 	.short	0x0028
        /*0038*/ 	.byte	0x00, 0xf0, 0x21, 0x00


	//----- nvinfo : EIATTR_KPARAM_INFO
	.align		4
.L_643:
        /*003c*/ 	.byte	0x04, 0x17
        /*003e*/ 	.short	(.L_645 - .L_644)
.L_644:
        /*0040*/ 	.word	0x00000000
        /*0044*/ 	.short	0x0004
        /*0046*/ 	.short	0x0020
        /*0048*/ 	.byte	0x00, 0xf0, 0x21, 0x00


	//----- nvinfo : EIATTR_KPARAM_INFO
	.align		4
.L_645:
        /*004c*/ 	.byte	0x04, 0x17
        /*004e*/ 	.short	(.L_647 - .L_646)
.L_646:
        /*0050*/ 	.word	0x00000000
        /*0054*/ 	.short	0x0003
        /*0056*/ 	.short	0x0018
        /*0058*/ 	.byte	0x00, 0xf0, 0x21, 0x00


	//----- nvinfo : EIATTR_KPARAM_INFO
	.align		4
.L_647:
        /*005c*/ 	.byte	0x04, 0x17
        /*005e*/ 	.short	(.L_649 - .L_648)
.L_648:
        /*0060*/ 	.word	0x00000000
        /*0064*/ 	.short	0x0002
        /*0066*/ 	.short	0x0010
        /*0068*/ 	.byte	0x00, 0xf0, 0x21, 0x00


	//----- nvinfo : EIATTR_KPARAM_INFO
	.align		4
.L_649:
        /*006c*/ 	.byte	0x04, 0x17
        /*006e*/ 	.short	(.L_651 - .L_650)
.L_650:
        /*0070*/ 	.word	0x00000000
        /*0074*/ 	.short	0x0001
        /*0076*/ 	.short	0x0008
        /*0078*/ 	.byte	0x00, 0xf0, 0x21, 0x00


	//----- nvinfo : EIATTR_KPARAM_INFO
	.align		4
.L_651:
        /*007c*/ 	.byte	0x04, 0x17
        /*007e*/ 	.short	(.L_653 - .L_652)
.L_652:
        /*0080*/ 	.word	0x00000000
        /*0084*/ 	.short	0x0000
        /*0086*/ 	.short	0x0000
        /*0088*/ 	.byte	0x00, 0xf0, 0x21, 0x00


	//----- nvinfo : EIATTR_MAXREG_COUNT
	.align		4
.L_653:
        /*008c*/ 	.byte	0x03, 0x1b
        /*008e*/ 	.short	0x0040


	//----- nvinfo : EIATTR_MERCURY_ISA_VERSION
	.align		4
        /*0090*/ 	.byte	0x03, 0x5f
        /*0092*/ 	.short	0x0000


	//----- nvinfo : EIATTR_EXIT_INSTR_OFFSETS
	.align		4
        /*0094*/ 	.byte	0x04, 0x1c
        /*0096*/ 	.short	(.L_655 - .L_654)


	//   ....[0]....
.L_654:
        /*0098*/ 	.word	0x000000e0


	//   ....[1]....
        /*009c*/ 	.word	0x00000500


	//   ....[2]....
        /*00a0*/ 	.word	0x00001150


	//   ....[3]....
        /*00a4*/ 	.word	0x00001240


	//----- nvinfo : EIATTR_MAX_THREADS
	.align		4
.L_655:
        /*00a8*/ 	.byte	0x04, 0x05
        /*00aa*/ 	.short	(.L_657 - .L_656)
.L_656:
        /*00ac*/ 	.word	0x00000400
        /*00b0*/ 	.word	0x00000001
        /*00b4*/ 	.word	0x00000001


	//----- nvinfo : EIATTR_CRS_STACK_SIZE
	.align		4
.L_657:
        /*00b8*/ 	.byte	0x04, 0x1e
        /*00ba*/ 	.short	(.L_659 - .L_658)
.L_658:
        /*00bc*/ 	.word	0x00000000
.L_659:


//--------------------- .nv.info._ZN2at6native53_GLOBAL__N__7c5e0505_20_UpSampleNearest1d_cu_19867e3828upsample_nearest1d_out_frameIfXadL_ZNS0_37nearest_neighbor_compute_source_indexEfiiEEEEvPKT_mmmmPS3_f --------------------------
	.section	.nv.info._ZN2at6native53_GLOBAL__N__7c5e0505_20_UpSampleNearest1d_cu_19867e3828upsample_nearest1d_out_frameIfXadL_ZNS0_37nearest_neighbor_compute_source_indexEfiiEEEEvPKT_mmmmPS3_f,"",@"SHT_CUDA_INFO"
	.sectionflags	@""
	.align	4


	//----- nvinfo : EIATTR_CUDA_API_VERSION
	.align		4
        /*0000*/ 	.byte	0x04, 0x37
        /*0002*/ 	.short	(.L_661 - .L_660)
.L_660:
        /*0004*/ 	.word	0x00000082


	//----- nvinfo : EIATTR_SW2861232_WAR
	.align		4
.L_661:
        /*0008*/ 	.byte	0x01, 0x35
	.zero		2


	//----- nvinfo : EIATTR_PARAM_CBANK
	.align		4
        /*000c*/ 	.byte	0x04, 0x0a
        /*000e*/ 	.short	(.L_663 - .L_662)
	.align		4
.L_662:
        /*0010*/ 	.word	index@(.nv.constant0._ZN2at6native53_GLOBAL__N__7c5e0505_20_UpSampleNearest1d_cu_19867e3828upsample_nearest1d_out_frameIfXadL_ZNS0_37nearest_neighbor_compute_source_indexEfiiEEEEvPKT_mmmmPS3_f)
        /*0014*/ 	.short	0x0160
        /*0016*/ 	.short	0x0034


	//----- nvinfo : EIATTR_CBANK_PARAM_SIZE
	.align		4
.L_663:
        /*0018*/ 	.byte	0x03, 0x19
        /*001a*/ 	.short	0x0034


	//----- nvinfo : EIATTR_KPARAM_INFO
	.align		4
        /*001c*/ 	.byte	0x04, 0x17
        /*001e*/ 	.short	(.L_665 - .L_664)
.L_664:
        /*0020*/ 	.word	0x00000000
        /*0024*/ 	.short	0x0006
        /*0026*/ 	.short	0x0030
        /*0028*/ 	.byte	0x00, 0xf0, 0x11, 0x00


	//----- nvinfo : EIATTR_KPARAM_INFO
	.align		4
.L_665:
        /*002c*/ 	.byte	0x04, 0x17
        /*002e*/ 	.short	(.L_667 - .L_666)
.L_666:
        /*0030*/ 	.word	0x00000000
        /*0034*/ 	.short	0x0005
        /*0036*/ 	.short	0x0028
        /*0038*/ 	.byte	0x00, 0xf0, 0x21, 0x00


	//----- nvinfo : EIATTR_KPARAM_INFO
	.align		4
.L_667:
        /*003c*/ 	.byte	0x04, 0x17
        /*003e*/ 	.short	(.L_669 - .L_668)
.L_668:
        /*0040*/ 	.word	0x00000000
        /*0044*/ 	.short	0x0004
        /*0046*/ 	.short	0x0020
        /*0048*/ 	.byte	0x00, 0xf0, 0x21, 0x00


	//----- nvinfo : EIATTR_KPARAM_INFO
	.align		4
.L_669:
        /*004c*/ 	.byte	0x04, 0x17
        /*004e*/ 	.short	(.L_671 - .L_670)
.L_670:
        /*0050*/ 	.word	0x00000000
        /*0054*/ 	.short	0x0003
        /*0056*/ 	.short	0x0018
        /*0058*/ 	.byte	0x00, 0xf0, 0x21, 0x00


	//----- nvinfo : EIATTR_KPARAM_INFO
	.align		4
.L_671:
        /*005c*/ 	.byte	0x04, 0x17
        /*005e*/ 	.short	(.L_673 - .L_672)
.L_672:
        /*0060*/ 	.word	0x00000000
        /*0064*/ 	.short	0x0002
        /*0066*/ 	.short	0x0010
        /*0068*/ 	.byte	0x00, 0xf0, 0x21, 0x00


	//----- nvinfo : EIATTR_KPARAM_INFO
	.align		4
.L_673:
        /*006c*/ 	.byte	0x04, 0x17
        /*006e*/ 	.short	(.L_675 - .L_674)
.L_674:
        /*0070*/ 	.word	0x00000000
        /*0074*/ 	.short	0x0001
        /*0076*/ 	.short	0x0008
        /*0078*/ 	.byte	0x00, 0xf0, 0x21, 0x00


	//----- nvinfo : EIATTR_KPARAM_INFO
	.align		4
.L_675:
        /*007c*/ 	.byte	0x04, 0x17
        /*007e*/ 	.short	(.L_677 - .L_676)
.L_676:
        /*0080*/ 	.word	0x00000000
        /*0084*/ 	.short	0x0000
        /*0086*/ 	.short	0x0000
        /*0088*/ 	.byte	0x00, 0xf0, 0x21, 0x00


	//----- nvinfo : EIATTR_MAXREG_COUNT
	.align		4
.L_677:
        /*008c*/ 	.byte	0x03, 0x1b
        /*008e*/ 	.short	0x0040


	//----- nvinfo : EIATTR_MERCURY_ISA_VERSION
	.align		4
        /*0090*/ 	.byte	0x03, 0x5f
        /*0092*/ 	.short	0x0000


	//----- nvinfo : EIATTR_EXIT_INSTR_OFFSETS
	.align		4
        /*0094*/ 	.byte	0x04, 0x1c
        /*0096*/ 	.short	(.L_679 - .L_678)


	//   ....[0]....
.L_678:
        /*0098*/ 	.word	0x000000e0


	//   ....[1]....
        /*009c*/ 	.word	0x00000500


	//   ....[2]....
        /*00a0*/ 	.word	0x00001150


	//   ....[3]....
        /*00a4*/ 	.word	0x00001240


	//----- nvinfo : EIATTR_MAX_THREADS
	.align		4
.L_679:
        /*00a8*/ 	.byte	0x04, 0x05
        /*00aa*/ 	.short	(.L_681 - .L_680)
.L_680:
        /*00ac*/ 	.word	0x00000400
        /*00b0*/ 	.word	0x00000001
        /*00b4*/ 	.word	0x00000001


	//----- nvinfo : EIATTR_CRS_STACK_SIZE
	.align		4
.L_681:
        /*00b8*/ 	.byte	0x04, 0x1e
        /*00ba*/ 	.short	(.L_683 - .L_682)
.L_682:
        /*00bc*/ 	.word	0x00000000
.L_683:


//--------------------- .nv.info._ZN2at6native53_GLOBAL__N__7c5e0505_20_UpSampleNearest1d_cu_19867e3828upsample_nearest1d_out_frameIdXadL_ZNS0_37nearest_neighbor_compute_source_indexEfiiEEEEvPKT_mmmmPS3_f --------------------------
	.section	.nv.info._ZN2at6native53_GLOBAL__N__7c5e0505_20_UpSampleNearest1d_cu_19867e3828upsample_nearest1d_out_frameIdXadL_ZNS0_37nearest_neighbor_compute_source_indexEfiiEEEEvPKT_mmmmPS3_f,"",@"SHT_CUDA_INFO"
	.sectionflags	@""
	.align	4


	//----- nvinfo : EIATTR_CUDA_API_VERSION
	.align		4
        /*0000*/ 	.byte	0x04, 0x37
        /*0002*/ 	.short	(.L_685 - .L_684)
.L_684:
        /*0004*/ 	.word	0x00000082


	//----- nvinfo : EIATTR_SW2861232_WAR
	.align		4
.L_685:
        /*0008*/ 	.byte	0x01, 0x35
	.zero		2


	//----- nvinfo : EIATTR_PARAM_CBANK
	.align		4
        /*000c*/ 	.byte	0x04, 0x0a
        /*000e*/ 	.short	(.L_687 - .L_686)
	.align		4
.L_686:
        /*0010*/ 	.word	index@(.nv.constant0._ZN2at6native53_GLOBAL__N__7c5e0505_20_UpSampleNearest1d_cu_19867e3828upsample_nearest1d_out_frameIdXadL_ZNS0_37nearest_neighbor_compute_source_indexEfiiEEEEvPKT_mmmmPS3_f)
        /*0014*/ 	.short	0x0160
        /*0016*/ 	.short	0x0034


	//----- nvinfo : EIATTR_CBANK_PARAM_SIZE
	.align		4
.L_687:
        /*0018*/ 	.byte	0x03, 0x19
        /*001a*/ 	.short	0x0034


	//----- nvinfo : EIATTR_KPARAM_INFO
	.align		4
        /*001c*/ 	.byte	0x04, 0x17
        /*001e*/ 	.short	(.L_689 - .L_688)
.L_688:
        /*0020*/ 	.word	0x00000000
        /*0024*/ 	.short	0x0006
        /*0026*/ 	.short	0x0030
        /*0028*/ 	.byte	0x00, 0xf0, 0x11, 0x00


	//----- nvinfo : EIATTR_KPARAM_INFO
	.align		4
.L_689:
        /*002c*/ 	.byte	0x04, 0x17
        /*002e*/ 	.short	(.L_691 - .L_690)
.L_690:
        /*0030*/ 	.word	0x00000000
        /*0034*/ 	.short	0x0005
        /*0036*/ 	.short	0x0028
        /*0038*/ 	.byte	0x00, 0xf0, 0x21, 0x00


	//----- nvinfo : EIATTR_KPARAM_INFO
	.align		4
.L_691:
        /*003c*/ 	.byte	0x04, 0x17
        /*003e*/ 	.short	(.L_693 - .L_692)
.L_692:
        /*0040*/ 	.word	0x00000000
        /*0044*/ 	.short	0x0004
        /*0046*/ 	.short	0x0020
        /*0048*/ 	.byte	0x00, 0xf0, 0x21, 0x00


	//----- nvinfo : EIATTR_KPARAM_INFO
	.align		4
.L_693:
        /*004c*/ 	.byte	0x04, 0x17
        /*004e*/ 	.short	(.L_695 - .L_694)
.L_694:
        /*0050*/ 	.word	0x00000000
        /*0054*/ 	.short	0x0003
        /*0056*/ 	.short	0x0018
        /*0058*/ 	.byte	0x00, 0xf0, 0x21, 0x00


	//----- nvinfo : EIATTR_KPARAM_INFO
	.align		4
.L_695:
        /*005c*/ 	.byte	0x04, 0x17
        /*005e*/ 	.short	(.L_697 - .L_696)
.L_696:
        /*0060*/ 	.word	0x00000000
        /*0064*/ 	.short	0x0002
        /*0066*/ 	.short	0x0010
        /*0068*/ 	.byte	0x00, 0xf0, 0x21, 0x00


	//----- nvinfo : EIATTR_KPARAM_INFO
	.align		4
.L_697:
        /*006c*/ 	.byte	0x04, 0x17
        /*006e*/ 	.short	(.L_699 - .L_698)
.L_698:
        /*0070*/ 	.word	0x00000000
        /*0074*/ 	.short	0x0001
        /*0076*/ 	.short	0x0008
        /*0078*/ 	.byte	0x00, 0xf0, 0x21, 0x00


	//----- nvinfo : EIATTR_KPARAM_INFO
	.align		4
.L_699:
        /*007c*/ 	.byte	0x04, 0x17
        /*007e*/ 	.short	(.L_701 - .L_700)
.L_700:
        /*0080*/ 	.word	0x00000000
        /*0084*/ 	.short	0x0000
        /*0086*/ 	.short	0x0000
        /*0088*/ 	.byte	0x00, 0xf0, 0x21, 0x00


	//----- nvinfo : EIATTR_MAXREG_COUNT
	.align		4
.L_701:
        /*008c*/ 	.byte	0x03, 0x1b
        /*008e*/ 	.short	0x0040


	//----- nvinfo : EIATTR_MERCURY_ISA_VERSION
	.align		4
        /*0090*/ 	.byte	0x03, 0x5f
        /*0092*/ 	.short	0x0000


	//----- nvinfo : EIATTR_EXIT_INSTR_OFFSETS
	.align		4
        /*0094*/ 	.byte	0x04, 0x1c
        /*0096*/ 	.short	(.L_703 - .L_702)


	//   ....[0]....
.L_702:
        /*0098*/ 	.word	0x000000e0


	//   ....[1]....
        /*009c*/ 	.word	0x00000500


	//   ....[2]....
        /*00a0*/ 	.word	0x00001150


	//   ....[3]....
        /*00a4*/ 	.word	0x00001240


	//----- nvinfo : EIATTR_MAX_THREADS
	.align		4
.L_703:
        /*00a8*/ 	.byte	0x04, 0x05
        /*00aa*/ 	.short	(.L_705 - .L_704)
.L_704:
        /*00ac*/ 	.word	0x00000400
        /*00b0*/ 	.word	0x00000001
        /*00b4*/ 	.word	0x00000001


	//----- nvinfo : EIATTR_CRS_STACK_SIZE
	.align		4
.L_705:
        /*00b8*/ 	.byte	0x04, 0x1e
        /*00ba*/ 	.short	(.L_707 - .L_706)
.L_706:
        /*00bc*/ 	.word	0x00000000
.L_707:


//--------------------- .nv.callgraph             --------------------------
	.section	.nv.callgraph,"",@"SHT_CUDA_CALLGRAPH"
	.align	4
	.sectionentsize	8
	.align		4
        /*0000*/ 	.word	0x00000000
	.align		4
        /*0004*/ 	.word	0xffffffff
	.align		4
        /*0008*/ 	.word	0x00000000
	.align		4
        /*000c*/ 	.word	0xfffffffe
	.align		4
        /*0010*/ 	.word	0x00000000
	.align		4
        /*0014*/ 	.word	0xfffffffd
	.align		4
        /*0018*/ 	.word	0x00000000
	.align		4
        /*001c*/ 	.word	0xfffffffc


//--------------------- .nv.rel.action            --------------------------
	.section	.nv.rel.action,"",@"SHT_CUDA_RELOCINFO"
	.align	8
	.sectionentsize	8
        /*0000*/ 	.byte	0x73, 0x00, 0x00, 0x00, 0x00, 0x00, 0x00, 0x00, 0x00, 0x00, 0x00, 0x11, 0x25, 0x00, 0x05, 0x36


//--------------------- .nv.constant4             --------------------------
	.section	.nv.constant4,"a",@progbits
	.align	8
	.align		8
.nv.constant4:
        /*0000*/ 	.dword	_ZN51_INTERNAL_7c5e0505_20_UpSampleNearest1d_cu_19867e384cuda3std3__45__cpo5beginE
	.align		8
        /*0008*/ 	.dword	_ZN51_INTERNAL_7c5e0505_20_UpSampleNearest1d_cu_19867e384cuda3std3__45__cpo3endE
	.align		8
        /*0010*/ 	.dword	_ZN51_INTERNAL_7c5e0505_20_UpSampleNearest1d_cu_19867e384cuda3std3__45__cpo6cbeginE
	.align		8
        /*0018*/ 	.dword	_ZN51_INTERNAL_7c5e0505_20_UpSampleNearest1d_cu_19867e384cuda3std3__45__cpo4cendE
	.align		8
        /*0020*/ 	.dword	_ZN51_INTERNAL_7c5e0505_20_UpSampleNearest1d_cu_19867e384cuda3std3__45__cpo6rbeginE
	.align		8
        /*0028*/ 	.dword	_ZN51_INTERNAL_7c5e0505_20_UpSampleNearest1d_cu_19867e384cuda3std3__45__cpo4rendE
	.align		8
        /*0030*/ 	.dword	_ZN51_INTERNAL_7c5e0505_20_UpSampleNearest1d_cu_19867e384cuda3std3__45__cpo7crbeginE
	.align		8
        /*0038*/ 	.dword	_ZN51_INTERNAL_7c5e0505_20_UpSampleNearest1d_cu_19867e384cuda3std3__45__cpo5crendE
	.align		8
        /*0040*/ 	.dword	_ZN51_INTERNAL_7c5e0505_20_UpSampleNearest1d_cu_19867e384cuda3std3__453_GLOBAL__N__7c5e0505_20_UpSampleNearest1d_cu_19867e386ignoreE
	.align		8
        /*0048*/ 	.dword	_ZN51_INTERNAL_7c5e0505_20_UpSampleNearest1d_cu_19867e384cuda3std3__419piecewise_constructE
	.align		8
        /*0050*/ 	.dword	_ZN51_INTERNAL_7c5e0505_20_UpSampleNearest1d_cu_19867e384cuda3std3__48in_placeE
	.align		8
        /*0058*/ 	.dword	_ZN51_INTERNAL_7c5e0505_20_UpSampleNearest1d_cu_19867e384cuda3std3__420unreachable_sentinelE
	.align		8
        /*0060*/ 	.dword	_ZN51_INTERNAL_7c5e0505_20_UpSampleNearest1d_cu_19867e384cuda3std6ranges3__45__cpo4swapE
	.align		8
        /*0068*/ 	.dword	_ZN51_INTERNAL_7c5e0505_20_UpSampleNearest1d_cu_19867e384cuda3std6ranges3__45__cpo9iter_moveE
	.align		8
        /*0070*/ 	.dword	_ZN51_INTERNAL_7c5e0505_20_UpSampleNearest1d_cu_19867e384cuda3std6ranges3__45__cpo5beginE
	.align		8
        /*0078*/ 	.dword	_ZN51_INTERNAL_7c5e0505_20_UpSampleNearest1d_cu_19867e384cuda3std6ranges3__45__cpo3endE
	.align		8
        /*0080*/ 	.dword	_ZN51_INTERNAL_7c5e0505_20_UpSampleNearest1d_cu_19867e384cuda3std6ranges3__45__cpo6cbeginE
	.align		8
        /*0088*/ 	.dword	_ZN51_INTERNAL_7c5e0505_20_UpSampleNearest1d_cu_19867e384cuda3std6ranges3__45__cpo4cendE
	.align		8
        /*0090*/ 	.dword	_ZN51_INTERNAL_7c5e0505_20_UpSampleNearest1d_cu_19867e384cuda3std6ranges3__45__cpo7advanceE
	.align		8
        /*0098*/ 	.dword	_ZN51_INTERNAL_7c5e0505_20_UpSampleNearest1d_cu_19867e384cuda3std6ranges3__45__cpo9iter_swapE
	.align		8
        /*00a0*/ 	.dword	_ZN51_INTERNAL_7c5e0505_20_UpSampleNearest1d_cu_19867e384cuda3std6ranges3__45__cpo4nextE
	.align		8
        /*00a8*/ 	.dword	_ZN51_INTERNAL_7c5e0505_20_UpSampleNearest1d_cu_19867e384cuda3std6ranges3__45__cpo4prevE
	.align		8
        /*00b0*/ 	.dword	_ZN51_INTERNAL_7c5e0505_20_UpSampleNearest1d_cu_19867e384cuda3std6ranges3__45__cpo4dataE
	.align		8
        /*00b8*/ 	.dword	_ZN51_INTERNAL_7c5e0505_20_UpSampleNearest1d_cu_19867e384cuda3std6ranges3__45__cpo5cdataE
	.align		8
        /*00c0*/ 	.dword	_ZN51_INTERNAL_7c5e0505_20_UpSampleNearest1d_cu_19867e384cuda3std6ranges3__45__cpo4sizeE
	.align		8
        /*00c8*/ 	.dword	_ZN51_INTERNAL_7c5e0505_20_UpSampleNearest1d_cu_19867e384cuda3std6ranges3__45__cpo5ssizeE
	.align		8
        /*00d0*/ 	.dword	_ZN51_INTERNAL_7c5e0505_20_UpSampleNearest1d_cu_19867e384cuda3std6ranges3__45__cpo8distanceE
	.align		8
        /*00d8*/ 	.dword	_ZN51_INTERNAL_7c5e0505_20_UpSampleNearest1d_cu_19867e386thrust23THRUST_300001_SM_800_NS6system6detail10sequential3seqE


//--------------------- .nv.constant0._ZN2at6native53_GLOBAL__N__7c5e0505_20_UpSampleNearest1d_cu_19867e3837upsample_nearest1d_backward_out_frameIhlXadL_ZNS0_46nearest_neighbor_exact_bw_compute_source_indexEfiiEEEEvPKT_mmmmPS3_f --------------------------
	.section	.nv.constant0._ZN2at6native53_GLOBAL__N__7c5e0505_20_UpSampleNearest1d_cu_19867e3837upsample_nearest1d_backward_out_frameIhlXadL_ZNS0_46nearest_neighbor_exact_bw_compute_source_indexEfiiEEEEvPKT_mmmmPS3_f,"a",@progbits
	.sectionflags	@""
	.align	4
.nv.constant0._ZN2at6native53_GLOBAL__N__7c5e0505_20_UpSampleNearest1d_cu_19867e3837upsample_nearest1d_backward_out_frameIhlXadL_ZNS0_46nearest_neighbor_exact_bw_compute_source_indexEfiiEEEEvPKT_mmmmPS3_f:
	.zero		404


//--------------------- .nv.constant0._ZN2at6native53_GLOBAL__N__7c5e0505_20_UpSampleNearest1d_cu_19867e3837upsample_nearest1d_backward_out_frameIN3c108BFloat16EfXadL_ZNS0_46nearest_neighbor_exact_bw_compute_source_indexEfiiEEEEvPKT_mmmmPS5_f --------------------------
	.section	.nv.constant0._ZN2at6native53_GLOBAL__N__7c5e0505_20_UpSampleNearest1d_cu_19867e3837upsample_nearest1d_backward_out_frameIN3c108BFloat16EfXadL_ZNS0_46nearest_neighbor_exact_bw_compute_source_indexEfiiEEEEvPKT_mmmmPS5_f,"a",@progbits
	.sectionflags	@""
	.align	4
.nv.constant0._ZN2at6native53_GLOBAL__N__7c5e0505_20_UpSampleNearest1d_cu_19867e3837upsample_nearest1d_backward_out_frameIN3c108BFloat16EfXadL_ZNS0_46nearest_neighbor_exact_bw_compute_source_indexEfiiEEEEvPKT_mmmmPS5_f:
	.zero		404


//--------------------- .nv.constant0._ZN2at6native53_GLOBAL__N__7c5e0505_20_UpSampleNearest1d_cu_19867e3837upsample_nearest1d_backward_out_frameIN3c104HalfEfXadL_ZNS0_46nearest_neighbor_exact_bw_compute_source_indexEfiiEEEEvPKT_mmmmPS5_f --------------------------
	.section	.nv.constant0._ZN2at6native53_GLOBAL__N__7c5e0505_20_UpSampleNearest1d_cu_19867e3837upsample_nearest1d_backward_out_frameIN3c104HalfEfXadL_ZNS0_46nearest_neighbor_exact_bw_compute_source_indexEfiiEEEEvPKT_mmmmPS5_f,"a",@progbits
	.sectionflags	@""
	.align	4
.nv.constant0._ZN2at6native53_GLOBAL__N__7c5e0505_20_UpSampleNearest1d_cu_19867e3837upsample_nearest1d_backward_out_frameIN3c104HalfEfXadL_ZNS0_46nearest_neighbor_exact_bw_compute_source_indexEfiiEEEEvPKT_mmmmPS5_f:
	.zero		404


//--------------------- .nv.constant0._ZN2at6native53_GLOBAL__N__7c5e0505_20_UpSampleNearest1d_cu_19867e3837upsample_nearest1d_backward_out_frameIffXadL_ZNS0_46nearest_neighbor_exact_bw_compute_source_indexEfiiEEEEvPKT_mmmmPS3_f --------------------------
	.section	.nv.constant0._ZN2at6native53_GLOBAL__N__7c5e0505_20_UpSampleNearest1d_cu_19867e3837upsample_nearest1d_backward_out_frameIffXadL_ZNS0_46nearest_neighbor_exact_bw_compute_source_indexEfiiEEEEvPKT_mmmmPS3_f,"a",@progbits
	.sectionflags	@""
	.align	4
.nv.constant0._ZN2at6native53_GLOBAL__N__7c5e0505_20_UpSampleNearest1d_cu_19867e3837upsample_nearest1d_backward_out_frameIffXadL_ZNS0_46nearest_neighbor_exact_bw_compute_source_indexEfiiEEEEvPKT_mmmmPS3_f:
	.zero		404


//--------------------- .nv.constant0._ZN2at6native53_GLOBAL__N__7c5e0505_20_UpSampleNearest1d_cu_19867e3837upsample_nearest1d_backward_out_frameIddXadL_ZNS0_46nearest_neighbor_exact_bw_compute_source_indexEfiiEEEEvPKT_mmmmPS3_f --------------------------
	.section	.nv.constant0._ZN2at6native53_GLOBAL__N__7c5e0505_20_UpSampleNearest1d_cu_19867e3837upsample_nearest1d_backward_out_frameIddXadL_ZNS0_46nearest_neighbor_exact_bw_compute_source_indexEfiiEEEEvPKT_mmmmPS3_f,"a",@progbits
	.sectionflags	@""
	.align	4
.nv.constant0._ZN2at6native53_GLOBAL__N__7c5e0505_20_UpSampleNearest1d_cu_19867e3837upsample_nearest1d_backward_out_frameIddXadL_ZNS0_46nearest_neighbor_exact_bw_compute_source_indexEfiiEEEEvPKT_mmmmPS3_f:
	.zero		404


//--------------------- .nv.constant0._ZN2at6native53_GLOBAL__N__7c5e0505_20_UpSampleNearest1d_cu_19867e3837upsample_nearest1d_backward_out_frameIhlXadL_ZNS0_40nearest_neighbor_bw_compute_source_indexEfiiEEEEvPKT_mmmmPS3_f --------------------------
	.section	.nv.constant0._ZN2at6native53_GLOBAL__N__7c5e0505_20_UpSampleNearest1d_cu_19867e3837upsample_nearest1d_backward_out_frameIhlXadL_ZNS0_40nearest_neighbor_bw_compute_source_indexEfiiEEEEvPKT_mmmmPS3_f,"a",@progbits
	.sectionflags	@""
	.align	4
.nv.constant0._ZN2at6native53_GLOBAL__N__7c5e0505_20_UpSampleNearest1d_cu_19867e3837upsample_nearest1d_backward_out_frameIhlXadL_ZNS0_40nearest_neighbor_bw_compute_source_indexEfiiEEEEvPKT_mmmmPS3_f:
	.zero		404


//--------------------- .nv.constant0._ZN2at6native53_GLOBAL__N__7c5e0505_20_UpSampleNearest1d_cu_19867e3837upsample_nearest1d_backward_out_frameIN3c108BFloat16EfXadL_ZNS0_40nearest_neighbor_bw_compute_source_indexEfiiEEEEvPKT_mmmmPS5_f --------------------------
	.section	.nv.constant0._ZN2at6native53_GLOBAL__N__7c5e0505_20_UpSampleNearest1d_cu_19867e3837upsample_nearest1d_backward_out_frameIN3c108BFloat16EfXadL_ZNS0_40nearest_neighbor_bw_compute_source_indexEfiiEEEEvPKT_mmmmPS5_f,"a",@progbits
	.sectionflags	@""
	.align	4
.nv.constant0._ZN2at6native53_GLOBAL__N__7c5e0505_20_UpSampleNearest1d_cu_19867e3837upsample_nearest1d_backward_out_frameIN3c108BFloat16EfXadL_ZNS0_40nearest_neighbor_bw_compute_source_indexEfiiEEEEvPKT_mmmmPS5_f:
	.zero		404


//--------------------- .nv.constant0._ZN2at6native53_GLOBAL__N__7c5e0505_20_UpSampleNearest1d_cu_19867e3837upsample_nearest1d_backward_out_frameIN3c104HalfEfXadL_ZNS0_40nearest_neighbor_bw_compute_source_indexEfiiEEEEvPKT_mmmmPS5_f --------------------------
	.section	.nv.constant0._ZN2at6native53_GLOBAL__N__7c5e0505_20_UpSampleNearest1d_cu_19867e3837upsample_nearest1d_backward_out_frameIN3c104HalfEfXadL_ZNS0_40nearest_neighbor_bw_compute_source_indexEfiiEEEEvPKT_mmmmPS5_f,"a",@progbits
	.sectionflags	@""
	.align	4
.nv.constant0._ZN2at6native53_GLOBAL__N__7c5e0505_20_UpSampleNearest1d_cu_19867e3837upsample_nearest1d_backward_out_frameIN3c104HalfEfXadL_ZNS0_40nearest_neighbor_bw_compute_source_indexEfiiEEEEvPKT_mmmmPS5_f:
	.zero		404


//--------------------- .nv.constant0._ZN2at6native53_GLOBAL__N__7c5e0505_20_UpSampleNearest1d_cu_19867e3837upsample_nearest1d_backward_out_frameIffXadL_ZNS0_40nearest_neighbor_bw_compute_source_indexEfiiEEEEvPKT_mmmmPS3_f --------------------------
	.section	.nv.constant0._ZN2at6native53_GLOBAL__N__7c5e0505_20_UpSampleNearest1d_cu_19867e3837upsample_nearest1d_backward_out_frameIffXadL_ZNS0_40nearest_neighbor_bw_compute_source_indexEfiiEEEEvPKT_mmmmPS3_f,"a",@progbits
	.sectionflags	@""
	.align	4
.nv.constant0._ZN2at6native53_GLOBAL__N__7c5e0505_20_UpSampleNearest1d_cu_19867e3837upsample_nearest1d_backward_out_frameIffXadL_ZNS0_40nearest_neighbor_bw_compute_source_indexEfiiEEEEvPKT_mmmmPS3_f:
	.zero		404


//--------------------- .nv.constant0._ZN2at6native53_GLOBAL__N__7c5e0505_20_UpSampleNearest1d_cu_19867e3837upsample_nearest1d_backward_out_frameIddXadL_ZNS0_40nearest_neighbor_bw_compute_source_indexEfiiEEEEvPKT_mmmmPS3_f --------------------------
	.section	.nv.constant0._ZN2at6native53_GLOBAL__N__7c5e0505_20_UpSampleNearest1d_cu_19867e3837upsample_nearest1d_backward_out_frameIddXadL_ZNS0_40nearest_neighbor_bw_compute_source_indexEfiiEEEEvPKT_mmmmPS3_f,"a",@progbits
	.sectionflags	@""
	.align	4
.nv.constant0._ZN2at6native53_GLOBAL__N__7c5e0505_20_UpSampleNearest1d_cu_19867e3837upsample_nearest1d_backward_out_frameIddXadL_ZNS0_40nearest_neighbor_bw_compute_source_indexEfiiEEEEvPKT_mmmmPS3_f:
	.zero		404


//--------------------- .nv.constant0._ZN2at6native53_GLOBAL__N__7c5e0505_20_UpSampleNearest1d_cu_19867e3828upsample_nearest1d_out_frameIhXadL_ZNS0_43nearest_neighbor_exact_compute_source_indexEfiiEEEEvPKT_mmmmPS3_f --------------------------
	.section	.nv.constant0._ZN2at6native53_GLOBAL__N__7c5e0505_20_UpSampleNearest1d_cu_19867e3828upsample_nearest1d_out_frameIhXadL_ZNS0_43nearest_neighbor_exact_compute_source_indexEfiiEEEEvPKT_mmmmPS3_f,"a",@progbits
	.sectionflags	@""
	.align	4
.nv.constant0._ZN2at6native53_GLOBAL__N__7c5e0505_20_UpSampleNearest1d_cu_19867e3828upsample_nearest1d_out_frameIhXadL_ZNS0_43nearest_neighbor_exact_compute_source_indexEfiiEEEEvPKT_mmmmPS3_f:
	.zero		404


//--------------------- .nv.constant0._ZN2at6native53_GLOBAL__N__7c5e0505_20_UpSampleNearest1d_cu_19867e3828upsample_nearest1d_out_frameIN3c108BFloat16EXadL_ZNS0_43nearest_neighbor_exact_compute_source_indexEfiiEEEEvPKT_mmmmPS5_f --------------------------
	.section	.nv.constant0._ZN2at6native53_GLOBAL__N__7c5e0505_20_UpSampleNearest1d_cu_19867e3828upsample_nearest1d_out_frameIN3c108BFloat16EXadL_ZNS0_43nearest_neighbor_exact_compute_source_indexEfiiEEEEvPKT_mmmmPS5_f,"a",@progbits
	.sectionflags	@""
	.align	4
.nv.constant0._ZN2at6native53_GLOBAL__N__7c5e0505_20_UpSampleNearest1d_cu_19867e3828upsample_nearest1d_out_frameIN3c108BFloat16EXadL_ZNS0_43nearest_neighbor_exact_compute_source_indexEfiiEEEEvPKT_mmmmPS5_f:
	.zero		404


//--------------------- .nv.constant0._ZN2at6native53_GLOBAL__N__7c5e0505_20_UpSampleNearest1d_cu_19867e3828upsample_nearest1d_out_frameIN3c104HalfEXadL_ZNS0_43nearest_neighbor_exact_compute_source_indexEfiiEEEEvPKT_mmmmPS5_f --------------------------
	.section	.nv.constant0._ZN2at6native53_GLOBAL__N__7c5e0505_20_UpSampleNearest1d_cu_19867e3828upsample_nearest1d_out_frameIN3c104HalfEXadL_ZNS0_43nearest_neighbor_exact_compute_source_indexEfiiEEEEvPKT_mmmmPS5_f,"a",@progbits
	.sectionflags	@""
	.align	4
.nv.constant0._ZN2at6native53_GLOBAL__N__7c5e0505_20_UpSampleNearest1d_cu_19867e3828upsample_nearest1d_out_frameIN3c104HalfEXadL_ZNS0_43nearest_neighbor_exact_compute_source_indexEfiiEEEEvPKT_mmmmPS5_f:
	.zero		404


//--------------------- .nv.constant0._ZN2at6native53_GLOBAL__N__7c5e0505_20_UpSampleNearest1d_cu_19867e3828upsample_nearest1d_out_frameIfXadL_ZNS0_43nearest_neighbor_exact_compute_source_indexEfiiEEEEvPKT_mmmmPS3_f --------------------------
	.section	.nv.constant0._ZN2at6native53_GLOBAL__N__7c5e0505_20_UpSampleNearest1d_cu_19867e3828upsample_nearest1d_out_frameIfXadL_ZNS0_43nearest_neighbor_exact_compute_source_indexEfiiEEEEvPKT_mmmmPS3_f,"a",@progbits
	.sectionflags	@""
	.align	4
.nv.constant0._ZN2at6native53_GLOBAL__N__7c5e0505_20_UpSampleNearest1d_cu_19867e3828upsample_nearest1d_out_frameIfXadL_ZNS0_43nearest_neighbor_exact_compute_source_indexEfiiEEEEvPKT_mmmmPS3_f:
	.zero		404


//--------------------- .nv.constant0._ZN2at6native53_GLOBAL__N__7c5e0505_20_UpSampleNearest1d_cu_19867e3828upsample_nearest1d_out_frameIdXadL_ZNS0_43nearest_neighbor_exact_compute_source_indexEfiiEEEEvPKT_mmmmPS3_f --------------------------
	.section	.nv.constant0._ZN2at6native53_GLOBAL__N__7c5e0505_20_UpSampleNearest1d_cu_19867e3828upsample_nearest1d_out_frameIdXadL_ZNS0_43nearest_neighbor_exact_compute_source_indexEfiiEEEEvPKT_mmmmPS3_f,"a",@progbits
	.sectionflags	@""
	.align	4
.nv.constant0._ZN2at6native53_GLOBAL__N__7c5e0505_20_UpSampleNearest1d_cu_19867e3828upsample_nearest1d_out_frameIdXadL_ZNS0_43nearest_neighbor_exact_compute_source_indexEfiiEEEEvPKT_mmmmPS3_f:
	.zero		404


//--------------------- .nv.constant0._ZN2at6native53_GLOBAL__N__7c5e0505_20_UpSampleNearest1d_cu_19867e3828upsample_nearest1d_out_frameIhXadL_ZNS0_37nearest_neighbor_compute_source_indexEfiiEEEEvPKT_mmmmPS3_f --------------------------
	.section	.nv.constant0._ZN2at6native53_GLOBAL__N__7c5e0505_20_UpSampleNearest1d_cu_19867e3828upsample_nearest1d_out_frameIhXadL_ZNS0_37nearest_neighbor_compute_source_indexEfiiEEEEvPKT_mmmmPS3_f,"a",@progbits
	.sectionflags	@""
	.align	4
.nv.constant0._ZN2at6native53_GLOBAL__N__7c5e0505_20_UpSampleNearest1d_cu_19867e3828upsample_nearest1d_out_frameIhXadL_ZNS0_37nearest_neighbor_compute_source_indexEfiiEEEEvPKT_mmmmPS3_f:
	.zero		404


//--------------------- .nv.constant0._ZN2at6native53_GLOBAL__N__7c5e0505_20_UpSampleNearest1d_cu_19867e3828upsample_nearest1d_out_frameIN3c108BFloat16EXadL_ZNS0_37nearest_neighbor_compute_source_indexEfiiEEEEvPKT_mmmmPS5_f --------------------------
	.section	.nv.constant0._ZN2at6native53_GLOBAL__N__7c5e0505_20_UpSampleNearest1d_cu_19867e3828upsample_nearest1d_out_frameIN3c108BFloat16EXadL_ZNS0_37nearest_neighbor_compute_source_indexEfiiEEEEvPKT_mmmmPS5_f,"a",@progbits
	.sectionflags	@""
	.align	4
.nv.constant0._ZN2at6native53_GLOBAL__N__7c5e0505_20_UpSampleNearest1d_cu_19867e3828upsample_nearest1d_out_frameIN3c108BFloat16EXadL_ZNS0_37nearest_neighbor_compute_source_indexEfiiEEEEvPKT_mmmmPS5_f:
	.zero		404


//--------------------- .nv.constant0._ZN2at6native53_GLOBAL__N__7c5e0505_20_UpSampleNearest1d_cu_19867e3828upsample_nearest1d_out_frameIN3c104HalfEXadL_ZNS0_37nearest_neighbor_compute_source_indexEfiiEEEEvPKT_mmmmPS5_f --------------------------
	.section	.nv.constant0._ZN2at6native53_GLOBAL__N__7c5e0505_20_UpSampleNearest1d_cu_19867e3828upsample_nearest1d_out_frameIN3c104HalfEXadL_ZNS0_37nearest_neighbor_compute_source_indexEfiiEEEEvPKT_mmmmPS5_f,"a",@progbits
	.sectionflags	@""
	.align	4
.nv.constant0._ZN2at6native53_GLOBAL__N__7c5e0505_20_UpSampleNearest1d_cu_19867e3828upsample_nearest1d_out_frameIN3c104HalfEXadL_ZNS0_37nearest_neighbor_compute_source_indexEfiiEEEEvPKT_mmmmPS5_f:
	.zero		404


//--------------------- .nv.constant0._ZN2at6native53_GLOBAL__N__7c5e0505_20_UpSampleNearest1d_cu_19867e3828upsample_nearest1d_out_frameIfXadL_ZNS0_37nearest_neighbor_compute_source_indexEfiiEEEEvPKT_mmmmPS3_f --------------------------
	.section	.nv.constant0._ZN2at6native53_GLOBAL__N__7c5e0505_20_UpSampleNearest1d_cu_19867e3828upsample_nearest1d_out_frameIfXadL_ZNS0_37nearest_neighbor_compute_source_indexEfiiEEEEvPKT_mmmmPS3_f,"a",@progbits
	.sectionflags	@""
	.align	4
.nv.constant0._ZN2at6native53_GLOBAL__N__7c5e0505_20_UpSampleNearest1d_cu_19867e3828upsample_nearest1d_out_frameIfXadL_ZNS0_37nearest_neighbor_compute_source_indexEfiiEEEEvPKT_mmmmPS3_f:
	.zero		404


//--------------------- .nv.constant0._ZN2at6native53_GLOBAL__N__7c5e0505_20_UpSampleNearest1d_cu_19867e3828upsample_nearest1d_out_frameIdXadL_ZNS0_37nearest_neighbor_compute_source_indexEfiiEEEEvPKT_mmmmPS3_f --------------------------
	.section	.nv.constant0._ZN2at6native53_GLOBAL__N__7c5e0505_20_UpSampleNearest1d_cu_19867e3828upsample_nearest1d_out_frameIdXadL_ZNS0_37nearest_neighbor_compute_source_indexEfiiEEEEvPKT_mmmmPS3_f,"a",@progbits
	.sectionflags	@""
	.align	4
.nv.constant0._ZN2at6native53_GLOBAL__N__7c5e0505_20_UpSampleNearest1d_cu_19867e3828upsample_nearest1d_out_frameIdXadL_ZNS0_37nearest_neighbor_compute_source_indexEfiiEEEEvPKT_mmmmPS3_f:
	.zero		404


//--------------------- .text._ZN2at6native53_GLOBAL__N__7c5e0505_20_UpSampleNearest1d_cu_19867e3837upsample_nearest1d_backward_out_frameIhlXadL_ZNS0_46nearest_neighbor_exact_bw_compute_source_indexEfiiEEEEvPKT_mmmmPS3_f --------------------------
	.section	.text._ZN2at6native53_GLOBAL__N__7c5e0505_20_UpSampleNearest1d_cu_19867e3837upsample_nearest1d_backward_out_frameIhlXadL_ZNS0_46nearest_neighbor_exact_bw_compute_source_indexEfiiEEEEvPKT_mmmmPS3_f,"ax",@progbits
	.sectioninfo	@"SHI_REGISTERS=32"
	.align	128
.text._ZN2at6native53_GLOBAL__N__7c5e0505_20_UpSampleNearest1d_cu_19867e3837upsample_nearest1d_backward_out_frameIhlXadL_ZNS0_46nearest_neighbor_exact_bw_compute_source_indexEfiiEEEEvPKT_mmmmPS3_f:
        .type           _ZN2at6native53_GLOBAL__N__7c5e0505_20_UpSampleNearest1d_cu_19867e3837upsample_nearest1d_backward_out_frameIhlXadL_ZNS0_46nearest_neighbor_exact_bw_compute_source_indexEfiiEEEEvPKT_mmmmPS3_f,@function
        .size           _ZN2at6native53_GLOBAL__N__7c5e0505_20_UpSampleNearest1d_cu_19867e3837upsample_nearest1d_backward_out_frameIhlXadL_ZNS0_46nearest_neighbor_exact_bw_compute_source_indexEfiiEEEEvPKT_mmmmPS3_f,(.L_x_304 - _ZN2at6native53_GLOBAL__N__7c5e0505_20_UpSampleNearest1d_cu_19867e3837upsample_nearest1d_backward_out_frameIhlXadL_ZNS0_46nearest_neighbor_exact_bw_compute_source_indexEfiiEEEEvPKT_mmmmPS3_f)
        .other          _ZN2at6native53_GLOBAL__N__7c5e0505_20_UpSampleNearest1d_cu_19867e3837upsample_nearest1d_backward_out_frameIhlXadL_ZNS0_46nearest_neighbor_exact_bw_compute_source_indexEfiiEEEEvPKT_mmmmPS3_f,@"STO_CUDA_ENTRY STV_DEFAULT"
_ZN2at6native53_GLOBAL__N__7c5e0505_20_UpSampleNearest1d_cu_19867e3837upsample_nearest1d_backward_out_frameIhlXadL_ZNS0_46nearest_neighbor_exact_bw_compute_source_indexEfiiEEEEvPKT_mmmmPS3_f:
[----:B------:R-:W-:Y:S02]  /*0000*/  IMAD.MOV.U32 R1, RZ, RZ, c[0x0][0x28] ;  /* 0x00000a00ff017624 */ /* 0x000fe400078e00ff */
[----:B------:R-:W0:Y:S01]  /*0010*/  S2R R0, SR_CTAID.X ;  /* 0x0000000000007919 */ /* 0x000e220000002500 */
[----:B------:R-:W-:Y:S02]  /*0020*/  ULDC.64 UR8, c[0x0][0x170] ;  /* 0x00005c0000087ab9 */ /* 0x000fe40000000a00 */
[----:B------:R-:W-:Y:S01]  /*0030*/  ULDC.64 UR10, c[0x0][0x180] ;  /* 0x00006000000a7ab9 */ /* 0x000fe20000000a00 */
[----:B------:R-:W0:Y:S01]  /*0040*/  S2R R3, SR_TID.X ;  /* 0x0000000000037919 */ /* 0x000e220000002100 */
[----:B------:R-:W-:Y:S02]  /*0050*/  UIMAD UR6, UR8, UR11, URZ ;  /* 0x0000000b080672a4 */ /* 0x000fe4000f8e023f */
[----:B------:R-:W-:Y:S02]  /*0060*/  UIMAD.WIDE.U32 UR4, UR8, UR10, URZ ;  /* 0x0000000a080472a5 */ /* 0x000fe4000f8e003f */
[----:B------:R-:W-:-:S04]  /*0070*/  UIMAD UR6, UR10, UR9, UR6 ;  /* 0x000000090a0672a4 */ /* 0x000fc8000f8e0206 */
[----:B------:R-:W-:-:S06]  /*0080*/  UIADD3 UR6, UR5, UR6, URZ ;  /* 0x0000000605067290 */ /* 0x000fcc000fffe03f */
[----:B------:R-:W-:Y:S02]  /*0090*/  IMAD.U32 R2, RZ, RZ, UR6 ;  /* 0x00000006ff027e24 */ /* 0x000fe4000f8e00ff */
[----:B0-----:R-:W-:-:S05]  /*00a0*/  IMAD R0, R0, c[0x0][0x0], R3 ;  /* 0x0000000000007a24 */ /* 0x001fca00078e0203 */
[----:B------:R-:W-:Y:S02]  /*00b0*/  ISETP.LT.U32.AND P0, PT, R0, UR4, PT ;  /* 0x0000000400007c0c */ /* 0x000fe4000bf01070 */
[----:B------:R-:W-:-:S04]  /*00c0*/  SHF.R.S32.HI R3, RZ, 0x1f, R0 ;  /* 0x0000001fff037819 */ /* 0x000fc80000011400 */
[----:B------:R-:W-:-:S13]  /*00d0*/  ISETP.GT.U32.AND.EX P0, PT, R2, R3, PT, P0 ;  /* 0x000000030200720c */ /* 0x000fda0003f04100 */
[----:B------:R-:W-:Y:S05]  /*00e0*/  @!P0 EXIT ;  /* 0x000000000000894d */ /* 0x000fea0003800000 */
[----:B------:R-:W-:Y:S01]  /*00f0*/  LOP3.LUT R2, R3, c[0x0][0x184], RZ, 0xfc, !PT ;  /* 0x0000610003027a12 */ /* 0x000fe200078efcff */
[----:B------:R-:W-:Y:S03]  /*0100*/  BSSY B0, `(.L_x_0) ;  /* 0x000001e000007945 */ /* 0x000fe60003800000 */
[----:B------:R-:W-:-:S13]  /*0110*/  ISETP.NE.U32.AND P0, PT, R2, RZ, PT ;  /* 0x000000ff0200720c */ /* 0x000fda0003f05070 */
[----:B------:R-:W-:Y:S05]  /*0120*/  @!P0 BRA `(.L_x_1) ;  /* 0x0000005000008947 */ /* 0x000fea0003800000 */
[----:B------:R-:W-:Y:S02]  /*0130*/  MOV R2, 0x150 ;  /* 0x0000015000027802 */ /* 0x000fe40000000f00 */
[----:B------:R-:W-:Y:S05]  /*0140*/  CALL.REL.NOINC `($__internal_0_$__cuda_sm20_div_u64) ;  /* 0x00000c4000007944 */ /* 0x000fea0003c00000 */
[----:B------:R-:W-:-:S04]  /*0150*/  IMAD.MOV R3, RZ, RZ, -R4 ;  /* 0x000000ffff037224 */ /* 0x000fc800078e0a04 */
[----:B------:R-:W-:Y:S01]  /*0160*/  IMAD R2, R3, c[0x0][0x180], R0 ;  /* 0x0000600003027a24 */ /* 0x000fe200078e0200 */
[----:B------:R-:W-:Y:S05]  /*0170*/  BRA `(.L_x_2) ;  /* 0x0000016000007947 */ /* 0x000fea0003800000 */
.L_x_1:
[----:B------:R-:W0:Y:S01]  /*0180*/  I2F.U32.RP R4, c[0x0][0x180] ;  /* 0x0000600000047b06 */ /* 0x000e220000209000 */
[----:B------:R-:W-:-:S07]  /*0190*/  ISETP.NE.U32.AND P2, PT, RZ, c[0x0][0x180], PT ;  /* 0x00006000ff007a0c */ /* 0x000fce0003f45070 */
[----:B0-----:R-:W0:Y:S02]  /*01a0*/  MUFU.RCP R4, R4 ;  /* 0x0000000400047308 */ /* 0x001e240000001000 */
[----:B0-----:R-:W-:-:S06]  /*01b0*/  IADD3 R2, R4, 0xffffffe, RZ ;  /* 0x0ffffffe04027810 */ /* 0x001fcc0007ffe0ff */
[----:B------:R0:W1:Y:S02]  /*01c0*/  F2I.FTZ.U32.TRUNC.NTZ R3, R2 ;  /* 0x0000000200037305 */ /* 0x000064000021f000 */
[----:B0-----:R-:W-:Y:S02]  /*01d0*/  IMAD.MOV.U32 R2, RZ, RZ, RZ ;  /* 0x000000ffff027224 */ /* 0x001fe400078e00ff */
[----:B-1----:R-:W-:-:S04]  /*01e0*/  IMAD.MOV R5, RZ, RZ, -R3 ;  /* 0x000000ffff057224 */ /* 0x002fc800078e0a03 */
[----:B------:R-:W-:-:S04]  /*01f0*/  IMAD R5, R5, c[0x0][0x180], RZ ;  /* 0x0000600005057a24 */ /* 0x000fc800078e02ff */
[----:B------:R-:W-:-:S06]  /*0200*/  IMAD.HI.U32 R3, R3, R5, R2 ;  /* 0x0000000503037227 */ /* 0x000fcc00078e0002 */
[----:B------:R-:W-:-:S04]  /*0210*/  IMAD.HI.U32 R3, R3, R0, RZ ;  /* 0x0000000003037227 */ /* 0x000fc800078e00ff */
[----:B------:R-:W-:-:S04]  /*0220*/  IMAD.MOV R5, RZ, RZ, -R3 ;  /* 0x000000ffff057224 */ /* 0x000fc800078e0a03 */
[----:B------:R-:W-:-:S05]  /*0230*/  IMAD R5, R5, c[0x0][0x180], R0 ;  /* 0x0000600005057a24 */ /* 0x000fca00078e0200 */
[----:B------:R-:W-:-:S13]  /*0240*/  ISETP.GE.U32.AND P0, PT, R5, c[0x0][0x180], PT ;  /* 0x0000600005007a0c */ /* 0x000fda0003f06070 */
[----:B------:R-:W-:Y:S02]  /*0250*/  @P0 IADD3 R5, R5, -c[0x0][0x180], RZ ;  /* 0x8000600005050a10 */ /* 0x000fe40007ffe0ff */
[----:B------:R-:W-:Y:S02]  /*0260*/  @P0 IADD3 R3, R3, 0x1, RZ ;  /* 0x0000000103030810 */ /* 0x000fe40007ffe0ff */
[----:B------:R-:W-:-:S13]  /*0270*/  ISETP.GE.U32.AND P1, PT, R5, c[0x0][0x180], PT ;  /* 0x0000600005007a0c */ /* 0x000fda0003f26070 */
[----:B------:R-:W-:Y:S02]  /*0280*/  @P1 IADD3 R3, R3, 0x1, RZ ;  /* 0x0000000103031810 */ /* 0x000fe40007ffe0ff */
[----:B------:R-:W-:-:S05]  /*0290*/  @!P2 LOP3.LUT R3, RZ, c[0x0][0x180], RZ, 0x33, !PT ;  /* 0x00006000ff03aa12 */ /* 0x000fca00078e33ff */
[--C-:B------:R-:W-:Y:S02]  /*02a0*/  IMAD.MOV R5, RZ, RZ, -R3.reuse ;  /* 0x000000ffff057224 */ /* 0x100fe400078e0a03 */
[----:B------:R-:W-:Y:S02]  /*02b0*/  IMAD.MOV.U32 R4, RZ, RZ, R3 ;  /* 0x000000ffff047224 */ /* 0x000fe400078e0003 */
[----:B------:R-:W-:Y:S02]  /*02c0*/  IMAD R2, R5, c[0x0][0x180], R0 ;  /* 0x0000600005027a24 */ /* 0x000fe400078e0200 */
[----:B------:R-:W-:Y:S02]  /*02d0*/  IMAD.MOV.U32 R5, RZ, RZ, RZ ;  /* 0x000000ffff057224 */ /* 0x000fe400078e00ff */
.L_x_2:
[----:B------:R-:W-:Y:S05]  /*02e0*/  BSYNC B0 ;  /* 0x0000000000007941 */ /* 0x000fea0003800000 */
.L_x_0:
[----:B------:R-:W-:Y:S01]  /*02f0*/  LOP3.LUT R3, R5, c[0x0][0x174], RZ, 0xfc, !PT ;  /* 0x00005d0005037a12 */ /* 0x000fe200078efcff */
[----:B------:R-:W-:Y:S03]  /*0300*/  BSSY B0, `(.L_x_3) ;  /* 0x0000018000007945 */ /* 0x000fe60003800000 */
[----:B------:R-:W-:-:S13]  /*0310*/  ISETP.NE.U32.AND P0, PT, R3, RZ, PT ;  /* 0x000000ff0300720c */ /* 0x000fda0003f05070 */
[----:B------:R-:W-:Y:S05]  /*0320*/  @!P0 BRA `(.L_x_4) ;  /* 0x0000004000008947 */ /* 0x000fea0003800000 */
[----:B------:R-:W-:Y:S01]  /*0330*/  IMAD.MOV.U32 R3, RZ, RZ, R5 ;  /* 0x000000ffff037224 */ /* 0x000fe200078e0005 */
[----:B------:R-:W-:Y:S02]  /*0340*/  MOV R6, 0x360 ;  /* 0x0000036000067802 */ /* 0x000fe40000000f00 */
[----:B------:R-:W-:Y:S05]  /*0350*/  CALL.REL.NOINC `($__internal_1_$__cuda_sm20_rem_u64) ;  /* 0x00000e6000007944 */ /* 0x000fea0003c00000 */
[----:B------:R-:W-:Y:S05]  /*0360*/  BRA `(.L_x_5) ;  /* 0x0000011000007947 */ /* 0x000fea0003800000 */
.L_x_4:
        /* <DEDUP_REMOVED lines=13> */
[----:B------:R-:W-:-:S04]  /*0440*/  @P0 IADD3 R8, R8, -c[0x0][0x170], RZ ;  /* 0x80005c0008080a10 */ /* 0x000fc80007ffe0ff */
[----:B------:R-:W-:-:S13]  /*0450*/  ISETP.GE.U32.AND P0, PT, R8, c[0x0][0x170], PT ;  /* 0x00005c0008007a0c */ /* 0x000fda0003f06070 */
[----:B------:R-:W-:Y:S02]  /*0460*/  @P0 IADD3 R8, R8, -c[0x0][0x170], RZ ;  /* 0x80005c0008080a10 */ /* 0x000fe40007ffe0ff */
[----:B------:R-:W-:Y:S02]  /*0470*/  @!P1 LOP3.LUT R8, RZ, c[0x0][0x170], RZ, 0x33, !PT ;  /* 0x00005c00ff089a12 */ /* 0x000fe400078e33ff */
.L_x_5:
[----:B------:R-:W-:Y:S05]  /*0480*/  BSYNC B0 ;  /* 0x0000000000007941 */ /* 0x000fea0003800000 */
.L_x_3:
[----:B------:R-:W-:Y:S01]  /*0490*/  IADD3 R3, R2, 0x1, RZ ;  /* 0x0000000102037810 */ /* 0x000fe20007ffe0ff */
[----:B------:R-:W-:Y:S01]  /*04a0*/  IMAD.MOV.U32 R5, RZ, RZ, c[0x0][0x190] ;  /* 0x00006400ff057624 */ /* 0x000fe200078e00ff */
[----:B------:R-:W-:Y:S01]  /*04b0*/  ISETP.NE.U32.AND P0, PT, RZ, c[0x0][0x168], PT ;  /* 0x00005a00ff007a0c */ /* 0x000fe20003f05070 */
[----:B------:R-:W-:Y:S03]  /*04c0*/  I2F R2, R2 ;  /* 0x0000000200027306 */ /* 0x000fe60000201400 */
[----:B------:R-:W-:-:S05]  /*04d0*/  ISETP.NE.AND.EX P0, PT, RZ, c[0x0][0x16c], PT, P0 ;  /* 0x00005b00ff007a0c */ /* 0x000fca0003f05300 */
[----:B------:R-:W0:Y:S02]  /*04e0*/  I2F R3, R3 ;  /* 0x0000000300037306 */ /* 0x000e240000201400 */
[----:B0-----:R-:W-:-:S06]  /*04f0*/  FFMA.FTZ R4, R3, R5, -0.5 ;  /* 0xbf00000003047423 */ /* 0x001fcc0000010005 */
[----:B------:R-:W-:Y:S05]  /*0500*/  @!P0 EXIT ;  /* 0x000000000000894d */ /* 0x000fea0003800000 */
[----:B------:R-:W-:Y:S01]  /*0510*/  FFMA.FTZ R2, R2, R5, -0.5 ;  /* 0xbf00000002027423 */ /* 0x000fe20000010005 */
[----:B------:R-:W0:Y:S01]  /*0520*/  F2I.FTZ.CEIL.NTZ R4, R4 ;  /* 0x0000000400047305 */ /* 0x000e22000021b100 */
[----:B------:R-:W-:Y:S01]  /*0530*/  IMAD.MOV.U32 R13, RZ, RZ, RZ ;  /* 0x000000ffff0d7224 */ /* 0x000fe200078e00ff */
[----:B------:R-:W-:-:S06]  /*0540*/  ULDC.64 UR6, c[0x0][0x118] ;  /* 0x0000460000067ab9 */ /* 0x000fcc0000000a00 */
[----:B------:R-:W1:Y:S01]  /*0550*/  F2I.FTZ.CEIL.NTZ R2, R2 ;  /* 0x0000000200027305 */ /* 0x000e62000021b100 */
[----:B0-----:R-:W-:-:S04]  /*0560*/  IMNMX R10, R4, c[0x0][0x178], PT ;  /* 0x00005e00040a7a17 */ /* 0x001fc80003800200 */
[----:B------:R-:W-:Y:S02]  /*0570*/  LOP3.LUT R6, RZ, R10, RZ, 0x33, !PT ;  /* 0x0000000aff067212 */ /* 0x000fe400078e33ff */
[----:B-1----:R-:W-:-:S04]  /*0580*/  IMNMX R11, R2, c[0x0][0x178], PT ;  /* 0x00005e00020b7a17 */ /* 0x002fc80003800200 */
[--C-:B------:R-:W-:Y:S01]  /*0590*/  IADD3 R6, -R6, -0x2, -R11.reuse ;  /* 0xfffffffe06067810 */ /* 0x100fe20007ffe90b */
[----:B------:R-:W-:-:S03]  /*05a0*/  IMAD.IADD R12, R10, 0x1, -R11 ;  /* 0x000000010a0c7824 */ /* 0x000fc600078e0a0b */
[----:B------:R-:W-:Y:S02]  /*05b0*/  ISETP.GE.U32.AND P1, PT, R6, 0x3, PT ;  /* 0x000000030600780c */ /* 0x000fe40003f26070 */
.L_x_17:
[----:B------:R-:W-:Y:S01]  /*05c0*/  ISETP.GT.AND P0, PT, R10, R11, PT ;  /* 0x0000000b0a00720c */ /* 0x000fe20003f04270 */
[----:B------:R-:W-:Y:S01]  /*05d0*/  BSSY B2, `(.L_x_6) ;  /* 0x0000071000027945 */ /* 0x000fe20003800000 */
[----:B------:R-:W-:-:S11]  /*05e0*/  IMAD.MOV.U32 R15, RZ, RZ, RZ ;  /* 0x000000ffff0f7224 */ /* 0x000fd600078e00ff */
[----:B------:R-:W-:Y:S05]  /*05f0*/  @!P0 BRA `(.L_x_7) ;  /* 0x000006e000008947 */ /* 0x000fea0003800000 */
[----:B------:R-:W-:Y:S01]  /*0600*/  IMAD R14, R13, c[0x0][0x170], R8 ;  /* 0x00005c000d0e7a24 */ /* 0x000fe200078e0208 */
[----:B------:R-:W-:Y:S01]  /*0610*/  BSSY B1, `(.L_x_8) ;  /* 0x000005f000017945 */ /* 0x000fe20003800000 */
[----:B------:R-:W-:Y:S02]  /*0620*/  IMAD.MOV.U32 R15, RZ, RZ, RZ ;  /* 0x000000ffff0f7224 */ /* 0x000fe400078e00ff */
[----:B------:R-:W-:Y:S01]  /*0630*/  IMAD R14, R14, c[0x0][0x178], R11 ;  /* 0x00005e000e0e7a24 */ /* 0x000fe200078e020b */
[----:B------:R-:W-:Y:S05]  /*0640*/  @!P1 BRA `(.L_x_9) ;  /* 0x000005b000009947 */ /* 0x000fea0003800000 */
[----:B------:R-:W-:Y:S01]  /*0650*/  LOP3.LUT R9, R12, 0x3, RZ, 0xc0, !PT ;  /* 0x000000030c097812 */ /* 0x000fe200078ec0ff */
[----:B------:R-:W-:Y:S01]  /*0660*/  BSSY B0, `(.L_x_10) ;  /* 0x000004d000007945 */ /* 0x000fe20003800000 */
[----:B------:R-:W-:-:S03]  /*0670*/  IMAD.MOV.U32 R15, RZ, RZ, RZ ;  /* 0x000000ffff0f7224 */ /* 0x000fc600078e00ff */
[----:B------:R-:W-:-:S05]  /*0680*/  IMAD.IADD R9, R12, 0x1, -R9 ;  /* 0x000000010c097824 */ /* 0x000fca00078e0a09 */
[----:B------:R-:W-:-:S13]  /*0690*/  ISETP.GT.AND P0, PT, R9, RZ, PT ;  /* 0x000000ff0900720c */ /* 0x000fda0003f04270 */
[----:B------:R-:W-:Y:S05]  /*06a0*/  @!P0 BRA `(.L_x_11) ;  /* 0x0000048000008947 */ /* 0x000fea0003800000 */
[----:B------:R-:W-:Y:S01]  /*06b0*/  ISETP.GT.AND P2, PT, R9, 0xc, PT ;  /* 0x0000000c0900780c */ /* 0x000fe20003f44270 */
[----:B------:R-:W-:Y:S01]  /*06c0*/  BSSY B3, `(.L_x_12) ;  /* 0x000002b000037945 */ /* 0x000fe20003800000 */
[----:B------:R-:W-:-:S11]  /*06d0*/  PLOP3.LUT P0, PT, PT, PT, PT, 0x80, 0x0 ;  /* 0x000000000000781c */ /* 0x000fd60003f0f070 */
[----:B------:R-:W-:Y:S05]  /*06e0*/  @!P2 BRA `(.L_x_13) ;  /* 0x000002800000a947 */ /* 0x000fea0003800000 */
[----:B------:R-:W-:Y:S02]  /*06f0*/  PLOP3.LUT P0, PT, PT, PT, PT, 0x8, 0x0 ;  /* 0x000000000000781c */ /* 0x000fe40003f0e170 */
.L_x_14:
[C---:B------:R-:W-:Y:S02]  /*0700*/  IADD3 R26, P2, R14.reuse, c[0x0][0x160], RZ ;  /* 0x000058000e1a7a10 */ /* 0x040fe40007f5e0ff */
[C---:B------:R-:W-:Y:S02]  /*0710*/  IADD3 R2, R14.reuse, 0x4, RZ ;  /* 0x000000040e027810 */ /* 0x040fe40007ffe0ff */
[----:B------:R-:W-:Y:S02]  /*0720*/  LEA.HI.X.SX32 R27, R14, c[0x0][0x164], 0x1, P2 ;  /* 0x000059000e1b7a11 */ /* 0x000fe400010f0eff */
[----:B------:R-:W-:Y:S02]  /*0730*/  IADD3 R4, P2, R2, c[0x0][0x160], RZ ;  /* 0x0000580002047a10 */ /* 0x000fe40007f5e0ff */
[----:B------:R-:W-:Y:S01]  /*0740*/  IADD3 R3, R14, 0x8, RZ ;  /* 0x000000080e037810 */ /* 0x000fe20007ffe0ff */
[----:B------:R0:W2:Y:S01]  /*0750*/  LDG.E.U8 R21, [R26.64] ;  /* 0x000000061a157981 */ /* 0x0000a2000c1e1100 */
[----:B------:R-:W-:-:S03]  /*0760*/  LEA.HI.X.SX32 R5, R2, c[0x0][0x164], 0x1, P2 ;  /* 0x0000590002057a11 */ /* 0x000fc600010f0eff */
[----:B------:R0:W2:Y:S01]  /*0770*/  LDG.E.U8 R22, [R26.64+0x1] ;  /* 0x000001061a167981 */ /* 0x0000a2000c1e1100 */
[----:B------:R-:W-:-:S03]  /*0780*/  IADD3 R2, P2, R3, c[0x0][0x160], RZ ;  /* 0x0000580003027a10 */ /* 0x000fc60007f5e0ff */
[----:B------:R0:W3:Y:S04]  /*0790*/  LDG.E.U8 R20, [R26.64+0x2] ;  /* 0x000002061a147981 */ /* 0x0000e8000c1e1100 */
[----:B------:R0:W3:Y:S01]  /*07a0*/  LDG.E.U8 R19, [R26.64+0x3] ;  /* 0x000003061a137981 */ /* 0x0000e2000c1e1100 */
[----:B------:R-:W-:-:S03]  /*07b0*/  IADD3 R7, R14, 0xc, RZ ;  /* 0x0000000c0e077810 */ /* 0x000fc60007ffe0ff */
[----:B------:R1:W4:Y:S01]  /*07c0*/  LDG.E.U8 R18, [R4.64] ;  /* 0x0000000604127981 */ /* 0x000322000c1e1100 */
[----:B------:R-:W-:-:S03]  /*07d0*/  LEA.HI.X.SX32 R3, R3, c[0x0][0x164], 0x1, P2 ;  /* 0x0000590003037a11 */ /* 0x000fc600010f0eff */
[----:B------:R1:W4:Y:S01]  /*07e0*/  LDG.E.U8 R17, [R4.64+0x1] ;  /* 0x0000010604117981 */ /* 0x000322000c1e1100 */
[----:B------:R-:W-:-:S03]  /*07f0*/  IADD3 R6, P2, R7, c[0x0][0x160], RZ ;  /* 0x0000580007067a10 */ /* 0x000fc60007f5e0ff */
[----:B------:R1:W5:Y:S04]  /*0800*/  LDG.E.U8 R16, [R4.64+0x2] ;  /* 0x0000020604107981 */ /* 0x000368000c1e1100 */
[----:B------:R1:W5:Y:S01]  /*0810*/  LDG.E.U8 R23, [R4.64+0x3] ;  /* 0x0000030604177981 */ /* 0x000362000c1e1100 */
[----:B------:R-:W-:-:S03]  /*0820*/  LEA.HI.X.SX32 R7, R7, c[0x0][0x164], 0x1, P2 ;  /* 0x0000590007077a11 */ /* 0x000fc600010f0eff */
[----:B------:R1:W5:Y:S04]  /*0830*/  LDG.E.U8 R24, [R2.64] ;  /* 0x0000000602187981 */ /* 0x000368000c1e1100 */
[----:B------:R1:W5:Y:S04]  /*0840*/  LDG.E.U8 R25, [R2.64+0x1] ;  /* 0x0000010602197981 */ /* 0x000368000c1e1100 */
[----:B0-----:R1:W5:Y:S04]  /*0850*/  LDG.E.U8 R26, [R2.64+0x2] ;  /* 0x00000206021a7981 */ /* 0x001368000c1e1100 */
[----:B------:R-:W5:Y:S04]  /*0860*/  LDG.E.U8 R29, [R6.64] ;  /* 0x00000006061d7981 */ /* 0x000f68000c1e1100 */
[----:B------:R-:W5:Y:S04]  /*0870*/  LDG.E.U8 R28, [R6.64+0x1] ;  /* 0x00000106061c7981 */ /* 0x000f68000c1e1100 */
[----:B-1----:R-:W5:Y:S04]  /*0880*/  LDG.E.U8 R3, [R2.64+0x3] ;  /* 0x0000030602037981 */ /* 0x002f68000c1e1100 */
[----:B------:R-:W5:Y:S04]  /*0890*/  LDG.E.U8 R27, [R6.64+0x2] ;  /* 0x00000206061b7981 */ /* 0x000f68000c1e1100 */
[----:B------:R-:W5:Y:S01]  /*08a0*/  LDG.E.U8 R4, [R6.64+0x3] ;  /* 0x0000030606047981 */ /* 0x000f62000c1e1100 */
[----:B------:R-:W-:-:S04]  /*08b0*/  IADD3 R9, R9, -0x10, RZ ;  /* 0xfffffff009097810 */ /* 0x000fc80007ffe0ff */
[----:B------:R-:W-:Y:S02]  /*08c0*/  ISETP.GT.AND P2, PT, R9, 0xc, PT ;  /* 0x0000000c0900780c */ /* 0x000fe40003f44270 */
[----:B------:R-:W-:Y:S02]  /*08d0*/  IADD3 R14, R14, 0x10, RZ ;  /* 0x000000100e0e7810 */ /* 0x000fe40007ffe0ff */
[----:B--2---:R-:W-:-:S04]  /*08e0*/  IADD3 R21, R22, R15, R21 ;  /* 0x0000000f16157210 */ /* 0x004fc80007ffe015 */
[----:B---3--:R-:W-:-:S04]  /*08f0*/  IADD3 R19, R19, R21, R20 ;  /* 0x0000001513137210 */ /* 0x008fc80007ffe014 */
[----:B----4-:R-:W-:-:S04]  /*0900*/  IADD3 R17, R17, R19, R18 ;  /* 0x0000001311117210 */ /* 0x010fc80007ffe012 */
[----:B-----5:R-:W-:-:S04]  /*0910*/  IADD3 R16, R23, R17, R16 ;  /* 0x0000001117107210 */ /* 0x020fc80007ffe010 */
[----:B------:R-:W-:-:S04]  /*0920*/  IADD3 R24, R25, R16, R24 ;  /* 0x0000001019187210 */ /* 0x000fc80007ffe018 */
[----:B------:R-:W-:-:S04]  /*0930*/  IADD3 R3, R3, R24, R26 ;  /* 0x0000001803037210 */ /* 0x000fc80007ffe01a */
[----:B------:R-:W-:-:S04]  /*0940*/  IADD3 R28, R28, R3, R29 ;  /* 0x000000031c1c7210 */ /* 0x000fc80007ffe01d */
[----:B------:R-:W-:Y:S01]  /*0950*/  IADD3 R15, R4, R28, R27 ;  /* 0x0000001c040f7210 */ /* 0x000fe20007ffe01b */
[----:B------:R-:W-:Y:S05]  /*0960*/  @P2 BRA `(.L_x_14) ;  /* 0xfffffd9000002947 */ /* 0x000fea000383ffff */
.L_x_13:
[----:B------:R-:W-:Y:S05]  /*0970*/  BSYNC B3 ;  /* 0x0000000000037941 */ /* 0x000fea0003800000 */
.L_x_12:
[----:B------:R-:W-:Y:S01]  /*0980*/  ISETP.GT.AND P2, PT, R9, 0x4, PT ;  /* 0x000000040900780c */ /* 0x000fe20003f44270 */
[----:B------:R-:W-:-:S12]  /*0990*/  BSSY B3, `(.L_x_15) ;  /* 0x0000016000037945 */ /* 0x000fd80003800000 */
[----:B------:R-:W-:Y:S05]  /*09a0*/  @!P2 BRA `(.L_x_16) ;  /* 0x000001400000a947 */ /* 0x000fea0003800000 */
[C---:B------:R-:W-:Y:S02]  /*09b0*/  IADD3 R4, P0, R14.reuse, c[0x0][0x160], RZ ;  /* 0x000058000e047a10 */ /* 0x040fe40007f1e0ff */
[C---:B------:R-:W-:Y:S02]  /*09c0*/  IADD3 R3, R14.reuse, 0x4, RZ ;  /* 0x000000040e037810 */ /* 0x040fe40007ffe0ff */
[----:B------:R-:W-:Y:S02]  /*09d0*/  LEA.HI.X.SX32 R5, R14, c[0x0][0x164], 0x1, P0 ;  /* 0x000059000e057a11 */ /* 0x000fe400000f0eff */
[----:B------:R-:W-:-:S03]  /*09e0*/  IADD3 R2, P0, R3, c[0x0][0x160], RZ ;  /* 0x0000580003027a10 */ /* 0x000fc60007f1e0ff */
[----:B------:R-:W2:Y:S01]  /*09f0*/  LDG.E.U8 R6, [R4.64] ;  /* 0x0000000604067981 */ /* 0x000ea2000c1e1100 */
[----:B------:R-:W-:-:S03]  /*0a00*/  LEA.HI.X.SX32 R3, R3, c[0x0][0x164], 0x1, P0 ;  /* 0x0000590003037a11 */ /* 0x000fc600000f0eff */
[----:B------:R-:W2:Y:S04]  /*0a10*/  LDG.E.U8 R7, [R4.64+0x1] ;  /* 0x0000010604077981 */ /* 0x000ea8000c1e1100 */
[----:B------:R-:W3:Y:S04]  /*0a20*/  LDG.E.U8 R16, [R4.64+0x2] ;  /* 0x0000020604107981 */ /* 0x000ee8000c1e1100 */
[----:B------:R-:W3:Y:S04]  /*0a30*/  LDG.E.U8 R17, [R4.64+0x3] ;  /* 0x0000030604117981 */ /* 0x000ee8000c1e1100 */
[----:B------:R-:W4:Y:S04]  /*0a40*/  LDG.E.U8 R18, [R2.64] ;  /* 0x0000000602127981 */ /* 0x000f28000c1e1100 */
[----:B------:R-:W4:Y:S04]  /*0a50*/  LDG.E.U8 R19, [R2.64+0x1] ;  /* 0x0000010602137981 */ /* 0x000f28000c1e1100 */
[----:B------:R-:W5:Y:S04]  /*0a60*/  LDG.E.U8 R20, [R2.64+0x2] ;  /* 0x0000020602147981 */ /* 0x000f68000c1e1100 */
[----:B------:R-:W5:Y:S01]  /*0a70*/  LDG.E.U8 R21, [R2.64+0x3] ;  /* 0x0000030602157981 */ /* 0x000f62000c1e1100 */
[----:B------:R-:W-:-:S02]  /*0a80*/  PLOP3.LUT P0, PT, PT, PT, PT, 0x8, 0x0 ;  /* 0x000000000000781c */ /* 0x000fc40003f0e170 */
[----:B------:R-:W-:Y:S02]  /*0a90*/  IADD3 R9, R9, -0x8, RZ ;  /* 0xfffffff809097810 */ /* 0x000fe40007ffe0ff */
[----:B------:R-:W-:Y:S02]  /*0aa0*/  IADD3 R14, R14, 0x8, RZ ;  /* 0x000000080e0e7810 */ /* 0x000fe40007ffe0ff */
[----:B--2---:R-:W-:-:S04]  /*0ab0*/  IADD3 R6, R7, R15, R6 ;  /* 0x0000000f07067210 */ /* 0x004fc80007ffe006 */
[----:B---3--:R-:W-:-:S04]  /*0ac0*/  IADD3 R16, R17, R6, R16 ;  /* 0x0000000611107210 */ /* 0x008fc80007ffe010 */
[----:B----4-:R-:W-:-:S04]  /*0ad0*/  IADD3 R18, R19, R16, R18 ;  /* 0x0000001013127210 */ /* 0x010fc80007ffe012 */
[----:B-----5:R-:W-:Y:S02]  /*0ae0*/  IADD3 R15, R21, R18, R20 ;  /* 0x00000012150f7210 */ /* 0x020fe40007ffe014 */
.L_x_16:
[----:B------:R-:W-:Y:S05]  /*0af0*/  BSYNC B3 ;  /* 0x0000000000037941 */ /* 0x000fea0003800000 */
.L_x_15:
[----:B------:R-:W-:-:S13]  /*0b00*/  ISETP.NE.OR P0, PT, R9, RZ, P0 ;  /* 0x000000ff0900720c */ /* 0x000fda0000705670 */
[----:B------:R-:W-:Y:S01]  /*0b10*/  @!P0 BREAK B0 ;  /* 0x0000000000008942 */ /* 0x000fe20003800000 */
[----:B------:R-:W-:Y:S05]  /*0b20*/  @!P0 BRA `(.L_x_9) ;  /* 0x000000d000008947 */ /* 0x000fea0003800000 */
.L_x_11:
[----:B------:R-:W-:Y:S05]  /*0b30*/  BSYNC B0 ;  /* 0x0000000000007941 */ /* 0x000fea0003800000 */
.L_x_10:
[----:B------:R-:W-:-:S04]  /*0b40*/  IADD3 R2, P0, R14, c[0x0][0x160], RZ ;  /* 0x000058000e027a10 */ /* 0x000fc80007f1e0ff */
[----:B------:R-:W-:-:S05]  /*0b50*/  LEA.HI.X.SX32 R3, R14, c[0x0][0x164], 0x1, P0 ;  /* 0x000059000e037a11 */ /* 0x000fca00000f0eff */
[----:B------:R-:W2:Y:S04]  /*0b60*/  LDG.E.U8 R4, [R2.64] ;  /* 0x0000000602047981 */ /* 0x000ea8000c1e1100 */
[----:B------:R-:W2:Y:S04]  /*0b70*/  LDG.E.U8 R5, [R2.64+0x1] ;  /* 0x0000010602057981 */ /* 0x000ea8000c1e1100 */
[----:B------:R-:W3:Y:S04]  /*0b80*/  LDG.E.U8 R6, [R2.64+0x2] ;  /* 0x0000020602067981 */ /* 0x000ee8000c1e1100 */
[----:B------:R-:W3:Y:S01]  /*0b90*/  LDG.E.U8 R7, [R2.64+0x3] ;  /* 0x0000030602077981 */ /* 0x000ee2000c1e1100 */
[----:B------:R-:W-:-:S02]  /*0ba0*/  IADD3 R9, R9, -0x4, RZ ;  /* 0xfffffffc09097810 */ /* 0x000fc40007ffe0ff */
[----:B------:R-:W-:Y:S02]  /*0bb0*/  IADD3 R14, R14, 0x4, RZ ;  /* 0x000000040e0e7810 */ /* 0x000fe40007ffe0ff */
[----:B------:R-:W-:Y:S02]  /*0bc0*/  ISETP.NE.AND P0, PT, R9, RZ, PT ;  /* 0x000000ff0900720c */ /* 0x000fe40003f05270 */
[----:B--2---:R-:W-:-:S04]  /*0bd0*/  IADD3 R4, R5, R15, R4 ;  /* 0x0000000f05047210 */ /* 0x004fc80007ffe004 */
[----:B---3--:R-:W-:-:S07]  /*0be0*/  IADD3 R15, R7, R4, R6 ;  /* 0x00000004070f7210 */ /* 0x008fce0007ffe006 */
[----:B------:R-:W-:Y:S05]  /*0bf0*/  @P0 BRA `(.L_x_10) ;  /* 0xffffff4000000947 */ /* 0x000fea000383ffff */
.L_x_9:
[----:B------:R-:W-:Y:S05]  /*0c00*/  BSYNC B1 ;  /* 0x0000000000017941 */ /* 0x000fea0003800000 */
.L_x_8:
[----:B------:R-:W-:-:S13]  /*0c10*/  LOP3.LUT P0, R5, R12, 0x3, RZ, 0xc0, !PT ;  /* 0x000000030c057812 */ /* 0x000fda000780c0ff */
[----:B------:R-:W-:Y:S05]  /*0c20*/  @!P0 BRA `(.L_x_7) ;  /* 0x000000b000008947 */ /* 0x000fea0003800000 */
[----:B------:R-:W-:-:S04]  /*0c30*/  IADD3 R2, P0, R14, c[0x0][0x160], RZ ;  /* 0x000058000e027a10 */ /* 0x000fc80007f1e0ff */
[----:B------:R-:W-:-:S05]  /*0c40*/  LEA.HI.X.SX32 R3, R14, c[0x0][0x164], 0x1, P0 ;  /* 0x000059000e037a11 */ /* 0x000fca00000f0eff */
[----:B------:R-:W2:Y:S01]  /*0c50*/  LDG.E.U8 R4, [R2.64] ;  /* 0x0000000602047981 */ /* 0x000ea2000c1e1100 */
[----:B------:R-:W-:Y:S01]  /*0c60*/  ISETP.NE.AND P0, PT, R5, 0x1, PT ;  /* 0x000000010500780c */ /* 0x000fe20003f05270 */
[----:B--2---:R-:W-:-:S12]  /*0c70*/  IMAD.IADD R15, R4, 0x1, R15 ;  /* 0x00000001040f7824 */ /* 0x004fd800078e020f */
[----:B------:R-:W-:Y:S05]  /*0c80*/  @!P0 BRA `(.L_x_7) ;  /* 0x0000005000008947 */ /* 0x000fea0003800000 */
[----:B------:R-:W-:Y:S01]  /*0c90*/  ISETP.NE.AND P0, PT, R5, 0x2, PT ;  /* 0x000000020500780c */ /* 0x000fe20003f05270 */
[----:B------:R-:W2:-:S12]  /*0ca0*/  LDG.E.U8 R4, [R2.64+0x1] ;  /* 0x0000010602047981 */ /* 0x000e98000c1e1100 */
[----:B------:R-:W3:Y:S01]  /*0cb0*/  @P0 LDG.E.U8 R6, [R2.64+0x2] ;  /* 0x0000020602060981 */ /* 0x000ee2000c1e1100 */
[----:B--2---:R-:W-:-:S04]  /*0cc0*/  IMAD.IADD R15, R4, 0x1, R15 ;  /* 0x00000001040f7824 */ /* 0x004fc800078e020f */
[----:B---3--:R-:W-:Y:S02]  /*0cd0*/  @P0 IMAD.IADD R15, R6, 0x1, R15 ;  /* 0x00000001060f0824 */ /* 0x008fe400078e020f */
.L_x_7:
[----:B------:R-:W-:Y:S05]  /*0ce0*/  BSYNC B2 ;  /* 0x0000000000027941 */ /* 0x000fea0003800000 */
.L_x_6:
[----:B------:R-:W-:Y:S01]  /*0cf0*/  WARPSYNC 0xffffffff ;  /* 0xffffffff00007948 */ /* 0x000fe20003800000 */
[C---:B------:R-:W-:Y:S02]  /*0d00*/  IADD3 R2, P0, R0.reuse, c[0x0][0x188], RZ ;  /* 0x0000620000027a10 */ /* 0x040fe40007f1e0ff */
[----:B------:R-:W-:Y:S02]  /*0d10*/  IADD3 R13, R13, 0x1, RZ ;  /* 0x000000010d0d7810 */ /* 0x000fe40007ffe0ff */
[C---:B------:R-:W-:Y:S02]  /*0d20*/  LEA.HI.X.SX32 R3, R0.reuse, c[0x0][0x18c], 0x1, P0 ;  /* 0x0000630000037a11 */ /* 0x040fe400000f0eff */
[----:B------:R-:W-:Y:S02]  /*0d30*/  ISETP.GE.U32.AND P0, PT, R13, c[0x0][0x168], PT ;  /* 0x00005a000d007a0c */ /* 0x000fe40003f06070 */
[----:B------:R-:W-:Y:S01]  /*0d40*/  IADD3 R0, R0, UR4, RZ ;  /* 0x0000000400007c10 */ /* 0x000fe2000fffe0ff */
[----:B------:R0:W-:Y:S01]  /*0d50*/  STG.E.U8 [R2.64], R15 ;  /* 0x0000000f02007986 */ /* 0x0001e2000c101106 */
[----:B------:R-:W-:-:S13]  /*0d60*/  ISETP.GE.U32.AND.EX P0, PT, RZ, c[0x0][0x16c], PT, P0 ;  /* 0x00005b00ff007a0c */ /* 0x000fda0003f06100 */
[----:B0-----:R-:W-:Y:S05]  /*0d70*/  @!P0 BRA `(.L_x_17) ;  /* 0xfffff84000008947 */ /* 0x001fea000383ffff */
[----:B------:R-:W-:Y:S05]  /*0d80*/  EXIT ;  /* 0x000000000000794d */ /* 0x000fea0003800000 */
        .weak           $__internal_0_$__cuda_sm20_div_u64
        .type           $__internal_0_$__cuda_sm20_div_u64,@function
        .size           $__internal_0_$__cuda_sm20_div_u64,($__internal_1_$__cuda_sm20_rem_u64 - $__internal_0_$__cuda_sm20_div_u64)
$__internal_0_$__cuda_sm20_div_u64:
[----:B------:R-:W0:Y:S08]  /*0d90*/  I2F.U64.RP R8, c[0x0][0x180] ;  /* 0x0000600000087b12 */ /* 0x000e300000309000 */
[----:B0-----:R-:W0:Y:S02]  /*0da0*/  MUFU.RCP R8, R8 ;  /* 0x0000000800087308 */ /* 0x001e240000001000 */
[----:B0-----:R-:W-:-:S06]  /*0db0*/  IADD3 R4, R8, 0x1ffffffe, RZ ;  /* 0x1ffffffe08047810 */ /* 0x001fcc0007ffe0ff */
[----:B------:R-:W0:Y:S02]  /*0dc0*/  F2I.U64.TRUNC R4, R4 ;  /* 0x0000000400047311 */ /* 0x000e24000020d800 */
[----:B0-----:R-:W-:-:S04]  /*0dd0*/  IMAD.WIDE.U32 R6, R4, c[0x0][0x180], RZ ;  /* 0x0000600004067a25 */ /* 0x001fc800078e00ff */
[----:B------:R-:W-:Y:S01]  /*0de0*/  IMAD R7, R4, c[0x0][0x184], R7 ;  /* 0x0000610004077a24 */ /* 0x000fe200078e0207 */
[----:B------:R-:W-:-:S03]  /*0df0*/  IADD3 R9, P0, RZ, -R6, RZ ;  /* 0x80000006ff097210 */ /* 0x000fc60007f1e0ff */
[----:B------:R-:W-:Y:S02]  /*0e00*/  IMAD R7, R5, c[0x0][0x180], R7 ;  /* 0x0000600005077a24 */ /* 0x000fe400078e0207 */
[----:B------:R-:W-:-:S04]  /*0e10*/  IMAD.HI.U32 R6, R4, R9, RZ ;  /* 0x0000000904067227 */ /* 0x000fc800078e00ff */
[----:B------:R-:W-:Y:S02]  /*0e20*/  IMAD.X R11, RZ, RZ, ~R7, P0 ;  /* 0x000000ffff0b7224 */ /* 0x000fe400000e0e07 */
[----:B------:R-:W-:Y:S02]  /*0e30*/  IMAD.MOV.U32 R7, RZ, RZ, R4 ;  /* 0x000000ffff077224 */ /* 0x000fe400078e0004 */
[-C--:B------:R-:W-:Y:S02]  /*0e40*/  IMAD R13, R5, R11.reuse, RZ ;  /* 0x0000000b050d7224 */ /* 0x080fe400078e02ff */
[----:B------:R-:W-:-:S04]  /*0e50*/  IMAD.WIDE.U32 R6, P0, R4, R11, R6 ;  /* 0x0000000b04067225 */ /* 0x000fc80007800006 */
[----:B------:R-:W-:-:S04]  /*0e60*/  IMAD.HI.U32 R11, R5, R11, RZ ;  /* 0x0000000b050b7227 */ /* 0x000fc800078e00ff */
[----:B------:R-:W-:-:S05]  /*0e70*/  IMAD.HI.U32 R6, P1, R5, R9, R6 ;  /* 0x0000000905067227 */ /* 0x000fca0007820006 */
[----:B------:R-:W-:Y:S01]  /*0e80*/  IADD3 R7, P2, R13, R6, RZ ;  /* 0x000000060d077210 */ /* 0x000fe20007f5e0ff */
[----:B------:R-:W-:-:S04]  /*0e90*/  IMAD.X R6, R11, 0x1, R5, P0 ;  /* 0x000000010b067824 */ /* 0x000fc800000e0605 */
[----:B------:R-:W-:Y:S01]  /*0ea0*/  IMAD.WIDE.U32 R4, R7, c[0x0][0x180], RZ ;  /* 0x0000600007047a25 */ /* 0x000fe200078e00ff */
[----:B------:R-:W-:-:S03]  /*0eb0*/  IADD3.X R9, RZ, RZ, R6, P2, P1 ;  /* 0x000000ffff097210 */ /* 0x000fc600017e2406 */
[----:B------:R-:W-:Y:S01]  /*0ec0*/  IMAD R6, R7, c[0x0][0x184], R5 ;  /* 0x0000610007067a24 */ /* 0x000fe200078e0205 */
[----:B------:R-:W-:-:S03]  /*0ed0*/  IADD3 R5, P0, RZ, -R4, RZ ;  /* 0x80000004ff057210 */ /* 0x000fc60007f1e0ff */
[----:B------:R-:W-:Y:S02]  /*0ee0*/  IMAD R4, R9, c[0x0][0x180], R6 ;  /* 0x0000600009047a24 */ /* 0x000fe400078e0206 */
[----:B------:R-:W-:-:S04]  /*0ef0*/  IMAD.HI.U32 R6, R7, R5, RZ ;  /* 0x0000000507067227 */ /* 0x000fc800078e00ff */
[----:B------:R-:W-:-:S04]  /*0f00*/  IMAD.X R4, RZ, RZ, ~R4, P0 ;  /* 0x000000ffff047224 */ /* 0x000fc800000e0e04 */
[----:B------:R-:W-:-:S04]  /*0f10*/  IMAD.WIDE.U32 R6, P0, R7, R4, R6 ;  /* 0x0000000407067225 */ /* 0x000fc80007800006 */
[C---:B------:R-:W-:Y:S02]  /*0f20*/  IMAD R8, R9.reuse, R4, RZ ;  /* 0x0000000409087224 */ /* 0x040fe400078e02ff */
[----:B------:R-:W-:-:S04]  /*0f30*/  IMAD.HI.U32 R7, P1, R9, R5, R6 ;  /* 0x0000000509077227 */ /* 0x000fc80007820006 */
[----:B------:R-:W-:Y:S01]  /*0f40*/  IMAD.HI.U32 R4, R9, R4, RZ ;  /* 0x0000000409047227 */ /* 0x000fe200078e00ff */
[----:B------:R-:W-:-:S03]  /*0f50*/  IADD3 R7, P2, R8, R7, RZ ;  /* 0x0000000708077210 */ /* 0x000fc60007f5e0ff */
[----:B------:R-:W-:Y:S02]  /*0f60*/  IMAD.X R9, R4, 0x1, R9, P0 ;  /* 0x0000000104097824 */ /* 0x000fe400000e0609 */
[----:B------:R-:W-:-:S03]  /*0f70*/  IMAD.HI.U32 R4, R7, R0, RZ ;  /* 0x0000000007047227 */ /* 0x000fc600078e00ff */
[----:B------:R-:W-:Y:S01]  /*0f80*/  IADD3.X R9, RZ, RZ, R9, P2, P1 ;  /* 0x000000ffff097210 */ /* 0x000fe200017e2409 */
[----:B------:R-:W-:-:S04]  /*0f90*/  IMAD.MOV.U32 R5, RZ, RZ, RZ ;  /* 0x000000ffff057224 */ /* 0x000fc800078e00ff */
[----:B------:R-:W-:-:S04]  /*0fa0*/  IMAD.WIDE.U32 R4, R7, R3, R4 ;  /* 0x0000000307047225 */ /* 0x000fc800078e0004 */
[C---:B------:R-:W-:Y:S02]  /*0fb0*/  IMAD R7, R9.reuse, R3, RZ ;  /* 0x0000000309077224 */ /* 0x040fe400078e02ff */
[----:B------:R-:W-:-:S04]  /*0fc0*/  IMAD.HI.U32 R4, P0, R9, R0, R4 ;  /* 0x0000000009047227 */ /* 0x000fc80007800004 */
[----:B------:R-:W-:Y:S01]  /*0fd0*/  IMAD.HI.U32 R6, R9, R3, RZ ;  /* 0x0000000309067227 */ /* 0x000fe200078e00ff */
[----:B------:R-:W-:-:S03]  /*0fe0*/  IADD3 R7, P1, R7, R4, RZ ;  /* 0x0000000407077210 */ /* 0x000fc60007f3e0ff */
[----:B------:R-:W-:Y:S02]  /*0ff0*/  IMAD.X R6, RZ, RZ, R6, P0 ;  /* 0x000000ffff067224 */ /* 0x000fe400000e0606 */
[----:B------:R-:W-:-:S04]  /*1000*/  IMAD.WIDE.U32 R4, R7, c[0x0][0x180], RZ ;  /* 0x0000600007047a25 */ /* 0x000fc800078e00ff */
[----:B------:R-:W-:Y:S01]  /*1010*/  IMAD.X R6, RZ, RZ, R6, P1 ;  /* 0x000000ffff067224 */ /* 0x000fe200008e0606 */
[----:B------:R-:W-:Y:S01]  /*1020*/  IADD3 R10, P1, -R4, R0, RZ ;  /* 0x00000000040a7210 */ /* 0x000fe20007f3e1ff */
[----:B------:R-:W-:-:S03]  /*1030*/  IMAD R5, R7, c[0x0][0x184], R5 ;  /* 0x0000610007057a24 */ /* 0x000fc600078e0205 */
[----:B------:R-:W-:Y:S01]  /*1040*/  ISETP.GE.U32.AND P0, PT, R10, c[0x0][0x180], PT ;  /* 0x000060000a007a0c */ /* 0x000fe20003f06070 */
[----:B------:R-:W-:Y:S01]  /*1050*/  IMAD R4, R6, c[0x0][0x180], R5 ;  /* 0x0000600006047a24 */ /* 0x000fe200078e0205 */
[----:B------:R-:W-:-:S03]  /*1060*/  IADD3 R5, P2, R10, -c[0x0][0x180], RZ ;  /* 0x800060000a057a10 */ /* 0x000fc60007f5e0ff */
[----:B------:R-:W-:Y:S01]  /*1070*/  IMAD.X R9, R3, 0x1, ~R4, P1 ;  /* 0x0000000103097824 */ /* 0x000fe200008e0e04 */
[----:B------:R-:W-:-:S04]  /*1080*/  IADD3 R4, P1, R7, 0x1, RZ ;  /* 0x0000000107047810 */ /* 0x000fc80007f3e0ff */
[C---:B------:R-:W-:Y:S01]  /*1090*/  ISETP.GE.U32.AND.EX P0, PT, R9.reuse, c[0x0][0x184], PT, P0 ;  /* 0x0000610009007a0c */ /* 0x040fe20003f06100 */
[----:B------:R-:W-:Y:S01]  /*10a0*/  IMAD.X R3, RZ, RZ, R6, P1 ;  /* 0x000000ffff037224 */ /* 0x000fe200008e0606 */
[----:B------:R-:W-:Y:S02]  /*10b0*/  IADD3.X R8, R9, ~c[0x0][0x184], RZ, P2, !PT ;  /* 0x8000610009087a10 */ /* 0x000fe400017fe4ff */
[----:B------:R-:W-:Y:S02]  /*10c0*/  SEL R7, R4, R7, P0 ;  /* 0x0000000704077207 */ /* 0x000fe40000000000 */
[----:B------:R-:W-:Y:S02]  /*10d0*/  SEL R5, R5, R10, P0 ;  /* 0x0000000a05057207 */ /* 0x000fe40000000000 */
[----:B------:R-:W-:Y:S01]  /*10e0*/  SEL R6, R3, R6, P0 ;  /* 0x0000000603067207 */ /* 0x000fe20000000000 */
[----:B------:R-:W-:Y:S01]  /*10f0*/  IMAD.MOV.U32 R3, RZ, RZ, 0x0 ;  /* 0x00000000ff037424 */ /* 0x000fe200078e00ff */
[----:B------:R-:W-:-:S02]  /*1100*/  IADD3 R4, P2, R7, 0x1, RZ ;  /* 0x0000000107047810 */ /* 0x000fc40007f5e0ff */
[----:B------:R-:W-:Y:S02]  /*1110*/  SEL R8, R8, R9, P0 ;  /* 0x0000000908087207 */ /* 0x000fe40000000000 */
[----:B------:R-:W-:Y:S01]  /*1120*/  ISETP.GE.U32.AND P0, PT, R5, c[0x0][0x180], PT ;  /* 0x0000600005007a0c */ /* 0x000fe20003f06070 */
[----:B------:R-:W-:Y:S01]  /*1130*/  IMAD.X R5, RZ, RZ, R6, P2 ;  /* 0x000000ffff057224 */ /* 0x000fe200010e0606 */
[----:B------:R-:W-:Y:S02]  /*1140*/  ISETP.NE.U32.AND P1, PT, RZ, c[0x0][0x180], PT ;  /* 0x00006000ff007a0c */ /* 0x000fe40003f25070 */
[----:B------:R-:W-:Y:S02]  /*1150*/  ISETP.GE.U32.AND.EX P0, PT, R8, c[0x0][0x184], PT, P0 ;  /* 0x0000610008007a0c */ /* 0x000fe40003f06100 */
[----:B------:R-:W-:Y:S02]  /*1160*/  ISETP.NE.AND.EX P1, PT, RZ, c[0x0][0x184], PT, P1 ;  /* 0x00006100ff007a0c */ /* 0x000fe40003f25310 */
[----:B------:R-:W-:-:S02]  /*1170*/  SEL R4, R4, R7, P0 ;  /* 0x0000000704047207 */ /* 0x000fc40000000000 */
[----:B------:R-:W-:Y:S02]  /*1180*/  SEL R5, R5, R6, P0 ;  /* 0x0000000605057207 */ /* 0x000fe40000000000 */
[----:B------:R-:W-:Y:S02]  /*1190*/  SEL R4, R4, 0xffffffff, P1 ;  /* 0xffffffff04047807 */ /* 0x000fe40000800000 */
[----:B------:R-:W-:Y:S01]  /*11a0*/  SEL R5, R5, 0xffffffff, P1 ;  /* 0xffffffff05057807 */ /* 0x000fe20000800000 */
[----:B------:R-:W-:Y:S06]  /*11b0*/  RET.REL.NODEC R2 `(_ZN2at6native53_GLOBAL__N__7c5e0505_20_UpSampleNearest1d_cu_19867e3837upsample_nearest1d_backward_out_frameIhlXadL_ZNS0_46nearest_neighbor_exact_bw_compute_source_indexEfiiEEEEvPKT_mmmmPS3_f) ;  /* 0xffffee4002007950 */ /* 0x000fec0003c3ffff */
        .weak           $__internal_1_$__cuda_sm20_rem_u64
        .type           $__internal_1_$__cuda_sm20_rem_u64,@function
        .size           $__internal_1_$__cuda_sm20_rem_u64,(.L_x_304 - $__internal_1_$__cuda_sm20_rem_u64)
$__internal_1_$__cuda_sm20_rem_u64:
[----:B------:R-:W0:Y:S08]  /*11c0*/  I2F.U64.RP R5, c[0x0][0x170] ;  /* 0x00005c0000057b12 */ /* 0x000e300000309000 */
[----:B0-----:R-:W0:Y:S02]  /*11d0*/  MUFU.RCP R5, R5 ;  /* 0x0000000500057308 */ /* 0x001e240000001000 */
[----:B0-----:R-:W-:-:S06]  /*11e0*/  IADD3 R8, R5, 0x1ffffffe, RZ ;  /* 0x1ffffffe05087810 */ /* 0x001fcc0007ffe0ff */
[----:B------:R-:W0:Y:S02]  /*11f0*/  F2I.U64.TRUNC R8, R8 ;  /* 0x0000000800087311 */ /* 0x000e24000020d800 */
[----:B0-----:R-:W-:-:S04]  /*1200*/  IMAD.WIDE.U32 R10, R8, c[0x0][0x170], RZ ;  /* 0x00005c00080a7a25 */ /* 0x001fc800078e00ff */
[C---:B------:R-:W-:Y:S01]  /*1210*/  IMAD R7, R8.reuse, c[0x0][0x174], R11 ;  /* 0x00005d0008077a24 */ /* 0x040fe200078e020b */
[----:B------:R-:W-:Y:S01]  /*1220*/  IADD3 R13, P0, RZ, -R10, RZ ;  /* 0x8000000aff0d7210 */ /* 0x000fe20007f1e0ff */
[----:B------:R-:W-:Y:S02]  /*1230*/  IMAD.MOV.U32 R11, RZ, RZ, R8 ;  /* 0x000000ffff0b7224 */ /* 0x000fe400078e0008 */
        /* <DEDUP_REMOVED lines=9> */
[----:B------:R-:W-:-:S03]  /*12d0*/  IMAD.WIDE.U32 R8, R11, c[0x0][0x170], RZ ;  /* 0x00005c000b087a25 */ /* 0x000fc600078e00ff */
[----:B------:R-:W-:Y:S01]  /*12e0*/  IADD3.X R5, RZ, RZ, R5, P2, P1 ;  /* 0x000000ffff057210 */ /* 0x000fe200017e2405 */
        /* <DEDUP_REMOVED lines=23> */
[----:B------:R-:W-:Y:S02]  /*1460*/  IMAD R10, R7, c[0x0][0x174], R9 ;  /* 0x00005d00070a7a24 */ /* 0x000fe400078e0209 */
[----:B------:R-:W-:Y:S01]  /*1470*/  IMAD.MOV.U32 R7, RZ, RZ, 0x0 ;  /* 0x00000000ff077424 */ /* 0x000fe200078e00ff */
[----:B------:R-:W-:Y:S01]  /*1480*/  ISETP.GE.U32.AND P0, PT, R8, c[0x0][0x170], PT ;  /* 0x00005c0008007a0c */ /* 0x000fe20003f06070 */
[----:B------:R-:W-:-:S04]  /*1490*/  IMAD R10, R5, c[0x0][0x170], R10 ;  /* 0x00005c00050a7a24 */ /* 0x000fc800078e020a */
[----:B------:R-:W-:Y:S01]  /*14a0*/  IMAD.X R5, R3, 0x1, ~R10, P1 ;  /* 0x0000000103057824 */ /* 0x000fe200008e0e0a */
[----:B------:R-:W-:-:S04]  /*14b0*/  IADD3 R3, P1, R8, -c[0x0][0x170], RZ ;  /* 0x80005c0008037a10 */ /* 0x000fc80007f3e0ff */
[C---:B------:R-:W-:Y:S02]  /*14c0*/  ISETP.GE.U32.AND.EX P0, PT, R5.reuse, c[0x0][0x174], PT, P0 ;  /* 0x00005d0005007a0c */ /* 0x040fe40003f06100 */
[----:B------:R-:W-:Y:S02]  /*14d0*/  IADD3.X R4, R5, ~c[0x0][0x174], RZ, P1, !PT ;  /* 0x80005d0005047a10 */ /* 0x000fe40000ffe4ff */
[----:B------:R-:W-:Y:S02]  /*14e0*/  SEL R3, R3, R8, P0 ;  /* 0x0000000803037207 */ /* 0x000fe40000000000 */
[----:B------:R-:W-:Y:S02]  /*14f0*/  SEL R4, R4, R5, P0 ;  /* 0x0000000504047207 */ /* 0x000fe40000000000 */
[----:B------:R-:W-:Y:S02]  /*1500*/  ISETP.GE.U32.AND P0, PT, R3, c[0x0][0x170], PT ;  /* 0x00005c0003007a0c */ /* 0x000fe40003f06070 */
[----:B------:R-:W-:-:S02]  /*1510*/  ISETP.NE.U32.AND P1, PT, RZ, c[0x0][0x170], PT ;  /* 0x00005c00ff007a0c */ /* 0x000fc40003f25070 */
[----:B------:R-:W-:Y:S02]  /*1520*/  IADD3 R8, R3, -c[0x0][0x170], RZ ;  /* 0x80005c0003087a10 */ /* 0x000fe40007ffe0ff */
[----:B------:R-:W-:Y:S02]  /*1530*/  ISETP.GE.U32.AND.EX P0, PT, R4, c[0x0][0x174], PT, P0 ;  /* 0x00005d0004007a0c */ /* 0x000fe40003f06100 */
[----:B------:R-:W-:Y:S02]  /*1540*/  ISETP.NE.AND.EX P1, PT, RZ, c[0x0][0x174], PT, P1 ;  /* 0x00005d00ff007a0c */ /* 0x000fe40003f25310 */
[----:B------:R-:W-:-:S04]  /*1550*/  SEL R8, R8, R3, P0 ;  /* 0x0000000308087207 */ /* 0x000fc80000000000 */
[----:B------:R-:W-:Y:S01]  /*1560*/  SEL R8, R8, 0xffffffff, P1 ;  /* 0xffffffff08087807 */ /* 0x000fe20000800000 */
[----:B------:R-:W-:Y:S06]  /*1570*/  RET.REL.NODEC R6 `(_ZN2at6native53_GLOBAL__N__7c5e0505_20_UpSampleNearest1d_cu_19867e3837upsample_nearest1d_backward_out_frameIhlXadL_ZNS0_46nearest_neighbor_exact_bw_compute_source_indexEfiiEEEEvPKT_mmmmPS3_f) ;  /* 0xffffea8006007950 */ /* 0x000fec0003c3ffff */
.L_x_18:
[----:B------:R-:W-:-:S00]  /*1580*/  BRA `(.L_x_18) ;  /* 0xfffffff000007947 */ /* 0x000fc0000383ffff */
[----:B------:R-:W-:-:S00]  /*1590*/  NOP ;  /* 0x0000000000007918 */ /* 0x000fc00000000000 */
        /* <DEDUP_REMOVED lines=14> */
.L_x_304:


//--------------------- .text._ZN2at6native53_GLOBAL__N__7c5e0505_20_UpSampleNearest1d_cu_19867e3837upsample_nearest1d_backward_out_frameIN3c108BFloat16EfXadL_ZNS0_46nearest_neighbor_exact_bw_compute_source_indexEfiiEEEEvPKT_mmmmPS5_f --------------------------
	.section	.text._ZN2at6native53_GLOBAL__N__7c5e0505_20_UpSampleNearest1d_cu_19867e3837upsample_nearest1d_backward_out_frameIN3c108BFloat16EfXadL_ZNS0_46nearest_neighbor_exact_bw_compute_source_indexEfiiEEEEvPKT_mmmmPS5_f,"ax",@progbits
	.sectioninfo	@"SHI_REGISTERS=30"
	.align	128
.text._ZN2at6native53_GLOBAL__N__7c5e0505_20_UpSampleNearest1d_cu_19867e3837upsample_nearest1d_backward_out_frameIN3c108BFloat16EfXadL_ZNS0_46nearest_neighbor_exact_bw_compute_source_indexEfiiEEEEvPKT_mmmmPS5_f:
        .type           _ZN2at6native53_GLOBAL__N__7c5e0505_20_UpSampleNearest1d_cu_19867e3837upsample_nearest1d_backward_out_frameIN3c108BFloat16EfXadL_ZNS0_46nearest_neighbor_exact_bw_compute_source_indexEfiiEEEEvPKT_mmmmPS5_f,@function
        .size           _ZN2at6native53_GLOBAL__N__7c5e0505_20_UpSampleNearest1d_cu_19867e3837upsample_nearest1d_backward_out_frameIN3c108BFloat16EfXadL_ZNS0_46nearest_neighbor_exact_bw_compute_source_indexEfiiEEEEvPKT_mmmmPS5_f,(.L_x_307 - _ZN2at6native53_GLOBAL__N__7c5e0505_20_UpSampleNearest1d_cu_19867e3837upsample_nearest1d_backward_out_frameIN3c108BFloat16EfXadL_ZNS0_46nearest_neighbor_exact_bw_compute_source_indexEfiiEEEEvPKT_mmmmPS5_f)
        .other          _ZN2at6native53_GLOBAL__N__7c5e0505_20_UpSampleNearest1d_cu_19867e3837upsample_nearest1d_backward_out_frameIN3c108BFloat16EfXadL_ZNS0_46nearest_neighbor_exact_bw_compute_source_indexEfiiEEEEvPKT_mmmmPS5_f,@"STO_CUDA_ENTRY STV_DEFAULT"
_ZN2at6native53_GLOBAL__N__7c5e0505_20_UpSampleNearest1d_cu_19867e3837upsample_nearest1d_backward_out_frameIN3c108BFloat16EfXadL_ZNS0_46nearest_neighbor_exact_bw_compute_source_indexEfiiEEEEvPKT_mmmmPS5_f:
        /* <DEDUP_REMOVED lines=20> */
[----:B------:R-:W-:Y:S05]  /*0140*/  CALL.REL.NOINC `($__internal_2_$__cuda_sm20_div_u64) ;  /* 0x00000ea000007944 */ /* 0x000fea0003c00000 */
[----:B------:R-:W-:-:S04]  /*0150*/  IMAD.MOV R3, RZ, RZ, -R4 ;  /* 0x000000ffff037224 */ /* 0x000fc800078e0a04 */
[----:B------:R-:W-:Y:S01]  /*0160*/  IMAD R2, R3, c[0x0][0x180], R0 ;  /* 0x0000600003027a24 */ /* 0x000fe200078e0200 */
[----:B------:R-:W-:Y:S05]  /*0170*/  BRA `(.L_x_21) ;  /* 0x0000016000007947 */ /* 0x000fea0003800000 */
.L_x_20:
        /* <DEDUP_REMOVED lines=17> */
[----:B------:R-:W-:-:S04]  /*0290*/  @!P2 LOP3.LUT R3, RZ, c[0x0][0x180], RZ, 0x33, !PT ;  /* 0x00006000ff03aa12 */ /* 0x000fc800078e33ff */
[----:B------:R-:W-:Y:S01]  /*02a0*/  MOV R4, R3 ;  /* 0x0000000300047202 */ /* 0x000fe20000000f00 */
[----:B------:R-:W-:-:S04]  /*02b0*/  IMAD.MOV R5, RZ, RZ, -R3 ;  /* 0x000000ffff057224 */ /* 0x000fc800078e0a03 */
[----:B------:R-:W-:Y:S02]  /*02c0*/  IMAD R2, R5, c[0x0][0x180], R0 ;  /* 0x0000600005027a24 */ /* 0x000fe400078e0200 */
[----:B------:R-:W-:Y:S02]  /*02d0*/  IMAD.MOV.U32 R5, RZ, RZ, RZ ;  /* 0x000000ffff057224 */ /* 0x000fe400078e00ff */
.L_x_21:
[----:B------:R-:W-:Y:S05]  /*02e0*/  BSYNC B0 ;  /* 0x0000000000007941 */ /* 0x000fea0003800000 */
.L_x_19:
[----:B------:R-:W-:Y:S01]  /*02f0*/  LOP3.LUT R3, R5, c[0x0][0x174], RZ, 0xfc, !PT ;  /* 0x00005d0005037a12 */ /* 0x000fe200078efcff */
[----:B------:R-:W-:Y:S03]  /*0300*/  BSSY B0, `(.L_x_22) ;  /* 0x0000018000007945 */ /* 0x000fe60003800000 */
[----:B------:R-:W-:-:S13]  /*0310*/  ISETP.NE.U32.AND P0, PT, R3, RZ, PT ;  /* 0x000000ff0300720c */ /* 0x000fda0003f05070 */
[----:B------:R-:W-:Y:S05]  /*0320*/  @!P0 BRA `(.L_x_23) ;  /* 0x0000004000008947 */ /* 0x000fea0003800000 */
[----:B------:R-:W-:Y:S01]  /*0330*/  IMAD.MOV.U32 R3, RZ, RZ, R5 ;  /* 0x000000ffff037224 */ /* 0x000fe200078e0005 */
[----:B------:R-:W-:Y:S02]  /*0340*/  MOV R6, 0x360 ;  /* 0x0000036000067802 */ /* 0x000fe40000000f00 */
[----:B------:R-:W-:Y:S05]  /*0350*/  CALL.REL.NOINC `($__internal_3_$__cuda_sm20_rem_u64) ;  /* 0x000010c000007944 */ /* 0x000fea0003c00000 */
[----:B------:R-:W-:Y:S05]  /*0360*/  BRA `(.L_x_24) ;  /* 0x0000011000007947 */ /* 0x000fea0003800000 */
.L_x_23:
        /* <DEDUP_REMOVED lines=17> */
.L_x_24:
[----:B------:R-:W-:Y:S05]  /*0480*/  BSYNC B0 ;  /* 0x0000000000007941 */ /* 0x000fea0003800000 */
.L_x_22:
        /* <DEDUP_REMOVED lines=10> */
[----:B------:R-:W-:Y:S01]  /*0530*/  HFMA2.MMA R9, -RZ, RZ, 0, 0 ;  /* 0x00000000ff097435 */ /* 0x000fe200000001ff */
[----:B------:R-:W-:-:S06]  /*0540*/  ULDC.64 UR6, c[0x0][0x118] ;  /* 0x0000460000067ab9 */ /* 0x000fcc0000000a00 */
[----:B------:R-:W1:Y:S01]  /*0550*/  F2I.FTZ.CEIL.NTZ R2, R2 ;  /* 0x0000000200027305 */ /* 0x000e62000021b100 */
[----:B0-----:R-:W-:-:S04]  /*0560*/  IMNMX R6, R5, c[0x0][0x178], PT ;  /* 0x00005e0005067a17 */ /* 0x001fc80003800200 */
[----:B------:R-:W-:Y:S02]  /*0570*/  LOP3.LUT R8, RZ, R6, RZ, 0x33, !PT ;  /* 0x00000006ff087212 */ /* 0x000fe400078e33ff */
[----:B-1----:R-:W-:-:S04]  /*0580*/  IMNMX R7, R2, c[0x0][0x178], PT ;  /* 0x00005e0002077a17 */ /* 0x002fc80003800200 */
[--C-:B------:R-:W-:Y:S01]  /*0590*/  IADD3 R8, -R8, -0x2, -R7.reuse ;  /* 0xfffffffe08087810 */ /* 0x100fe20007ffe907 */
[----:B------:R-:W-:Y:S01]  /*05a0*/  IMAD.IADD R12, R6, 0x1, -R7 ;  /* 0x00000001060c7824 */ /* 0x000fe200078e0a07 */
[C---:B------:R-:W-:Y:S02]  /*05b0*/  IADD3 R10, R7.reuse, 0x2, RZ ;  /* 0x00000002070a7810 */ /* 0x040fe40007ffe0ff */
[----:B------:R-:W-:Y:S02]  /*05c0*/  ISETP.GE.U32.AND P1, PT, R8, 0x3, PT ;  /* 0x000000030800780c */ /* 0x000fe40003f26070 */
[C---:B------:R-:W-:Y:S02]  /*05d0*/  IADD3 R8, R7.reuse, 0x1, RZ ;  /* 0x0000000107087810 */ /* 0x040fe40007ffe0ff */
[----:B------:R-:W-:Y:S02]  /*05e0*/  IADD3 R11, R7, 0x3, RZ ;  /* 0x00000003070b7810 */ /* 0x000fe40007ffe0ff */
[----:B------:R-:W-:-:S02]  /*05f0*/  LOP3.LUT R12, R12, 0x3, RZ, 0xc0, !PT ;  /* 0x000000030c0c7812 */ /* 0x000fc400078ec0ff */
.L_x_34:
[----:B------:R-:W-:Y:S01]  /*0600*/  ISETP.GT.AND P0, PT, R6, R7, PT ;  /* 0x000000070600720c */ /* 0x000fe20003f04270 */
[----:B------:R-:W-:Y:S01]  /*0610*/  BSSY B0, `(.L_x_25) ;  /* 0x0000093000007945 */ /* 0x000fe20003800000 */
[----:B------:R-:W-:-:S11]  /*0620*/  IMAD.MOV.U32 R13, RZ, RZ, RZ ;  /* 0x000000ffff0d7224 */ /* 0x000fd600078e00ff */
[----:B------:R-:W-:Y:S05]  /*0630*/  @!P0 BRA `(.L_x_26) ;  /* 0x0000090000008947 */ /* 0x000fea0003800000 */
[----:B------:R-:W-:Y:S01]  /*0640*/  ISETP.NE.AND P0, PT, R12, RZ, PT ;  /* 0x000000ff0c00720c */ /* 0x000fe20003f05270 */
[----:B------:R-:W-:Y:S01]  /*0650*/  IMAD R2, R9, c[0x0][0x170], R4 ;  /* 0x00005c0009027a24 */ /* 0x000fe200078e0204 */
[----:B------:R-:W-:Y:S01]  /*0660*/  BSSY B1, `(.L_x_27) ;  /* 0x000001a000017945 */ /* 0x000fe20003800000 */
[----:B------:R-:W-:Y:S02]  /*0670*/  IMAD.MOV.U32 R13, RZ, RZ, RZ ;  /* 0x000000ffff0d7224 */ /* 0x000fe400078e00ff */
[--C-:B------:R-:W-:Y:S02]  /*0680*/  IMAD R17, R2, c[0x0][0x178], R7.reuse ;  /* 0x00005e0002117a24 */ /* 0x100fe400078e0207 */
[----:B------:R-:W-:Y:S02]  /*0690*/  IMAD.MOV.U32 R5, RZ, RZ, R7 ;  /* 0x000000ffff057224 */ /* 0x000fe400078e0007 */
[----:B------:R-:W-:-:S04]  /*06a0*/  IMAD.MOV.U32 R14, RZ, RZ, R17 ;  /* 0x000000ffff0e7224 */ /* 0x000fc800078e0011 */
[----:B------:R-:W-:Y:S05]  /*06b0*/  @!P0 BRA `(.L_x_28) ;  /* 0x0000014000008947 */ /* 0x000fea0003800000 */
[----:B------:R-:W-:-:S04]  /*06c0*/  IMAD.MOV.U32 R2, RZ, RZ, 0x2 ;  /* 0x00000002ff027424 */ /* 0x000fc800078e00ff */
[----:B------:R-:W-:-:S05]  /*06d0*/  IMAD.WIDE R2, R17, R2, c[0x0][0x160] ;  /* 0x0000580011027625 */ /* 0x000fca00078e0202 */
[----:B------:R-:W2:Y:S01]  /*06e0*/  LDG.E.U16 R13, [R2.64] ;  /* 0x00000006020d7981 */ /* 0x000ea2000c1e1500 */
[----:B------:R-:W-:Y:S02]  /*06f0*/  ISETP.NE.AND P0, PT, R12, 0x1, PT ;  /* 0x000000010c00780c */ /* 0x000fe40003f05270 */
[----:B------:R-:W-:Y:S02]  /*0700*/  IADD3 R14, R17, 0x1, RZ ;  /* 0x00000001110e7810 */ /* 0x000fe40007ffe0ff */
[----:B------:R-:W-:Y:S02]  /*0710*/  MOV R5, R8 ;  /* 0x0000000800057202 */ /* 0x000fe40000000f00 */
[----:B--2---:R-:W-:-:S05]  /*0720*/  PRMT R13, RZ, 0x5410, R13 ;  /* 0x00005410ff0d7816 */ /* 0x004fca000000000d */
[----:B------:R-:W-:Y:S02]  /*0730*/  FADD.FTZ R13, RZ, R13 ;  /* 0x0000000dff0d7221 */ /* 0x000fe40000010000 */
[----:B------:R-:W-:Y:S05]  /*0740*/  @!P0 BRA `(.L_x_28) ;  /* 0x000000b000008947 */ /* 0x000fea0003800000 */
[----:B------:R-:W-:Y:S01]  /*0750*/  ISETP.NE.AND P0, PT, R12, 0x2, PT ;  /* 0x000000020c00780c */ /* 0x000fe20003f05270 */
[----:B------:R-:W2:-:S12]  /*0760*/  LDG.E.U16 R15, [R2.64+0x2] ;  /* 0x00000206020f7981 */ /* 0x000e98000c1e1500 */
[----:B------:R2:W3:Y:S01]  /*0770*/  @P0 LDG.E.U16 R16, [R2.64+0x4] ;  /* 0x0000040602100981 */ /* 0x0004e2000c1e1500 */
[C---:B------:R-:W-:Y:S01]  /*0780*/  IADD3 R14, R17.reuse, 0x2, RZ ;  /* 0x00000002110e7810 */ /* 0x040fe20007ffe0ff */
[----:B------:R-:W-:Y:S01]  /*0790*/  IMAD.MOV.U32 R5, RZ, RZ, R10 ;  /* 0x000000ffff057224 */ /* 0x000fe200078e000a */
[----:B------:R-:W-:Y:S01]  /*07a0*/  @P0 IADD3 R14, R17, 0x3, RZ ;  /* 0x00000003110e0810 */ /* 0x000fe20007ffe0ff */
[----:B------:R-:W-:Y:S01]  /*07b0*/  @P0 IMAD.MOV.U32 R5, RZ, RZ, R11 ;  /* 0x000000ffff050224 */ /* 0x000fe200078e000b */
[----:B--2---:R-:W-:-:S05]  /*07c0*/  PRMT R2, RZ, 0x5410, R15 ;  /* 0x00005410ff027816 */ /* 0x004fca000000000f */
[----:B------:R-:W-:Y:S01]  /*07d0*/  FADD.FTZ R13, R13, R2 ;  /* 0x000000020d0d7221 */ /* 0x000fe20000010000 */
[----:B---3--:R-:W-:-:S05]  /*07e0*/  @P0 PRMT R16, RZ, 0x5410, R16 ;  /* 0x00005410ff100816 */ /* 0x008fca0000000010 */
[----:B------:R-:W-:Y:S02]  /*07f0*/  @P0 FADD.FTZ R13, R13, R16 ;  /* 0x000000100d0d0221 */ /* 0x000fe40000010000 */
.L_x_28:
[----:B------:R-:W-:Y:S05]  /*0800*/  BSYNC B1 ;  /* 0x0000000000017941 */ /* 0x000fea0003800000 */
.L_x_27:
[----:B------:R-:W-:Y:S05]  /*0810*/  @!P1 BRA `(.L_x_26) ;  /* 0x0000072000009947 */ /* 0x000fea0003800000 */
[----:B------:R-:W-:Y:S01]  /*0820*/  IMAD.MOV.U32 R3, RZ, RZ, 0x2 ;  /* 0x00000002ff037424 */ /* 0x000fe200078e00ff */
[----:B------:R-:W-:Y:S03]  /*0830*/  BSSY B1, `(.L_x_29) ;  /* 0x0000040000017945 */ /* 0x000fe60003800000 */
[----:B------:R-:W-:-:S04]  /*0840*/  IMAD.WIDE R2, R14, R3, c[0x0][0x160] ;  /* 0x000058000e027625 */ /* 0x000fc800078e0203 */
[----:B------:R-:W-:Y:S01]  /*0850*/  IMAD.IADD R14, R6, 0x1, -R5 ;  /* 0x00000001060e7824 */ /* 0x000fe200078e0a05 */
[----:B------:R-:W-:-:S04]  /*0860*/  IADD3 R2, P0, R2, 0x4, RZ ;  /* 0x0000000402027810 */ /* 0x000fc80007f1e0ff */
[----:B------:R-:W-:Y:S01]  /*0870*/  ISETP.GT.AND P2, PT, R14, 0xc, PT ;  /* 0x0000000c0e00780c */ /* 0x000fe20003f44270 */
[----:B------:R-:W-:Y:S01]  /*0880*/  IMAD.X R3, RZ, RZ, R3, P0 ;  /* 0x000000ffff037224 */ /* 0x000fe200000e0603 */
[----:B------:R-:W-:-:S11]  /*0890*/  PLOP3.LUT P0, PT, PT, PT, PT, 0x80, 0x0 ;  /* 0x000000000000781c */ /* 0x000fd60003f0f070 */
[----:B------:R-:W-:Y:S05]  /*08a0*/  @!P2 BRA `(.L_x_30) ;  /* 0x000003800000a947 */ /* 0x000fea0003800000 */
[----:B------:R-:W-:Y:S02]  /*08b0*/  PLOP3.LUT P0, PT, PT, PT, PT, 0x8, 0x0 ;  /* 0x000000000000781c */ /* 0x000fe40003f0e170 */
[----:B------:R-:W-:Y:S02]  /*08c0*/  IADD3 R16, R6, -0xc, RZ ;  /* 0xfffffff406107810 */ /* 0x000fe40007ffe0ff */
.L_x_31:
[----:B------:R-:W2:Y:S04]  /*08d0*/  LDG.E.U16 R24, [R2.64+-0x4] ;  /* 0xfffffc0602187981 */ /* 0x000ea8000c1e1500 */
[----:B------:R-:W3:Y:S04]  /*08e0*/  LDG.E.U16 R25, [R2.64+-0x2] ;  /* 0xfffffe0602197981 */ /* 0x000ee8000c1e1500 */
[----:B------:R-:W4:Y:S04]  /*08f0*/  LDG.E.U16 R23, [R2.64] ;  /* 0x0000000602177981 */ /* 0x000f28000c1e1500 */
[----:B------:R-:W5:Y:S04]  /*0900*/  LDG.E.U16 R22, [R2.64+0x2] ;  /* 0x0000020602167981 */ /* 0x000f68000c1e1500 */
[----:B------:R-:W5:Y:S04]  /*0910*/  LDG.E.U16 R14, [R2.64+0x4] ;  /* 0x00000406020e7981 */ /* 0x000f68000c1e1500 */
[----:B------:R-:W5:Y:S04]  /*0920*/  LDG.E.U16 R15, [R2.64+0x6] ;  /* 0x00000606020f7981 */ /* 0x000f68000c1e1500 */
[----:B------:R-:W5:Y:S04]  /*0930*/  LDG.E.U16 R21, [R2.64+0x8] ;  /* 0x0000080602157981 */ /* 0x000f68000c1e1500 */
[----:B------:R-:W5:Y:S04]  /*0940*/  LDG.E.U16 R20, [R2.64+0xa] ;  /* 0x00000a0602147981 */ /* 0x000f68000c1e1500 */
[----:B------:R-:W5:Y:S04]  /*0950*/  LDG.E.U16 R19, [R2.64+0xc] ;  /* 0x00000c0602137981 */ /* 0x000f68000c1e1500 */
[----:B------:R-:W5:Y:S04]  /*0960*/  LDG.E.U16 R18, [R2.64+0xe] ;  /* 0x00000e0602127981 */ /* 0x000f68000c1e1500 */
[----:B------:R-:W5:Y:S01]  /*0970*/  LDG.E.U16 R17, [R2.64+0x10] ;  /* 0x0000100602117981 */ /* 0x000f62000c1e1500 */
[----:B--2---:R-:W-:-:S02]  /*0980*/  PRMT R24, RZ, 0x5410, R24 ;  /* 0x00005410ff187816 */ /* 0x004fc40000000018 */
[----:B---3--:R-:W-:-:S03]  /*0990*/  PRMT R25, RZ, 0x5410, R25 ;  /* 0x00005410ff197816 */ /* 0x008fc60000000019 */
[----:B------:R-:W-:Y:S02]  /*09a0*/  FADD.FTZ R24, R24, R13 ;  /* 0x0000000d18187221 */ /* 0x000fe40000010000 */
[----:B------:R-:W2:Y:S01]  /*09b0*/  LDG.E.U16 R13, [R2.64+0x12] ;  /* 0x00001206020d7981 */ /* 0x000ea2000c1e1500 */
[----:B----4-:R-:W-:Y:S01]  /*09c0*/  PRMT R26, RZ, 0x5410, R23 ;  /* 0x00005410ff1a7816 */ /* 0x010fe20000000017 */
[----:B------:R-:W-:Y:S02]  /*09d0*/  FADD.FTZ R25, R24, R25 ;  /* 0x0000001918197221 */ /* 0x000fe40000010000 */
[----:B------:R-:W3:Y:S01]  /*09e0*/  LDG.E.U16 R24, [R2.64+0x14] ;  /* 0x0000140602187981 */ /* 0x000ee2000c1e1500 */
[----:B-----5:R-:W-:Y:S01]  /*09f0*/  PRMT R22, RZ, 0x5410, R22 ;  /* 0x00005410ff167816 */ /* 0x020fe20000000016 */
[----:B------:R-:W-:Y:S02]  /*0a00*/  FADD.FTZ R25, R25, R26 ;  /* 0x0000001a19197221 */ /* 0x000fe40000010000 */
[----:B------:R-:W4:Y:S02]  /*0a10*/  LDG.E.U16 R23, [R2.64+0x16] ;  /* 0x0000160602177981 */ /* 0x000f24000c1e1500 */
[----:B------:R-:W-:-:S02]  /*0a20*/  FADD.FTZ R26, R25, R22 ;  /* 0x00000016191a7221 */ /* 0x000fc40000010000 */
[----:B------:R-:W5:Y:S04]  /*0a30*/  LDG.E.U16 R25, [R2.64+0x18] ;  /* 0x0000180602197981 */ /* 0x000f68000c1e1500 */
[----:B------:R5:W5:Y:S01]  /*0a40*/  LDG.E.U16 R22, [R2.64+0x1a] ;  /* 0x00001a0602167981 */ /* 0x000b62000c1e1500 */
[----:B------:R-:W-:Y:S02]  /*0a50*/  PRMT R27, RZ, 0x5410, R14 ;  /* 0x00005410ff1b7816 */ /* 0x000fe4000000000e */
[----:B------:R-:W-:Y:S02]  /*0a60*/  PRMT R15, RZ, 0x5410, R15 ;  /* 0x00005410ff0f7816 */ /* 0x000fe4000000000f */
[----:B------:R-:W-:Y:S01]  /*0a70*/  PRMT R14, RZ, 0x5410, R21 ;  /* 0x00005410ff0e7816 */ /* 0x000fe20000000015 */
[----:B------:R-:W-:Y:S01]  /*0a80*/  FADD.FTZ R26, R26, R27 ;  /* 0x0000001b1a1a7221 */ /* 0x000fe20000010000 */
[----:B------:R-:W-:-:S02]  /*0a90*/  IADD3 R5, R5, 0x10, RZ ;  /* 0x0000001005057810 */ /* 0x000fc40007ffe0ff */
[----:B------:R-:W-:Y:S01]  /*0aa0*/  PRMT R19, RZ, 0x5410, R19 ;  /* 0x00005410ff137816 */ /* 0x000fe20000000013 */
[----:B------:R-:W-:Y:S01]  /*0ab0*/  FADD.FTZ R15, R26, R15 ;  /* 0x0000000f1a0f7221 */ /* 0x000fe20000010000 */
[----:B------:R-:W-:-:S03]  /*0ac0*/  ISETP.GE.AND P2, PT, R5, R16, PT ;  /* 0x000000100500720c */ /* 0x000fc60003f46270 */
[----:B------:R-:W-:Y:S01]  /*0ad0*/  FADD.FTZ R14, R15, R14 ;  /* 0x0000000e0f0e7221 */ /* 0x000fe20000010000 */
[----:B------:R-:W-:Y:S02]  /*0ae0*/  PRMT R15, RZ, 0x5410, R20 ;  /* 0x00005410ff0f7816 */ /* 0x000fe40000000014 */
[----:B------:R-:W-:-:S03]  /*0af0*/  PRMT R17, RZ, 0x5410, R17 ;  /* 0x00005410ff117816 */ /* 0x000fc60000000011 */
[----:B------:R-:W-:Y:S01]  /*0b00*/  FADD.FTZ R14, R14, R15 ;  /* 0x0000000f0e0e7221 */ /* 0x000fe20000010000 */
[----:B------:R-:W-:-:S03]  /*0b10*/  PRMT R15, RZ, 0x5410, R18 ;  /* 0x00005410ff0f7816 */ /* 0x000fc60000000012 */
[----:B------:R-:W-:-:S04]  /*0b20*/  FADD.FTZ R14, R14, R19 ;  /* 0x000000130e0e7221 */ /* 0x000fc80000010000 */
[----:B------:R-:W-:-:S04]  /*0b30*/  FADD.FTZ R14, R14, R15 ;  /* 0x0000000f0e0e7221 */ /* 0x000fc80000010000 */
[----:B------:R-:W-:Y:S01]  /*0b40*/  FADD.FTZ R14, R14, R17 ;  /* 0x000000110e0e7221 */ /* 0x000fe20000010000 */
[----:B--2---:R-:W-:Y:S02]  /*0b50*/  PRMT R13, RZ, 0x5410, R13 ;  /* 0x00005410ff0d7816 */ /* 0x004fe4000000000d */
[----:B---3--:R-:W-:-:S03]  /*0b60*/  PRMT R24, RZ, 0x5410, R24 ;  /* 0x00005410ff187816 */ /* 0x008fc60000000018 */
[----:B------:R-:W-:Y:S01]  /*0b70*/  FADD.FTZ R13, R14, R13 ;  /* 0x0000000d0e0d7221 */ /* 0x000fe20000010000 */
[----:B----4-:R-:W-:-:S03]  /*0b80*/  PRMT R14, RZ, 0x5410, R23 ;  /* 0x00005410ff0e7816 */ /* 0x010fc60000000017 */
[----:B------:R-:W-:-:S04]  /*0b90*/  FADD.FTZ R13, R13, R24 ;  /* 0x000000180d0d7221 */ /* 0x000fc80000010000 */
[----:B------:R-:W-:Y:S01]  /*0ba0*/  FADD.FTZ R13, R13, R14 ;  /* 0x0000000e0d0d7221 */ /* 0x000fe20000010000 */
[----:B------:R-:W-:Y:S02]  /*0bb0*/  IADD3 R14, P3, R2, 0x20, RZ ;  /* 0x00000020020e7810 */ /* 0x000fe40007f7e0ff */
[----:B-----5:R-:W-:Y:S02]  /*0bc0*/  PRMT R2, RZ, 0x5410, R25 ;  /* 0x00005410ff027816 */ /* 0x020fe40000000019 */
[----:B------:R-:W-:Y:S01]  /*0bd0*/  PRMT R22, RZ, 0x5410, R22 ;  /* 0x00005410ff167816 */ /* 0x000fe20000000016 */
[----:B------:R-:W-:Y:S02]  /*0be0*/  IMAD.X R3, RZ, RZ, R3, P3 ;  /* 0x000000ffff037224 */ /* 0x000fe400018e0603 */
[----:B------:R-:W-:Y:S01]  /*0bf0*/  FADD.FTZ R13, R13, R2 ;  /* 0x000000020d0d7221 */ /* 0x000fe20000010000 */
[----:B------:R-:W-:-:S03]  /*0c00*/  MOV R2, R14 ;  /* 0x0000000e00027202 */ /* 0x000fc60000000f00 */
[----:B------:R-:W-:Y:S01]  /*0c10*/  FADD.FTZ R13, R13, R22 ;  /* 0x000000160d0d7221 */ /* 0x000fe20000010000 */
[----:B------:R-:W-:Y:S05]  /*0c20*/  @!P2 BRA `(.L_x_31) ;  /* 0xfffffca00000a947 */ /* 0x000fea000383ffff */
.L_x_30:
[----:B------:R-:W-:Y:S05]  /*0c30*/  BSYNC B1 ;  /* 0x0000000000017941 */ /* 0x000fea0003800000 */
.L_x_29:
[----:B------:R-:W-:Y:S01]  /*0c40*/  IMAD.IADD R14, R6, 0x1, -R5 ;  /* 0x00000001060e7824 */ /* 0x000fe200078e0a05 */
[----:B------:R-:W-:Y:S04]  /*0c50*/  BSSY B1, `(.L_x_32) ;  /* 0x0000020000017945 */ /* 0x000fe80003800000 */
[----:B------:R-:W-:-:S13]  /*0c60*/  ISETP.GT.AND P2, PT, R14, 0x4, PT ;  /* 0x000000040e00780c */ /* 0x000fda0003f44270 */
[----:B------:R-:W-:Y:S05]  /*0c70*/  @!P2 BRA `(.L_x_33) ;  /* 0x000001d00000a947 */ /* 0x000fea0003800000 */
[----:B------:R-:W2:Y:S04]  /*0c80*/  LDG.E.U16 R17, [R2.64+-0x4] ;  /* 0xfffffc0602117981 */ /* 0x000ea8000c1e1500 */
[----:B------:R-:W3:Y:S04]  /*0c90*/  LDG.E.U16 R19, [R2.64+-0x2] ;  /* 0xfffffe0602137981 */ /* 0x000ee8000c1e1500 */
[----:B------:R-:W4:Y:S04]  /*0ca0*/  LDG.E.U16 R20, [R2.64] ;  /* 0x0000000602147981 */ /* 0x000f28000c1e1500 */
[----:B------:R-:W5:Y:S04]  /*0cb0*/  LDG.E.U16 R21, [R2.64+0x2] ;  /* 0x0000020602157981 */ /* 0x000f68000c1e1500 */
[----:B------:R-:W5:Y:S04]  /*0cc0*/  LDG.E.U16 R22, [R2.64+0x4] ;  /* 0x0000040602167981 */ /* 0x000f68000c1e1500 */
[----:B------:R-:W5:Y:S04]  /*0cd0*/  LDG.E.U16 R16, [R2.64+0x6] ;  /* 0x0000060602107981 */ /* 0x000f68000c1e1500 */
[----:B------:R-:W5:Y:S04]  /*0ce0*/  LDG.E.U16 R15, [R2.64+0x8] ;  /* 0x00000806020f7981 */ /* 0x000f68000c1e1500 */
[----:B------:R0:W5:Y:S01]  /*0cf0*/  LDG.E.U16 R14, [R2.64+0xa] ;  /* 0x00000a06020e7981 */ /* 0x000162000c1e1500 */
[----:B------:R-:W-:-:S02]  /*0d00*/  PLOP3.LUT P0, PT, PT, PT, PT, 0x8, 0x0 ;  /* 0x000000000000781c */ /* 0x000fc40003f0e170 */
[----:B------:R-:W-:Y:S02]  /*0d10*/  IADD3 R5, R5, 0x8, RZ ;  /* 0x0000000805057810 */ /* 0x000fe40007ffe0ff */
[----:B--2---:R-:W-:Y:S02]  /*0d20*/  PRMT R18, RZ, 0x5410, R17 ;  /* 0x00005410ff127816 */ /* 0x004fe40000000011 */
[----:B---3--:R-:W-:-:S03]  /*0d30*/  PRMT R19, RZ, 0x5410, R19 ;  /* 0x00005410ff137816 */ /* 0x008fc60000000013 */
[----:B------:R-:W-:Y:S01]  /*0d40*/  FADD.FTZ R18, R13, R18 ;  /* 0x000000120d127221 */ /* 0x000fe20000010000 */
[----:B----4-:R-:W-:-:S03]  /*0d50*/  PRMT R13, RZ, 0x5410, R20 ;  /* 0x00005410ff0d7816 */ /* 0x010fc60000000014 */
[----:B------:R-:W-:-:S04]  /*0d60*/  FADD.FTZ R18, R18, R19 ;  /* 0x0000001312127221 */ /* 0x000fc80000010000 */
[----:B------:R-:W-:Y:S01]  /*0d70*/  FADD.FTZ R13, R18, R13 ;  /* 0x0000000d120d7221 */ /* 0x000fe20000010000 */
[----:B-----5:R-:W-:Y:S02]  /*0d80*/  PRMT R18, RZ, 0x5410, R21 ;  /* 0x00005410ff127816 */ /* 0x020fe40000000015 */
[----:B------:R-:W-:-:S03]  /*0d90*/  PRMT R22, RZ, 0x5410, R22 ;  /* 0x00005410ff167816 */ /* 0x000fc60000000016 */
[----:B------:R-:W-:Y:S01]  /*0da0*/  FADD.FTZ R13, R13, R18 ;  /* 0x000000120d0d7221 */ /* 0x000fe20000010000 */
[----:B------:R-:W-:-:S03]  /*0db0*/  PRMT R16, RZ, 0x5410, R16 ;  /* 0x00005410ff107816 */ /* 0x000fc60000000010 */
[----:B------:R-:W-:-:S04]  /*0dc0*/  FADD.FTZ R13, R13, R22 ;  /* 0x000000160d0d7221 */ /* 0x000fc80000010000 */
[----:B------:R-:W-:Y:S01]  /*0dd0*/  FADD.FTZ R13, R13, R16 ;  /* 0x000000100d0d7221 */ /* 0x000fe20000010000 */
[----:B------:R-:W-:Y:S02]  /*0de0*/  IADD3 R16, P2, R2, 0x10, RZ ;  /* 0x0000001002107810 */ /* 0x000fe40007f5e0ff */
[----:B0-----:R-:W-:Y:S02]  /*0df0*/  PRMT R2, RZ, 0x5410, R15 ;  /* 0x00005410ff027816 */ /* 0x001fe4000000000f */
[----:B------:R-:W-:Y:S01]  /*0e00*/  PRMT R14, RZ, 0x5410, R14 ;  /* 0x00005410ff0e7816 */ /* 0x000fe2000000000e */
[----:B------:R-:W-:Y:S02]  /*0e10*/  IMAD.X R3, RZ, RZ, R3, P2 ;  /* 0x000000ffff037224 */ /* 0x000fe400010e0603 */
[----:B------:R-:W-:Y:S02]  /*0e20*/  FADD.FTZ R13, R13, R2 ;  /* 0x000000020d0d7221 */ /* 0x000fe40000010000 */
[----:B------:R-:W-:-:S02]  /*0e30*/  IMAD.MOV.U32 R2, RZ, RZ, R16 ;  /* 0x000000ffff027224 */ /* 0x000fc400078e0010 */
[----:B------:R-:W-:Y:S02]  /*0e40*/  FADD.FTZ R13, R13, R14 ;  /* 0x0000000e0d0d7221 */ /* 0x000fe40000010000 */
.L_x_33:
[----:B------:R-:W-:Y:S05]  /*0e50*/  BSYNC B1 ;  /* 0x0000000000017941 */ /* 0x000fea0003800000 */
.L_x_32:
[----:B------:R-:W-:-:S13]  /*0e60*/  ISETP.LT.OR P0, PT, R5, R6, P0 ;  /* 0x000000060500720c */ /* 0x000fda0000701670 */
[----:B------:R-:W-:Y:S05]  /*0e70*/  @!P0 BRA `(.L_x_26) ;  /* 0x000000c000008947 */ /* 0x000fea0003800000 */
[----:B------:R-:W2:Y:S04]  /*0e80*/  LDG.E.U16 R5, [R2.64+-0x4] ;  /* 0xfffffc0602057981 */ /* 0x000ea8000c1e1500 */
[----:B------:R2:W3:Y:S04]  /*0e90*/  LDG.E.U16 R14, [R2.64+-0x2] ;  /* 0xfffffe06020e7981 */ /* 0x0004e8000c1e1500 */
[----:B------:R2:W4:Y:S04]  /*0ea0*/  LDG.E.U16 R15, [R2.64] ;  /* 0x00000006020f7981 */ /* 0x000528000c1e1500 */
[----:B------:R2:W5:Y:S02]  /*0eb0*/  LDG.E.U16 R16, [R2.64+0x2] ;  /* 0x0000020602107981 */ /* 0x000564000c1e1500 */
[----:B--2---:R-:W-:-:S02]  /*0ec0*/  PRMT R2, RZ, 0x5410, R5 ;  /* 0x00005410ff027816 */ /* 0x004fc40000000005 */
[----:B---3--:R-:W-:-:S03]  /*0ed0*/  PRMT R14, RZ, 0x5410, R14 ;  /* 0x00005410ff0e7816 */ /* 0x008fc6000000000e */
[----:B------:R-:W-:Y:S01]  /*0ee0*/  FADD.FTZ R13, R13, R2 ;  /* 0x000000020d0d7221 */ /* 0x000fe20000010000 */
[----:B----4-:R-:W-:-:S03]  /*0ef0*/  PRMT R2, RZ, 0x5410, R15 ;  /* 0x00005410ff027816 */ /* 0x010fc6000000000f */
[----:B------:R-:W-:Y:S01]  /*0f00*/  FADD.FTZ R13, R13, R14 ;  /* 0x0000000e0d0d7221 */ /* 0x000fe20000010000 */
[----:B-----5:R-:W-:-:S03]  /*0f10*/  PRMT R16, RZ, 0x5410, R16 ;  /* 0x00005410ff107816 */ /* 0x020fc60000000010 */
[----:B------:R-:W-:-:S04]  /*0f20*/  FADD.FTZ R13, R13, R2 ;  /* 0x000000020d0d7221 */ /* 0x000fc80000010000 */
[----:B------:R-:W-:Y:S02]  /*0f30*/  FADD.FTZ R13, R13, R16 ;  /* 0x000000100d0d7221 */ /* 0x000fe40000010000 */
.L_x_26:
[----:B------:R-:W-:Y:S05]  /*0f40*/  BSYNC B0 ;  /* 0x0000000000007941 */ /* 0x000fea0003800000 */
.L_x_25:
[----:B------:R-:W-:Y:S01]  /*0f50*/  IMAD.MOV.U32 R3, RZ, RZ, 0x2 ;  /* 0x00000002ff037424 */ /* 0x000fe200078e00ff */
[----:B------:R-:W-:Y:S02]  /*0f60*/  F2FP.BF16.PACK_AB R13, RZ, R13 ;  /* 0x0000000dff0d723e */ /* 0x000fe400000010ff */
[----:B------:R-:W-:Y:S01]  /*0f70*/  IADD3 R9, R9, 0x1, RZ ;  /* 0x0000000109097810 */ /* 0x000fe20007ffe0ff */
[C---:B------:R-:W-:Y:S01]  /*0f80*/  IMAD.WIDE R2, R0.reuse, R3, c[0x0][0x188] ;  /* 0x0000620000027625 */ /* 0x040fe200078e0203 */
[----:B------:R-:W-:Y:S02]  /*0f90*/  IADD3 R0, R0, UR4, RZ ;  /* 0x0000000400007c10 */ /* 0x000fe4000fffe0ff */
[----:B------:R-:W-:Y:S02]  /*0fa0*/  ISETP.GE.U32.AND P0, PT, R9, c[0x0][0x168], PT ;  /* 0x00005a0009007a0c */ /* 0x000fe40003f06070 */
[----:B------:R0:W-:Y:S02]  /*0fb0*/  STG.E.U16 [R2.64], R13 ;  /* 0x0000000d02007986 */ /* 0x0001e4000c101506 */
[----:B------:R-:W-:-:S13]  /*0fc0*/  ISETP.GE.U32.AND.EX P0, PT, RZ, c[0x0][0x16c], PT, P0 ;  /* 0x00005b00ff007a0c */ /* 0x000fda0003f06100 */
[----:B0-----:R-:W-:Y:S05]  /*0fd0*/  @!P0 BRA `(.L_x_34) ;  /* 0xfffff62000008947 */ /* 0x001fea000383ffff */
[----:B------:R-:W-:Y:S05]  /*0fe0*/  EXIT ;  /* 0x000000000000794d */ /* 0x000fea0003800000 */
        .weak           $__internal_2_$__cuda_sm20_div_u64
        .type           $__internal_2_$__cuda_sm20_div_u64,@function
        .size           $__internal_2_$__cuda_sm20_div_u64,($__internal_3_$__cuda_sm20_rem_u64 - $__internal_2_$__cuda_sm20_div_u64)
$__internal_2_$__cuda_sm20_div_u64:
        /* <DEDUP_REMOVED lines=15> */
[----:B------:R-:W-:Y:S02]  /*10e0*/  IADD3 R7, P2, R13, R6, RZ ;  /* 0x000000060d077210 */ /* 0x000fe40007f5e0ff */
[----:B------:R-:W-:-:S03]  /*10f0*/  IADD3.X R6, R11, R5, RZ, P0, !PT ;  /* 0x000000050b067210 */ /* 0x000fc600007fe4ff */
        /* <DEDUP_REMOVED lines=27> */
[----:B------:R-:W-:-:S04]  /*12b0*/  IMAD R4, R6, c[0x0][0x180], R5 ;  /* 0x0000600006047a24 */ /* 0x000fc800078e0205 */
[----:B------:R-:W-:Y:S01]  /*12c0*/  IMAD.X R9, R3, 0x1, ~R4, P1 ;  /* 0x0000000103097824 */ /* 0x000fe200008e0e04 */
[----:B------:R-:W-:Y:S02]  /*12d0*/  IADD3 R4, P2, R7, 0x1, RZ ;  /* 0x0000000107047810 */ /* 0x000fe40007f5e0ff */
[----:B------:R-:W-:Y:S02]  /*12e0*/  IADD3 R5, P1, R10, -c[0x0][0x180], RZ ;  /* 0x800060000a057a10 */ /* 0x000fe40007f3e0ff */
[C---:B------:R-:W-:Y:S02]  /*12f0*/  ISETP.GE.U32.AND.EX P0, PT, R9.reuse, c[0x0][0x184], PT, P0 ;  /* 0x0000610009007a0c */ /* 0x040fe40003f06100 */
[----:B------:R-:W-:Y:S02]  /*1300*/  IADD3.X R3, RZ, R6, RZ, P2, !PT ;  /* 0x00000006ff037210 */ /* 0x000fe400017fe4ff */
[----:B------:R-:W-:Y:S02]  /*1310*/  SEL R7, R4, R7, P0 ;  /* 0x0000000704077207 */ /* 0x000fe40000000000 */
[----:B------:R-:W-:-:S02]  /*1320*/  IADD3.X R8, R9, ~c[0x0][0x184], RZ, P1, !PT ;  /* 0x8000610009087a10 */ /* 0x000fc40000ffe4ff */
[----:B------:R-:W-:Y:S02]  /*1330*/  SEL R5, R5, R10, P0 ;  /* 0x0000000a05057207 */ /* 0x000fe40000000000 */
[----:B------:R-:W-:Y:S01]  /*1340*/  SEL R6, R3, R6, P0 ;  /* 0x0000000603067207 */ /* 0x000fe20000000000 */
[----:B------:R-:W-:Y:S01]  /*1350*/  IMAD.MOV.U32 R3, RZ, RZ, 0x0 ;  /* 0x00000000ff037424 */ /* 0x000fe200078e00ff */
[----:B------:R-:W-:Y:S02]  /*1360*/  IADD3 R4, P2, R7, 0x1, RZ ;  /* 0x0000000107047810 */ /* 0x000fe40007f5e0ff */
[----:B------:R-:W-:Y:S02]  /*1370*/  SEL R8, R8, R9, P0 ;  /* 0x0000000908087207 */ /* 0x000fe40000000000 */
[----:B------:R-:W-:Y:S01]  /*1380*/  ISETP.GE.U32.AND P0, PT, R5, c[0x0][0x180], PT ;  /* 0x0000600005007a0c */ /* 0x000fe20003f06070 */
[----:B------:R-:W-:Y:S01]  /*1390*/  IMAD.X R5, RZ, RZ, R6, P2 ;  /* 0x000000ffff057224 */ /* 0x000fe200010e0606 */
[----:B------:R-:W-:-:S02]  /*13a0*/  ISETP.NE.U32.AND P1, PT, RZ, c[0x0][0x180], PT ;  /* 0x00006000ff007a0c */ /* 0x000fc40003f25070 */
[----:B------:R-:W-:Y:S02]  /*13b0*/  ISETP.GE.U32.AND.EX P0, PT, R8, c[0x0][0x184], PT, P0 ;  /* 0x0000610008007a0c */ /* 0x000fe40003f06100 */
[----:B------:R-:W-:Y:S02]  /*13c0*/  ISETP.NE.AND.EX P1, PT, RZ, c[0x0][0x184], PT, P1 ;  /* 0x00006100ff007a0c */ /* 0x000fe40003f25310 */
[----:B------:R-:W-:Y:S02]  /*13d0*/  SEL R4, R4, R7, P0 ;  /* 0x0000000704047207 */ /* 0x000fe40000000000 */
[----:B------:R-:W-:Y:S02]  /*13e0*/  SEL R5, R5, R6, P0 ;  /* 0x0000000605057207 */ /* 0x000fe40000000000 */
[----:B------:R-:W-:Y:S02]  /*13f0*/  SEL R4, R4, 0xffffffff, P1 ;  /* 0xffffffff04047807 */ /* 0x000fe40000800000 */
[----:B------:R-:W-:Y:S01]  /*1400*/  SEL R5, R5, 0xffffffff, P1 ;  /* 0xffffffff05057807 */ /* 0x000fe20000800000 */
[----:B------:R-:W-:Y:S06]  /*1410*/  RET.REL.NODEC R2 `(_ZN2at6native53_GLOBAL__N__7c5e0505_20_UpSampleNearest1d_cu_19867e3837upsample_nearest1d_backward_out_frameIN3c108BFloat16EfXadL_ZNS0_46nearest_neighbor_exact_bw_compute_source_indexEfiiEEEEvPKT_mmmmPS5_f) ;  /* 0xffffebe002007950 */ /* 0x000fec0003c3ffff */
        .weak           $__internal_3_$__cuda_sm20_rem_u64
        .type           $__internal_3_$__cuda_sm20_rem_u64,@function
        .size           $__internal_3_$__cuda_sm20_rem_u64,(.L_x_307 - $__internal_3_$__cuda_sm20_rem_u64)
$__internal_3_$__cuda_sm20_rem_u64:
        /* <DEDUP_REMOVED lines=29> */
[----:B------:R-:W-:Y:S01]  /*15f0*/  IMAD.MOV.U32 R9, RZ, RZ, RZ ;  /* 0x000000ffff097224 */ /* 0x000fe200078e00ff */
[----:B------:R-:W-:Y:S01]  /*1600*/  IADD3.X R5, R8, R5, RZ, P0, !PT ;  /* 0x0000000508057210 */ /* 0x000fe200007fe4ff */
[----:B------:R-:W-:-:S03]  /*1610*/  IMAD.HI.U32 R8, R7, R4, RZ ;  /* 0x0000000407087227 */ /* 0x000fc600078e00ff */
[----:B------:R-:W-:-:S03]  /*1620*/  IADD3.X R5, RZ, RZ, R5, P2, P1 ;  /* 0x000000ffff057210 */ /* 0x000fc600017e2405 */
        /* <DEDUP_REMOVED lines=26> */
[----:B------:R-:W-:Y:S06]  /*17d0*/  RET.REL.NODEC R6 `(_ZN2at6native53_GLOBAL__N__7c5e0505_20_UpSampleNearest1d_cu_19867e3837upsample_nearest1d_backward_out_frameIN3c108BFloat16EfXadL_ZNS0_46nearest_neighbor_exact_bw_compute_source_indexEfiiEEEEvPKT_mmmmPS5_f) ;  /* 0xffffe82006007950 */ /* 0x000fec0003c3ffff */
.L_x_35:
        /* <DEDUP_REMOVED lines=10> */
.L_x_307:


//--------------------- .text._ZN2at6native53_GLOBAL__N__7c5e0505_20_UpSampleNearest1d_cu_19867e3837upsample_nearest1d_backward_out_frameIN3c104HalfEfXadL_ZNS0_46nearest_neighbor_exact_bw_compute_source_indexEfiiEEEEvPKT_mmmmPS5_f --------------------------
	.section	.text._ZN2at6native53_GLOBAL__N__7c5e0505_20_UpSampleNearest1d_cu_19867e3837upsample_nearest1d_backward_out_frameIN3c104HalfEfXadL_ZNS0_46nearest_neighbor_exact_bw_compute_source_indexEfiiEEEEvPKT_mmmmPS5_f,"ax",@progbits
	.sectioninfo	@"SHI_REGISTERS=30"
	.align	128
.text._ZN2at6native53_GLOBAL__N__7c5e0505_20_UpSampleNearest1d_cu_19867e3837upsample_nearest1d_backward_out_frameIN3c104HalfEfXadL_ZNS0_46nearest_neighbor_exact_bw_compute_source_indexEfiiEEEEvPKT_mmmmPS5_f:
        .type           _ZN2at6native53_GLOBAL__N__7c5e0505_20_UpSampleNearest1d_cu_19867e3837upsample_nearest1d_backward_out_frameIN3c104HalfEfXadL_ZNS0_46nearest_neighbor_exact_bw_compute_source_indexEfiiEEEEvPKT_mmmmPS5_f,@function
        .size           _ZN2at6native53_GLOBAL__N__7c5e0505_20_UpSampleNearest1d_cu_19867e3837upsample_nearest1d_backward_out_frameIN3c104HalfEfXadL_ZNS0_46nearest_neighbor_exact_bw_compute_source_indexEfiiEEEEvPKT_mmmmPS5_f,(.L_x_310 - _ZN2at6native53_GLOBAL__N__7c5e0505_20_UpSampleNearest1d_cu_19867e3837upsample_nearest1d_backward_out_frameIN3c104HalfEfXadL_ZNS0_46nearest_neighbor_exact_bw_compute_source_indexEfiiEEEEvPKT_mmmmPS5_f)
        .other          _ZN2at6native53_GLOBAL__N__7c5e0505_20_UpSampleNearest1d_cu_19867e3837upsample_nearest1d_backward_out_frameIN3c104HalfEfXadL_ZNS0_46nearest_neighbor_exact_bw_compute_source_indexEfiiEEEEvPKT_mmmmPS5_f,@"STO_CUDA_ENTRY STV_DEFAULT"
_ZN2at6native53_GLOBAL__N__7c5e0505_20_UpSampleNearest1d_cu_19867e3837upsample_nearest1d_backward_out_frameIN3c104HalfEfXadL_ZNS0_46nearest_neighbor_exact_bw_compute_source_indexEfiiEEEEvPKT_mmmmPS5_f:
        /* <DEDUP_REMOVED lines=20> */
[----:B------:R-:W-:Y:S05]  /*0140*/  CALL.REL.NOINC `($__internal_4_$__cuda_sm20_div_u64) ;  /* 0x00000e9000007944 */ /* 0x000fea0003c00000 */
[----:B------:R-:W-:-:S05]  /*0150*/  IADD3 R3, -R4, RZ, RZ ;  /* 0x000000ff04037210 */ /* 0x000fca0007ffe1ff */
[----:B------:R-:W-:Y:S01]  /*0160*/  IMAD R2, R3, c[0x0][0x180], R0 ;  /* 0x0000600003027a24 */ /* 0x000fe200078e0200 */
[----:B------:R-:W-:Y:S05]  /*0170*/  BRA `(.L_x_38) ;  /* 0x0000016000007947 */ /* 0x000fea0003800000 */
.L_x_37:
        /* <DEDUP_REMOVED lines=9> */
[----:B------:R-:W-:-:S05]  /*0210*/  IMAD.HI.U32 R3, R3, R0, RZ ;  /* 0x0000000003037227 */ /* 0x000fca00078e00ff */
[----:B------:R-:W-:-:S05]  /*0220*/  IADD3 R5, -R3, RZ, RZ ;  /* 0x000000ff03057210 */ /* 0x000fca0007ffe1ff */
        /* <DEDUP_REMOVED lines=9> */
[----:B------:R-:W-:Y:S01]  /*02c0*/  IMAD R2, R5, c[0x0][0x180], R0 ;  /* 0x0000600005027a24 */ /* 0x000fe200078e0200 */
[----:B------:R-:W-:-:S06]  /*02d0*/  HFMA2.MMA R5, -RZ, RZ, 0, 0 ;  /* 0x00000000ff057435 */ /* 0x000fcc00000001ff */
.L_x_38:
[----:B------:R-:W-:Y:S05]  /*02e0*/  BSYNC B0 ;  /* 0x0000000000007941 */ /* 0x000fea0003800000 */
.L_x_36:
[----:B------:R-:W-:Y:S01]  /*02f0*/  LOP3.LUT R3, R5, c[0x0][0x174], RZ, 0xfc, !PT ;  /* 0x00005d0005037a12 */ /* 0x000fe200078efcff */
[----:B------:R-:W-:Y:S03]  /*0300*/  BSSY B0, `(.L_x_39) ;  /* 0x0000018000007945 */ /* 0x000fe60003800000 */
[----:B------:R-:W-:-:S13]  /*0310*/  ISETP.NE.U32.AND P0, PT, R3, RZ, PT ;  /* 0x000000ff0300720c */ /* 0x000fda0003f05070 */
[----:B------:R-:W-:Y:S05]  /*0320*/  @!P0 BRA `(.L_x_40) ;  /* 0x0000004000008947 */ /* 0x000fea0003800000 */
[----:B------:R-:W-:Y:S01]  /*0330*/  IMAD.MOV.U32 R3, RZ, RZ, R5 ;  /* 0x000000ffff037224 */ /* 0x000fe200078e0005 */
[----:B------:R-:W-:Y:S02]  /*0340*/  MOV R6, 0x360 ;  /* 0x0000036000067802 */ /* 0x000fe40000000f00 */
[----:B------:R-:W-:Y:S05]  /*0350*/  CALL.REL.NOINC `($__internal_5_$__cuda_sm20_rem_u64) ;  /* 0x000010b000007944 */ /* 0x000fea0003c00000 */
[----:B------:R-:W-:Y:S05]  /*0360*/  BRA `(.L_x_41) ;  /* 0x0000011000007947 */ /* 0x000fea0003800000 */
.L_x_40:
[----:B------:R-:W0:Y:S01]  /*0370*/  I2F.U32.RP R3, c[0x0][0x170] ;  /* 0x00005c0000037b06 */ /* 0x000e220000209000 */
[----:B------:R-:W-:-:S07]  /*0380*/  ISETP.NE.U32.AND P1, PT, RZ, c[0x0][0x170], PT ;  /* 0x00005c00ff007a0c */ /* 0x000fce0003f25070 */
[----:B0-----:R-:W0:Y:S02]  /*0390*/  MUFU.RCP R3, R3 ;  /* 0x0000000300037308 */ /* 0x001e240000001000 */
[----:B0-----:R-:W-:-:S06]  /*03a0*/  IADD3 R6, R3, 0xffffffe, RZ ;  /* 0x0ffffffe03067810 */ /* 0x001fcc0007ffe0ff */
[----:B------:R0:W1:Y:S02]  /*03b0*/  F2I.FTZ.U32.TRUNC.NTZ R7, R6 ;  /* 0x0000000600077305 */ /* 0x000064000021f000 */
[----:B0-----:R-:W-:Y:S01]  /*03c0*/  MOV R6, RZ ;  /* 0x000000ff00067202 */ /* 0x001fe20000000f00 */
        /* <DEDUP_REMOVED lines=11> */
.L_x_41:
[----:B------:R-:W-:Y:S05]  /*0480*/  BSYNC B0 ;  /* 0x0000000000007941 */ /* 0x000fea0003800000 */
.L_x_39:
        /* <DEDUP_REMOVED lines=23> */
.L_x_51:
[----:B------:R-:W-:Y:S01]  /*0600*/  ISETP.GT.AND P0, PT, R5, R6, PT ;  /* 0x000000060500720c */ /* 0x000fe20003f04270 */
[----:B------:R-:W-:Y:S01]  /*0610*/  BSSY B0, `(.L_x_42) ;  /* 0x0000092000007945 */ /* 0x000fe20003800000 */
[----:B0-----:R-:W-:-:S11]  /*0620*/  IMAD.MOV.U32 R13, RZ, RZ, RZ ;  /* 0x000000ffff0d7224 */ /* 0x001fd600078e00ff */
[----:B------:R-:W-:Y:S05]  /*0630*/  @!P0 BRA `(.L_x_43) ;  /* 0x000008f000008947 */ /* 0x000fea0003800000 */
[----:B------:R-:W-:Y:S01]  /*0640*/  ISETP.NE.AND P0, PT, R11, RZ, PT ;  /* 0x000000ff0b00720c */ /* 0x000fe20003f05270 */
[----:B------:R-:W-:Y:S01]  /*0650*/  IMAD R3, R7, c[0x0][0x170], R4 ;  /* 0x00005c0007037a24 */ /* 0x000fe200078e0204 */
[----:B------:R-:W-:Y:S01]  /*0660*/  BSSY B1, `(.L_x_44) ;  /* 0x000001a000017945 */ /* 0x000fe20003800000 */
[----:B------:R-:W-:Y:S01]  /*0670*/  HFMA2.MMA R13, -RZ, RZ, 0, 0 ;  /* 0x00000000ff0d7435 */ /* 0x000fe200000001ff */
[--C-:B------:R-:W-:Y:S02]  /*0680*/  IMAD.MOV.U32 R12, RZ, RZ, R6.reuse ;  /* 0x000000ffff0c7224 */ /* 0x100fe400078e0006 */
[----:B------:R-:W-:-:S04]  /*0690*/  IMAD R17, R3, c[0x0][0x178], R6 ;  /* 0x00005e0003117a24 */ /* 0x000fc800078e0206 */
[----:B------:R-:W-:-:S03]  /*06a0*/  IMAD.MOV.U32 R14, RZ, RZ, R17 ;  /* 0x000000ffff0e7224 */ /* 0x000fc600078e0011 */
[----:B------:R-:W-:Y:S05]  /*06b0*/  @!P0 BRA `(.L_x_45) ;  /* 0x0000014000008947 */ /* 0x000fea0003800000 */
[----:B------:R-:W-:-:S05]  /*06c0*/  MOV R2, 0x2 ;  /* 0x0000000200027802 */ /* 0x000fca0000000f00 */
[----:B------:R-:W-:-:S05]  /*06d0*/  IMAD.WIDE R2, R17, R2, c[0x0][0x160] ;  /* 0x0000580011027625 */ /* 0x000fca00078e0202 */
[----:B------:R-:W2:Y:S01]  /*06e0*/  LDG.E.U16 R12, [R2.64] ;  /* 0x00000006020c7981 */ /* 0x000ea2000c1e1500 */
[----:B------:R-:W-:Y:S02]  /*06f0*/  ISETP.NE.AND P0, PT, R11, 0x1, PT ;  /* 0x000000010b00780c */ /* 0x000fe40003f05270 */
[----:B------:R-:W-:Y:S01]  /*0700*/  IADD3 R14, R17, 0x1, RZ ;  /* 0x00000001110e7810 */ /* 0x000fe20007ffe0ff */
[----:B--2---:R-:W-:Y:S01]  /*0710*/  HADD2.F32 R13, -RZ, R12.H0_H0 ;  /* 0x2000000cff0d7230 */ /* 0x004fe20000004100 */
[----:B------:R-:W-:-:S04]  /*0720*/  IMAD.MOV.U32 R12, RZ, RZ, R8 ;  /* 0x000000ffff0c7224 */ /* 0x000fc800078e0008 */
[----:B------:R-:W-:-:S05]  /*0730*/  FADD.FTZ R13, RZ, R13 ;  /* 0x0000000dff0d7221 */ /* 0x000fca0000010000 */
[----:B------:R-:W-:Y:S05]  /*0740*/  @!P0 BRA `(.L_x_45) ;  /* 0x000000b000008947 */ /* 0x000fea0003800000 */
[----:B------:R-:W-:Y:S01]  /*0750*/  ISETP.NE.AND P0, PT, R11, 0x2, PT ;  /* 0x000000020b00780c */ /* 0x000fe20003f05270 */
[----:B------:R-:W2:-:S12]  /*0760*/  LDG.E.U16 R12, [R2.64+0x2] ;  /* 0x00000206020c7981 */ /* 0x000e98000c1e1500 */
[----:B------:R-:W3:Y:S01]  /*0770*/  @P0 LDG.E.U16 R15, [R2.64+0x4] ;  /* 0x00000406020f0981 */ /* 0x000ee2000c1e1500 */
[C---:B------:R-:W-:Y:S02]  /*0780*/  IADD3 R14, R17.reuse, 0x2, RZ ;  /* 0x00000002110e7810 */ /* 0x040fe40007ffe0ff */
[----:B------:R-:W-:Y:S01]  /*0790*/  @P0 IADD3 R14, R17, 0x3, RZ ;  /* 0x00000003110e0810 */ /* 0x000fe20007ffe0ff */
[----:B--2---:R-:W-:Y:S01]  /*07a0*/  HADD2.F32 R16, -RZ, R12.H0_H0 ;  /* 0x2000000cff107230 */ /* 0x004fe20000004100 */
[----:B------:R-:W-:Y:S01]  /*07b0*/  IMAD.MOV.U32 R12, RZ, RZ, R9 ;  /* 0x000000ffff0c7224 */ /* 0x000fe200078e0009 */
[----:B------:R-:W-:-:S03]  /*07c0*/  @P0 MOV R12, R10 ;  /* 0x0000000a000c0202 */ /* 0x000fc60000000f00 */
[----:B------:R-:W-:Y:S01]  /*07d0*/  FADD.FTZ R13, R13, R16 ;  /* 0x000000100d0d7221 */ /* 0x000fe20000010000 */
[----:B---3--:R-:W-:-:S05]  /*07e0*/  @P0 HADD2.F32 R18, -RZ, R15.H0_H0 ;  /* 0x2000000fff120230 */ /* 0x008fca0000004100 */
[----:B------:R-:W-:Y:S02]  /*07f0*/  @P0 FADD.FTZ R13, R13, R18 ;  /* 0x000000120d0d0221 */ /* 0x000fe40000010000 */
.L_x_45:
[----:B------:R-:W-:Y:S05]  /*0800*/  BSYNC B1 ;  /* 0x0000000000017941 */ /* 0x000fea0003800000 */
.L_x_44:
[----:B------:R-:W-:Y:S05]  /*0810*/  @!P1 BRA `(.L_x_43) ;  /* 0x0000071000009947 */ /* 0x000fea0003800000 */
[----:B------:R-:W-:Y:S01]  /*0820*/  IMAD.MOV.U32 R3, RZ, RZ, 0x2 ;  /* 0x00000002ff037424 */ /* 0x000fe200078e00ff */
[----:B------:R-:W-:Y:S03]  /*0830*/  BSSY B1, `(.L_x_46) ;  /* 0x0000040000017945 */ /* 0x000fe60003800000 */
[----:B------:R-:W-:-:S04]  /*0840*/  IMAD.WIDE R2, R14, R3, c[0x0][0x160] ;  /* 0x000058000e027625 */ /* 0x000fc800078e0203 */
[----:B------:R-:W-:Y:S01]  /*0850*/  IMAD.IADD R14, R5, 0x1, -R12 ;  /* 0x00000001050e7824 */ /* 0x000fe200078e0a0c */
[----:B------:R-:W-:-:S04]  /*0860*/  IADD3 R2, P0, R2, 0x4, RZ ;  /* 0x0000000402027810 */ /* 0x000fc80007f1e0ff */
[----:B------:R-:W-:Y:S02]  /*0870*/  ISETP.GT.AND P2, PT, R14, 0xc, PT ;  /* 0x0000000c0e00780c */ /* 0x000fe40003f44270 */
[----:B------:R-:W-:Y:S02]  /*0880*/  IADD3.X R3, RZ, R3, RZ, P0, !PT ;  /* 0x00000003ff037210 */ /* 0x000fe400007fe4ff */
[----:B------:R-:W-:-:S09]  /*0890*/  PLOP3.LUT P0, PT, PT, PT, PT, 0x80, 0x0 ;  /* 0x000000000000781c */ /* 0x000fd20003f0f070 */
[----:B------:R-:W-:Y:S05]  /*08a0*/  @!P2 BRA `(.L_x_47) ;  /* 0x000003800000a947 */ /* 0x000fea0003800000 */
[----:B------:R-:W-:Y:S02]  /*08b0*/  PLOP3.LUT P0, PT, PT, PT, PT, 0x8, 0x0 ;  /* 0x000000000000781c */ /* 0x000fe40003f0e170 */
[----:B------:R-:W-:Y:S02]  /*08c0*/  IADD3 R17, R5, -0xc, RZ ;  /* 0xfffffff405117810 */ /* 0x000fe40007ffe0ff */
.L_x_48:
        /* <DEDUP_REMOVED lines=8> */
[----:B------:R-:W5:Y:S01]  /*0950*/  LDG.E.U16 R19, [R2.64+0xc] ;  /* 0x00000c0602137981 */ /* 0x000f62000c1e1500 */
[----:B--2---:R-:W-:-:S03]  /*0960*/  HADD2.F32 R22, -RZ, R20.H0_H0 ;  /* 0x20000014ff167230 */ /* 0x004fc60000004100 */
[----:B------:R-:W2:Y:S01]  /*0970*/  LDG.E.U16 R20, [R2.64+0xe] ;  /* 0x00000e0602147981 */ /* 0x000ea2000c1e1500 */
[----:B---3--:R-:W-:Y:S01]  /*0980*/  HADD2.F32 R23, -RZ, R23.H0_H0 ;  /* 0x20000017ff177230 */ /* 0x008fe20000004100 */
[----:B------:R-:W-:Y:S02]  /*0990*/  FADD.FTZ R22, R22, R13 ;  /* 0x0000000d16167221 */ /* 0x000fe40000010000 */
[----:B------:R-:W3:Y:S01]  /*09a0*/  LDG.E.U16 R13, [R2.64+0x10] ;  /* 0x00001006020d7981 */ /* 0x000ee2000c1e1500 */
[----:B----4-:R-:W-:Y:S01]  /*09b0*/  HADD2.F32 R24, -RZ, R24.H0_H0 ;  /* 0x20000018ff187230 */ /* 0x010fe20000004100 */
[----:B------:R-:W-:Y:S02]  /*09c0*/  FADD.FTZ R23, R22, R23 ;  /* 0x0000001716177221 */ /* 0x000fe40000010000 */
[----:B------:R-:W4:Y:S02]  /*09d0*/  LDG.E.U16 R22, [R2.64+0x12] ;  /* 0x0000120602167981 */ /* 0x000f24000c1e1500 */
[----:B------:R-:W-:-:S02]  /*09e0*/  FADD.FTZ R24, R23, R24 ;  /* 0x0000001817187221 */ /* 0x000fc40000010000 */
[----:B------:R-:W4:Y:S01]  /*09f0*/  LDG.E.U16 R23, [R2.64+0x14] ;  /* 0x0000140602177981 */ /* 0x000f22000c1e1500 */
[----:B-----5:R-:W-:-:S03]  /*0a00*/  HADD2.F32 R25, -RZ, R21.H0_H0 ;  /* 0x20000015ff197230 */ /* 0x020fc60000004100 */
[----:B------:R-:W5:Y:S02]  /*0a10*/  LDG.E.U16 R21, [R2.64+0x16] ;  /* 0x0000160602157981 */ /* 0x000f64000c1e1500 */
[----:B------:R-:W-:Y:S02]  /*0a20*/  FADD.FTZ R26, R24, R25 ;  /* 0x00000019181a7221 */ /* 0x000fe40000010000 */
[----:B------:R-:W5:Y:S04]  /*0a30*/  LDG.E.U16 R24, [R2.64+0x18] ;  /* 0x0000180602187981 */ /* 0x000f68000c1e1500 */
[----:B------:R0:W5:Y:S01]  /*0a40*/  LDG.E.U16 R25, [R2.64+0x1a] ;  /* 0x00001a0602197981 */ /* 0x000162000c1e1500 */
[----:B------:R-:W-:Y:S01]  /*0a50*/  HADD2.F32 R27, -RZ, R16.H0_H0 ;  /* 0x20000010ff1b7230 */ /* 0x000fe20000004100 */
[----:B------:R-:W-:Y:S01]  /*0a60*/  IADD3 R12, R12, 0x10, RZ ;  /* 0x000000100c0c7810 */ /* 0x000fe20007ffe0ff */
[----:B------:R-:W-:-:S02]  /*0a70*/  HADD2.F32 R15, -RZ, R15.H0_H0 ;  /* 0x2000000fff0f7230 */ /* 0x000fc40000004100 */
[----:B------:R-:W-:Y:S01]  /*0a80*/  HADD2.F32 R18, -RZ, R18.H0_H0 ;  /* 0x20000012ff127230 */ /* 0x000fe20000004100 */
[----:B------:R-:W-:Y:S01]  /*0a90*/  FADD.FTZ R26, R26, R27 ;  /* 0x0000001b1a1a7221 */ /* 0x000fe20000010000 */
[----:B------:R-:W-:Y:S01]  /*0aa0*/  HADD2.F32 R14, -RZ, R14.H0_H0 ;  /* 0x2000000eff0e7230 */ /* 0x000fe20000004100 */
[----:B------:R-:W-:Y:S01]  /*0ab0*/  ISETP.GE.AND P2, PT, R12, R17, PT ;  /* 0x000000110c00720c */ /* 0x000fe20003f46270 */
[----:B------:R-:W-:Y:S01]  /*0ac0*/  HADD2.F32 R19, -RZ, R19.H0_H0 ;  /* 0x20000013ff137230 */ /* 0x000fe20000004100 */
[----:B------:R-:W-:-:S04]  /*0ad0*/  FADD.FTZ R15, R26, R15 ;  /* 0x0000000f1a0f7221 */ /* 0x000fc80000010000 */
[----:B------:R-:W-:-:S04]  /*0ae0*/  FADD.FTZ R15, R15, R18 ;  /* 0x000000120f0f7221 */ /* 0x000fc80000010000 */
[----:B------:R-:W-:-:S04]  /*0af0*/  FADD.FTZ R14, R15, R14 ;  /* 0x0000000e0f0e7221 */ /* 0x000fc80000010000 */
[----:B------:R-:W-:Y:S01]  /*0b00*/  FADD.FTZ R14, R14, R19 ;  /* 0x000000130e0e7221 */ /* 0x000fe20000010000 */
[----:B--2---:R-:W-:Y:S02]  /*0b10*/  HADD2.F32 R15, -RZ, R20.H0_H0 ;  /* 0x20000014ff0f7230 */ /* 0x004fe40000004100 */
[----:B---3--:R-:W-:-:S03]  /*0b20*/  HADD2.F32 R13, -RZ, R13.H0_H0 ;  /* 0x2000000dff0d7230 */ /* 0x008fc60000004100 */
[----:B------:R-:W-:Y:S01]  /*0b30*/  FADD.FTZ R14, R14, R15 ;  /* 0x0000000f0e0e7221 */ /* 0x000fe20000010000 */
[----:B----4-:R-:W-:-:S03]  /*0b40*/  HADD2.F32 R22, -RZ, R22.H0_H0 ;  /* 0x20000016ff167230 */ /* 0x010fc60000004100 */
[----:B------:R-:W-:Y:S01]  /*0b50*/  FADD.FTZ R13, R14, R13 ;  /* 0x0000000d0e0d7221 */ /* 0x000fe20000010000 */
[----:B------:R-:W-:-:S03]  /*0b60*/  HADD2.F32 R14, -RZ, R23.H0_H0 ;  /* 0x20000017ff0e7230 */ /* 0x000fc60000004100 */
[----:B------:R-:W-:Y:S01]  /*0b70*/  FADD.FTZ R13, R13, R22 ;  /* 0x000000160d0d7221 */ /* 0x000fe20000010000 */
[----:B-----5:R-:W-:-:S03]  /*0b80*/  HADD2.F32 R16, -RZ, R21.H0_H0 ;  /* 0x20000015ff107230 */ /* 0x020fc60000004100 */
[----:B------:R-:W-:Y:S01]  /*0b90*/  FADD.FTZ R13, R13, R14 ;  /* 0x0000000e0d0d7221 */ /* 0x000fe20000010000 */
[----:B------:R-:W-:Y:S01]  /*0ba0*/  IADD3 R14, P3, R2, 0x20, RZ ;  /* 0x00000020020e7810 */ /* 0x000fe20007f7e0ff */
[----:B------:R-:W-:Y:S02]  /*0bb0*/  HADD2.F32 R24, -RZ, R24.H0_H0 ;  /* 0x20000018ff187230 */ /* 0x000fe40000004100 */
[----:B------:R-:W-:Y:S02]  /*0bc0*/  FADD.FTZ R13, R13, R16 ;  /* 0x000000100d0d7221 */ /* 0x000fe40000010000 */
[----:B0-----:R-:W-:Y:S01]  /*0bd0*/  IMAD.X R3, RZ, RZ, R3, P3 ;  /* 0x000000ffff037224 */ /* 0x001fe200018e0603 */
[----:B------:R-:W-:Y:S01]  /*0be0*/  HADD2.F32 R2, -RZ, R25.H0_H0 ;  /* 0x20000019ff027230 */ /* 0x000fe20000004100 */
[----:B------:R-:W-:-:S04]  /*0bf0*/  FADD.FTZ R13, R13, R24 ;  /* 0x000000180d0d7221 */ /* 0x000fc80000010000 */
[----:B------:R-:W-:Y:S02]  /*0c00*/  FADD.FTZ R13, R13, R2 ;  /* 0x000000020d0d7221 */ /* 0x000fe40000010000 */
[----:B------:R-:W-:Y:S01]  /*0c10*/  IMAD.MOV.U32 R2, RZ, RZ, R14 ;  /* 0x000000ffff027224 */ /* 0x000fe200078e000e */
[----:B------:R-:W-:Y:S05]  /*0c20*/  @!P2 BRA `(.L_x_48) ;  /* 0xfffffca00000a947 */ /* 0x000fea000383ffff */
.L_x_47:
[----:B------:R-:W-:Y:S05]  /*0c30*/  BSYNC B1 ;  /* 0x0000000000017941 */ /* 0x000fea0003800000 */
.L_x_46:
[----:B------:R-:W-:Y:S01]  /*0c40*/  IADD3 R14, R5, -R12, RZ ;  /* 0x8000000c050e7210 */ /* 0x000fe20007ffe0ff */
[----:B------:R-:W-:Y:S03]  /*0c50*/  BSSY B1, `(.L_x_49) ;  /* 0x000001f000017945 */ /* 0x000fe60003800000 */
[----:B------:R-:W-:-:S13]  /*0c60*/  ISETP.GT.AND P2, PT, R14, 0x4, PT ;  /* 0x000000040e00780c */ /* 0x000fda0003f44270 */
[----:B------:R-:W-:Y:S05]  /*0c70*/  @!P2 BRA `(.L_x_50) ;  /* 0x000001c00000a947 */ /* 0x000fea0003800000 */
[----:B------:R0:W2:Y:S04]  /*0c80*/  LDG.E.U16 R17, [R2.64+-0x4] ;  /* 0xfffffc0602117981 */ /* 0x0000a8000c1e1500 */
[----:B------:R0:W3:Y:S04]  /*0c90*/  LDG.E.U16 R19, [R2.64+-0x2] ;  /* 0xfffffe0602137981 */ /* 0x0000e8000c1e1500 */
[----:B------:R0:W4:Y:S04]  /*0ca0*/  LDG.E.U16 R20, [R2.64] ;  /* 0x0000000602147981 */ /* 0x000128000c1e1500 */
[----:B------:R0:W5:Y:S04]  /*0cb0*/  LDG.E.U16 R21, [R2.64+0x2] ;  /* 0x0000020602157981 */ /* 0x000168000c1e1500 */
[----:B------:R0:W5:Y:S04]  /*0cc0*/  LDG.E.U16 R22, [R2.64+0x4] ;  /* 0x0000040602167981 */ /* 0x000168000c1e1500 */
[----:B------:R0:W5:Y:S04]  /*0cd0*/  LDG.E.U16 R16, [R2.64+0x6] ;  /* 0x0000060602107981 */ /* 0x000168000c1e1500 */
[----:B------:R0:W5:Y:S04]  /*0ce0*/  LDG.E.U16 R15, [R2.64+0x8] ;  /* 0x00000806020f7981 */ /* 0x000168000c1e1500 */
[----:B------:R0:W5:Y:S01]  /*0cf0*/  LDG.E.U16 R14, [R2.64+0xa] ;  /* 0x00000a06020e7981 */ /* 0x000162000c1e1500 */
[----:B------:R-:W-:-:S02]  /*0d00*/  PLOP3.LUT P0, PT, PT, PT, PT, 0x8, 0x0 ;  /* 0x000000000000781c */ /* 0x000fc40003f0e170 */
[----:B------:R-:W-:Y:S02]  /*0d10*/  IADD3 R12, R12, 0x8, RZ ;  /* 0x000000080c0c7810 */ /* 0x000fe40007ffe0ff */
[----:B0-----:R-:W-:-:S05]  /*0d20*/  IADD3 R2, P2, R2, 0x10, RZ ;  /* 0x0000001002027810 */ /* 0x001fca0007f5e0ff */
[----:B------:R-:W-:Y:S01]  /*0d30*/  IMAD.X R3, RZ, RZ, R3, P2 ;  /* 0x000000ffff037224 */ /* 0x000fe200010e0603 */
[----:B--2---:R-:W-:Y:S02]  /*0d40*/  HADD2.F32 R18, -RZ, R17.H0_H0 ;  /* 0x20000011ff127230 */ /* 0x004fe40000004100 */
[----:B---3--:R-:W-:-:S03]  /*0d50*/  HADD2.F32 R19, -RZ, R19.H0_H0 ;  /* 0x20000013ff137230 */ /* 0x008fc60000004100 */
[----:B------:R-:W-:Y:S01]  /*0d60*/  FADD.FTZ R18, R13, R18 ;  /* 0x000000120d127221 */ /* 0x000fe20000010000 */
[----:B----4-:R-:W-:-:S03]  /*0d70*/  HADD2.F32 R13, -RZ, R20.H0_H0 ;  /* 0x20000014ff0d7230 */ /* 0x010fc60000004100 */
[----:B------:R-:W-:Y:S01]  /*0d80*/  FADD.FTZ R18, R18, R19 ;  /* 0x0000001312127221 */ /* 0x000fe20000010000 */
[----:B-----5:R-:W-:-:S03]  /*0d90*/  HADD2.F32 R20, -RZ, R21.H0_H0 ;  /* 0x20000015ff147230 */ /* 0x020fc60000004100 */
[----:B------:R-:W-:Y:S01]  /*0da0*/  FADD.FTZ R13, R18, R13 ;  /* 0x0000000d120d7221 */ /* 0x000fe20000010000 */
[----:B------:R-:W-:-:S03]  /*0db0*/  HADD2.F32 R22, -RZ, R22.H0_H0 ;  /* 0x20000016ff167230 */ /* 0x000fc60000004100 */
[----:B------:R-:W-:Y:S01]  /*0dc0*/  FADD.FTZ R13, R13, R20 ;  /* 0x000000140d0d7221 */ /* 0x000fe20000010000 */
[----:B------:R-:W-:-:S03]  /*0dd0*/  HADD2.F32 R16, -RZ, R16.H0_H0 ;  /* 0x20000010ff107230 */ /* 0x000fc60000004100 */
[----:B------:R-:W-:Y:S01]  /*0de0*/  FADD.FTZ R13, R13, R22 ;  /* 0x000000160d0d7221 */ /* 0x000fe20000010000 */
[----:B------:R-:W-:-:S03]  /*0df0*/  HADD2.F32 R18, -RZ, R15.H0_H0 ;  /* 0x2000000fff127230 */ /* 0x000fc60000004100 */
[----:B------:R-:W-:Y:S01]  /*0e00*/  FADD.FTZ R13, R13, R16 ;  /* 0x000000100d0d7221 */ /* 0x000fe20000010000 */
[----:B------:R-:W-:-:S03]  /*0e10*/  HADD2.F32 R14, -RZ, R14.H0_H0 ;  /* 0x2000000eff0e7230 */ /* 0x000fc60000004100 */
[----:B------:R-:W-:-:S04]  /*0e20*/  FADD.FTZ R13, R13, R18 ;  /* 0x000000120d0d7221 */ /* 0x000fc80000010000 */
[----:B------:R-:W-:Y:S02]  /*0e30*/  FADD.FTZ R13, R13, R14 ;  /* 0x0000000e0d0d7221 */ /* 0x000fe40000010000 */
.L_x_50:
[----:B------:R-:W-:Y:S05]  /*0e40*/  BSYNC B1 ;  /* 0x0000000000017941 */ /* 0x000fea0003800000 */
.L_x_49:
[----:B------:R-:W-:-:S13]  /*0e50*/  ISETP.LT.OR P0, PT, R12, R5, P0 ;  /* 0x000000050c00720c */ /* 0x000fda0000701670 */
[----:B------:R-:W-:Y:S05]  /*0e60*/  @!P0 BRA `(.L_x_43) ;  /* 0x000000c000008947 */ /* 0x000fea0003800000 */
[----:B------:R-:W2:Y:S04]  /*0e70*/  LDG.E.U16 R12, [R2.64+-0x4] ;  /* 0xfffffc06020c7981 */ /* 0x000ea8000c1e1500 */
[----:B------:R-:W3:Y:S04]  /*0e80*/  LDG.E.U16 R14, [R2.64+-0x2] ;  /* 0xfffffe06020e7981 */ /* 0x000ee8000c1e1500 */
[----:B------:R-:W4:Y:S04]  /*0e90*/  LDG.E.U16 R16, [R2.64] ;  /* 0x0000000602107981 */ /* 0x000f28000c1e1500 */
[----:B------:R-:W5:Y:S01]  /*0ea0*/  LDG.E.U16 R17, [R2.64+0x2] ;  /* 0x0000020602117981 */ /* 0x000f62000c1e1500 */
[----:B--2---:R-:W-:-:S02]  /*0eb0*/  HADD2.F32 R12, -RZ, R12.H0_H0 ;  /* 0x2000000cff0c7230 */ /* 0x004fc40000004100 */
[----:B---3--:R-:W-:-:S03]  /*0ec0*/  HADD2.F32 R15, -RZ, R14.H0_H0 ;  /* 0x2000000eff0f7230 */ /* 0x008fc60000004100 */
[----:B------:R-:W-:Y:S01]  /*0ed0*/  FADD.FTZ R12, R13, R12 ;  /* 0x0000000c0d0c7221 */ /* 0x000fe20000010000 */
[----:B----4-:R-:W-:-:S03]  /*0ee0*/  HADD2.F32 R13, -RZ, R16.H0_H0 ;  /* 0x20000010ff0d7230 */ /* 0x010fc60000004100 */
[----:B------:R-:W-:Y:S01]  /*0ef0*/  FADD.FTZ R12, R12, R15 ;  /* 0x0000000f0c0c7221 */ /* 0x000fe20000010000 */
[----:B-----5:R-:W-:-:S03]  /*0f00*/  HADD2.F32 R14, -RZ, R17.H0_H0 ;  /* 0x20000011ff0e7230 */ /* 0x020fc60000004100 */
[----:B------:R-:W-:-:S04]  /*0f10*/  FADD.FTZ R13, R12, R13 ;  /* 0x0000000d0c0d7221 */ /* 0x000fc80000010000 */
[----:B------:R-:W-:Y:S02]  /*0f20*/  FADD.FTZ R13, R13, R14 ;  /* 0x0000000e0d0d7221 */ /* 0x000fe40000010000 */
.L_x_43:
[----:B------:R-:W-:Y:S05]  /*0f30*/  BSYNC B0 ;  /* 0x0000000000007941 */ /* 0x000fea0003800000 */
.L_x_42:
[----:B------:R-:W-:Y:S01]  /*0f40*/  HFMA2.MMA R3, -RZ, RZ, 0, 1.1920928955078125e-07 ;  /* 0x00000002ff037435 */ /* 0x000fe200000001ff */
[----:B------:R-:W-:Y:S02]  /*0f50*/  F2FP.PACK_AB R13, RZ, R13 ;  /* 0x0000000dff0d723e */ /* 0x000fe400000000ff */
[----:B------:R-:W-:-:S04]  /*0f60*/  IADD3 R7, R7, 0x1, RZ ;  /* 0x0000000107077810 */ /* 0x000fc80007ffe0ff */
[----:B------:R-:W-:-:S03]  /*0f70*/  ISETP.GE.U32.AND P0, PT, R7, c[0x0][0x168], PT ;  /* 0x00005a0007007a0c */ /* 0x000fc60003f06070 */
[C---:B------:R-:W-:Y:S01]  /*0f80*/  IMAD.WIDE R2, R0.reuse, R3, c[0x0][0x188] ;  /* 0x0000620000027625 */ /* 0x040fe200078e0203 */
[----:B------:R-:W-:Y:S02]  /*0f90*/  ISETP.GE.U32.AND.EX P0, PT, RZ, c[0x0][0x16c], PT, P0 ;  /* 0x00005b00ff007a0c */ /* 0x000fe40003f06100 */
[----:B------:R-:W-:Y:S02]  /*0fa0*/  IADD3 R0, R0, UR4, RZ ;  /* 0x0000000400007c10 */ /* 0x000fe4000fffe0ff */
[----:B------:R0:W-:Y:S09]  /*0fb0*/  STG.E.U16 [R2.64], R13 ;  /* 0x0000000d02007986 */ /* 0x0001f2000c101506 */
[----:B------:R-:W-:Y:S05]  /*0fc0*/  @!P0 BRA `(.L_x_51) ;  /* 0xfffff63000008947 */ /* 0x000fea000383ffff */
[----:B------:R-:W-:Y:S05]  /*0fd0*/  EXIT ;  /* 0x000000000000794d */ /* 0x000fea0003800000 */
        .weak           $__internal_4_$__cuda_sm20_div_u64
        .type           $__internal_4_$__cuda_sm20_div_u64,@function
        .size           $__internal_4_$__cuda_sm20_div_u64,($__internal_5_$__cuda_sm20_rem_u64 - $__internal_4_$__cuda_sm20_div_u64)
$__internal_4_$__cuda_sm20_div_u64:
        /* <DEDUP_REMOVED lines=9> */
[----:B------:R-:W-:Y:S01]  /*1070*/  IMAD.X R11, RZ, RZ, ~R7, P0 ;  /* 0x000000ffff0b7224 */ /* 0x000fe200000e0e07 */
[----:B------:R-:W-:-:S03]  /*1080*/  MOV R7, R4 ;  /* 0x0000000400077202 */ /* 0x000fc60000000f00 */
        /* <DEDUP_REMOVED lines=11> */
[----:B------:R-:W-:-:S03]  /*1140*/  IMAD.HI.U32 R6, R7, R5, RZ ;  /* 0x0000000507067227 */ /* 0x000fc600078e00ff */
[----:B------:R-:W-:-:S05]  /*1150*/  IADD3.X R4, RZ, ~R4, RZ, P0, !PT ;  /* 0x80000004ff047210 */ /* 0x000fca00007fe4ff */
[----:B------:R-:W-:-:S04]  /*1160*/  IMAD.WIDE.U32 R6, P0, R7, R4, R6 ;  /* 0x0000000407067225 */ /* 0x000fc80007800006 */
[C---:B------:R-:W-:Y:S02]  /*1170*/  IMAD R8, R9.reuse, R4, RZ ;  /* 0x0000000409087224 */ /* 0x040fe400078e02ff */
[----:B------:R-:W-:Y:S01]  /*1180*/  IMAD.HI.U32 R7, P1, R9, R5, R6 ;  /* 0x0000000509077227 */ /* 0x000fe20007820006 */
[----:B------:R-:W-:-:S03]  /*1190*/  HFMA2.MMA R5, -RZ, RZ, 0, 0 ;  /* 0x00000000ff057435 */ /* 0x000fc600000001ff */
[----:B------:R-:W-:Y:S01]  /*11a0*/  IMAD.HI.U32 R4, R9, R4, RZ ;  /* 0x0000000409047227 */ /* 0x000fe200078e00ff */
[----:B------:R-:W-:-:S03]  /*11b0*/  IADD3 R7, P2, R8, R7, RZ ;  /* 0x0000000708077210 */ /* 0x000fc60007f5e0ff */
[----:B------:R-:W-:Y:S02]  /*11c0*/  IMAD.X R9, R4, 0x1, R9, P0 ;  /* 0x0000000104097824 */ /* 0x000fe400000e0609 */
        /* <DEDUP_REMOVED lines=8> */
[----:B------:R-:W-:-:S03]  /*1250*/  IMAD.WIDE.U32 R4, R7, c[0x0][0x180], RZ ;  /* 0x0000600007047a25 */ /* 0x000fc600078e00ff */
[----:B------:R-:W-:Y:S01]  /*1260*/  IADD3.X R6, RZ, R6, RZ, P1, !PT ;  /* 0x00000006ff067210 */ /* 0x000fe20000ffe4ff */
[----:B------:R-:W-:Y:S01]  /*1270*/  IMAD R5, R7, c[0x0][0x184], R5 ;  /* 0x0000610007057a24 */ /* 0x000fe200078e0205 */
[----:B------:R-:W-:-:S03]  /*1280*/  IADD3 R10, P1, -R4, R0, RZ ;  /* 0x00000000040a7210 */ /* 0x000fc60007f3e1ff */
[----:B------:R-:W-:Y:S01]  /*1290*/  IMAD R4, R6, c[0x0][0x180], R5 ;  /* 0x0000600006047a24 */ /* 0x000fe200078e0205 */
[----:B------:R-:W-:-:S03]  /*12a0*/  ISETP.GE.U32.AND P0, PT, R10, c[0x0][0x180], PT ;  /* 0x000060000a007a0c */ /* 0x000fc60003f06070 */
        /* <DEDUP_REMOVED lines=8> */
[----:B------:R-:W-:Y:S02]  /*1330*/  SEL R6, R3, R6, P0 ;  /* 0x0000000603067207 */ /* 0x000fe40000000000 */
[----:B------:R-:W-:Y:S02]  /*1340*/  IADD3 R4, P2, R7, 0x1, RZ ;  /* 0x0000000107047810 */ /* 0x000fe40007f5e0ff */
[----:B------:R-:W-:Y:S02]  /*1350*/  SEL R8, R8, R9, P0 ;  /* 0x0000000908087207 */ /* 0x000fe40000000000 */
[----:B------:R-:W-:Y:S01]  /*1360*/  ISETP.GE.U32.AND P0, PT, R5, c[0x0][0x180], PT ;  /* 0x0000600005007a0c */ /* 0x000fe20003f06070 */
[----:B------:R-:W-:Y:S01]  /*1370*/  IMAD.X R5, RZ, RZ, R6, P2 ;  /* 0x000000ffff057224 */ /* 0x000fe200010e0606 */
[----:B------:R-:W-:-:S02]  /*1380*/  ISETP.NE.U32.AND P1, PT, RZ, c[0x0][0x180], PT ;  /* 0x00006000ff007a0c */ /* 0x000fc40003f25070 */
[----:B------:R-:W-:Y:S02]  /*1390*/  ISETP.GE.U32.AND.EX P0, PT, R8, c[0x0][0x184], PT, P0 ;  /* 0x0000610008007a0c */ /* 0x000fe40003f06100 */
[----:B------:R-:W-:Y:S02]  /*13a0*/  MOV R3, 0x0 ;  /* 0x0000000000037802 */ /* 0x000fe40000000f00 */
[----:B------:R-:W-:Y:S02]  /*13b0*/  ISETP.NE.AND.EX P1, PT, RZ, c[0x0][0x184], PT, P1 ;  /* 0x00006100ff007a0c */ /* 0x000fe40003f25310 */
[----:B------:R-:W-:Y:S02]  /*13c0*/  SEL R4, R4, R7, P0 ;  /* 0x0000000704047207 */ /* 0x000fe40000000000 */
[----:B------:R-:W-:Y:S02]  /*13d0*/  SEL R5, R5, R6, P0 ;  /* 0x0000000605057207 */ /* 0x000fe40000000000 */
[----:B------:R-:W-:-:S02]  /*13e0*/  SEL R4, R4, 0xffffffff, P1 ;  /* 0xffffffff04047807 */ /* 0x000fc40000800000 */
[----:B------:R-:W-:Y:S01]  /*13f0*/  SEL R5, R5, 0xffffffff, P1 ;  /* 0xffffffff05057807 */ /* 0x000fe20000800000 */
[----:B------:R-:W-:Y:S06]  /*1400*/  RET.REL.NODEC R2 `(_ZN2at6native53_GLOBAL__N__7c5e0505_20_UpSampleNearest1d_cu_19867e3837upsample_nearest1d_backward_out_frameIN3c104HalfEfXadL_ZNS0_46nearest_neighbor_exact_bw_compute_source_indexEfiiEEEEvPKT_mmmmPS5_f) ;  /* 0xffffebf002007950 */ /* 0x000fec0003c3ffff */
        .weak           $__internal_5_$__cuda_sm20_rem_u64
        .type           $__internal_5_$__cuda_sm20_rem_u64,@function
        .size           $__internal_5_$__cuda_sm20_rem_u64,(.L_x_310 - $__internal_5_$__cuda_sm20_rem_u64)
$__internal_5_$__cuda_sm20_rem_u64:
[----:B------:R-:W0:Y:S08]  /*1410*/  I2F.U64.RP R5, c[0x0][0x170] ;  /* 0x00005c0000057b12 */ /* 0x000e300000309000 */
[----:B0-----:R-:W0:Y:S02]  /*1420*/  MUFU.RCP R5, R5 ;  /* 0x0000000500057308 */ /* 0x001e240000001000 */
[----:B0-----:R-:W-:-:S06]  /*1430*/  IADD3 R8, R5, 0x1ffffffe, RZ ;  /* 0x1ffffffe05087810 */ /* 0x001fcc0007ffe0ff */
[----:B------:R-:W0:Y:S02]  /*1440*/  F2I.U64.TRUNC R8, R8 ;  /* 0x0000000800087311 */ /* 0x000e24000020d800 */
[----:B0-----:R-:W-:-:S04]  /*1450*/  IMAD.WIDE.U32 R10, R8, c[0x0][0x170], RZ ;  /* 0x00005c00080a7a25 */ /* 0x001fc800078e00ff */
[C---:B------:R-:W-:Y:S01]  /*1460*/  IMAD R7, R8.reuse, c[0x0][0x174], R11 ;  /* 0x00005d0008077a24 */ /* 0x040fe200078e020b */
[----:B------:R-:W-:Y:S02]  /*1470*/  IADD3 R13, P0, RZ, -R10, RZ ;  /* 0x8000000aff0d7210 */ /* 0x000fe40007f1e0ff */
[----:B------:R-:W-:Y:S01]  /*1480*/  MOV R11, R8 ;  /* 0x00000008000b7202 */ /* 0x000fe20000000f00 */
        /* <DEDUP_REMOVED lines=34> */
[----:B------:R-:W-:Y:S02]  /*16b0*/  IADD3 R4, P1, -R8, R4, RZ ;  /* 0x0000000408047210 */ /* 0x000fe40007f3e1ff */
[----:B------:R-:W-:Y:S01]  /*16c0*/  MOV R7, 0x0 ;  /* 0x0000000000077802 */ /* 0x000fe20000000f00 */
[----:B------:R-:W-:Y:S01]  /*16d0*/  IMAD R10, R5, c[0x0][0x170], R10 ;  /* 0x00005c00050a7a24 */ /* 0x000fe200078e020a */
[----:B------:R-:W-:-:S03]  /*16e0*/  ISETP.GE.U32.AND P0, PT, R4, c[0x0][0x170], PT ;  /* 0x00005c0004007a0c */ /* 0x000fc60003f06070 */
        /* <DEDUP_REMOVED lines=13> */
[----:B------:R-:W-:Y:S06]  /*17c0*/  RET.REL.NODEC R6 `(_ZN2at6native53_GLOBAL__N__7c5e0505_20_UpSampleNearest1d_cu_19867e3837upsample_nearest1d_backward_out_frameIN3c104HalfEfXadL_ZNS0_46nearest_neighbor_exact_bw_compute_source_indexEfiiEEEEvPKT_mmmmPS5_f) ;  /* 0xffffe83006007950 */ /* 0x000fec0003c3ffff */
.L_x_52:
        /* <DEDUP_REMOVED lines=11> */
.L_x_310:


//--------------------- .text._ZN2at6native53_GLOBAL__N__7c5e0505_20_UpSampleNearest1d_cu_19867e3837upsample_nearest1d_backward_out_frameIffXadL_ZNS0_46nearest_neighbor_exact_bw_compute_source_indexEfiiEEEEvPKT_mmmmPS3_f --------------------------
	.section	.text._ZN2at6native53_GLOBAL__N__7c5e0505_20_UpSampleNearest1d_cu_19867e3837upsample_nearest1d_backward_out_frameIffXadL_ZNS0_46nearest_neighbor_exact_bw_compute_source_indexEfiiEEEEvPKT_mmmmPS3_f,"ax",@progbits
	.sectioninfo	@"SHI_REGISTERS=30"
	.align	128
.text._ZN2at6native53_GLOBAL__N__7c5e0505_20_UpSampleNearest1d_cu_19867e3837upsample_nearest1d_backward_out_frameIffXadL_ZNS0_46nearest_neighbor_exact_bw_compute_source_indexEfiiEEEEvPKT_mmmmPS3_f:
        .type           _ZN2at6native53_GLOBAL__N__7c5e0505_20_UpSampleNearest1d_cu_19867e3837upsample_nearest1d_backward_out_frameIffXadL_ZNS0_46nearest_neighbor_exact_bw_compute_source_indexEfiiEEEEvPKT_mmmmPS3_f,@function
        .size           _ZN2at6native53_GLOBAL__N__7c5e0505_20_UpSampleNearest1d_cu_19867e3837upsample_nearest1d_backward_out_frameIffXadL_ZNS0_46nearest_neighbor_exact_bw_compute_source_indexEfiiEEEEvPKT_mmmmPS3_f,(.L_x_313 - _ZN2at6native53_GLOBAL__N__7c5e0505_20_UpSampleNearest1d_cu_19867e3837upsample_nearest1d_backward_out_frameIffXadL_ZNS0_46nearest_neighbor_exact_bw_compute_source_indexEfiiEEEEvPKT_mmmmPS3_f)
        .other          _ZN2at6native53_GLOBAL__N__7c5e0505_20_UpSampleNearest1d_cu_19867e3837upsample_nearest1d_backward_out_frameIffXadL_ZNS0_46nearest_neighbor_exact_bw_compute_source_indexEfiiEEEEvPKT_mmmmPS3_f,@"STO_CUDA_ENTRY STV_DEFAULT"
_ZN2at6native53_GLOBAL__N__7c5e0505_20_UpSampleNearest1d_cu_19867e3837upsample_nearest1d_backward_out_frameIffXadL_ZNS0_46nearest_neighbor_exact_bw_compute_source_indexEfiiEEEEvPKT_mmmmPS3_f:
        /* <DEDUP_REMOVED lines=20> */
[----:B------:R-:W-:Y:S05]  /*0140*/  CALL.REL.NOINC `($__internal_6_$__cuda_sm20_div_u64) ;  /* 0x00000ca000007944 */ /* 0x000fea0003c00000 */
[----:B------:R-:W-:-:S05]  /*0150*/  IADD3 R3, -R4, RZ, RZ ;  /* 0x000000ff04037210 */ /* 0x000fca0007ffe1ff */
[----:B------:R-:W-:Y:S01]  /*0160*/  IMAD R2, R3, c[0x0][0x180], R0 ;  /* 0x0000600003027a24 */ /* 0x000fe200078e0200 */
[----:B------:R-:W-:Y:S05]  /*0170*/  BRA `(.L_x_55) ;  /* 0x0000016000007947 */ /* 0x000fea0003800000 */
.L_x_54:
        /* <DEDUP_REMOVED lines=22> */
.L_x_55:
[----:B------:R-:W-:Y:S05]  /*02e0*/  BSYNC B0 ;  /* 0x0000000000007941 */ /* 0x000fea0003800000 */
.L_x_53:
[----:B------:R-:W-:Y:S01]  /*02f0*/  LOP3.LUT R3, R5, c[0x0][0x174], RZ, 0xfc, !PT ;  /* 0x00005d0005037a12 */ /* 0x000fe200078efcff */
[----:B------:R-:W-:Y:S03]  /*0300*/  BSSY B0, `(.L_x_56) ;  /* 0x0000018000007945 */ /* 0x000fe60003800000 */
[----:B------:R-:W-:-:S13]  /*0310*/  ISETP.NE.U32.AND P0, PT, R3, RZ, PT ;  /* 0x000000ff0300720c */ /* 0x000fda0003f05070 */
[----:B------:R-:W-:Y:S05]  /*0320*/  @!P0 BRA `(.L_x_57) ;  /* 0x0000004000008947 */ /* 0x000fea0003800000 */
[----:B------:R-:W-:Y:S01]  /*0330*/  IMAD.MOV.U32 R3, RZ, RZ, R5 ;  /* 0x000000ffff037224 */ /* 0x000fe200078e0005 */
[----:B------:R-:W-:Y:S02]  /*0340*/  MOV R6, 0x360 ;  /* 0x0000036000067802 */ /* 0x000fe40000000f00 */
[----:B------:R-:W-:Y:S05]  /*0350*/  CALL.REL.NOINC `($__internal_7_$__cuda_sm20_rem_u64) ;  /* 0x00000ec000007944 */ /* 0x000fea0003c00000 */
[----:B------:R-:W-:Y:S05]  /*0360*/  BRA `(.L_x_58) ;  /* 0x0000011000007947 */ /* 0x000fea0003800000 */
.L_x_57:
        /* <DEDUP_REMOVED lines=17> */
.L_x_58:
[----:B------:R-:W-:Y:S05]  /*0480*/  BSYNC B0 ;  /* 0x0000000000007941 */ /* 0x000fea0003800000 */
.L_x_56:
        /* <DEDUP_REMOVED lines=23> */
.L_x_68:
        /* <DEDUP_REMOVED lines=14> */
[----:B------:R-:W2:Y:S01]  /*06e0*/  LDG.E R13, [R2.64] ;  /* 0x00000006020d7981 */ /* 0x000ea2000c1e1900 */
[----:B------:R-:W-:Y:S01]  /*06f0*/  ISETP.NE.AND P0, PT, R12, 0x1, PT ;  /* 0x000000010c00780c */ /* 0x000fe20003f05270 */
[----:B------:R-:W-:Y:S01]  /*0700*/  IMAD.MOV.U32 R5, RZ, RZ, R8 ;  /* 0x000000ffff057224 */ /* 0x000fe200078e0008 */
[----:B------:R-:W-:Y:S01]  /*0710*/  IADD3 R14, R15, 0x1, RZ ;  /* 0x000000010f0e7810 */ /* 0x000fe20007ffe0ff */
[----:B--2---:R-:W-:-:S10]  /*0720*/  FADD.FTZ R13, RZ, R13 ;  /* 0x0000000dff0d7221 */ /* 0x004fd40000010000 */
[----:B------:R-:W-:Y:S05]  /*0730*/  @!P0 BRA `(.L_x_62) ;  /* 0x0000009000008947 */ /* 0x000fea0003800000 */
[----:B------:R-:W-:Y:S01]  /*0740*/  ISETP.NE.AND P0, PT, R12, 0x2, PT ;  /* 0x000000020c00780c */ /* 0x000fe20003f05270 */
[----:B------:R-:W2:-:S12]  /*0750*/  LDG.E R16, [R2.64+0x4] ;  /* 0x0000040602107981 */ /* 0x000e98000c1e1900 */
[----:B------:R-:W3:Y:S01]  /*0760*/  @P0 LDG.E R18, [R2.64+0x8] ;  /* 0x0000080602120981 */ /* 0x000ee2000c1e1900 */
[C---:B------:R-:W-:Y:S01]  /*0770*/  IADD3 R14, R15.reuse, 0x2, RZ ;  /* 0x000000020f0e7810 */ /* 0x040fe20007ffe0ff */
[----:B------:R-:W-:Y:S01]  /*0780*/  IMAD.MOV.U32 R5, RZ, RZ, R10 ;  /* 0x000000ffff057224 */ /* 0x000fe200078e000a */
[----:B------:R-:W-:Y:S02]  /*0790*/  @P0 IADD3 R14, R15, 0x3, RZ ;  /* 0x000000030f0e0810 */ /* 0x000fe40007ffe0ff */
[----:B------:R-:W-:Y:S01]  /*07a0*/  @P0 MOV R5, R11 ;  /* 0x0000000b00050202 */ /* 0x000fe20000000f00 */
[----:B--2---:R-:W-:-:S04]  /*07b0*/  FADD.FTZ R13, R13, R16 ;  /* 0x000000100d0d7221 */ /* 0x004fc80000010000 */
[----:B---3--:R-:W-:Y:S02]  /*07c0*/  @P0 FADD.FTZ R13, R13, R18 ;  /* 0x000000120d0d0221 */ /* 0x008fe40000010000 */
.L_x_62:
[----:B------:R-:W-:Y:S05]  /*07d0*/  BSYNC B1 ;  /* 0x0000000000017941 */ /* 0x000fea0003800000 */
.L_x_61:
        /* <DEDUP_REMOVED lines=12> */
.L_x_65:
[----:B------:R-:W2:Y:S04]  /*08a0*/  LDG.E R26, [R2.64+-0x8] ;  /* 0xfffff806021a7981 */ /* 0x000ea8000c1e1900 */
[----:B------:R-:W3:Y:S04]  /*08b0*/  LDG.E R25, [R2.64+-0x4] ;  /* 0xfffffc0602197981 */ /* 0x000ee8000c1e1900 */
[----:B------:R-:W4:Y:S04]  /*08c0*/  LDG.E R24, [R2.64] ;  /* 0x0000000602187981 */ /* 0x000f28000c1e1900 */
[----:B------:R-:W5:Y:S04]  /*08d0*/  LDG.E R23, [R2.64+0x4] ;  /* 0x0000040602177981 */ /* 0x000f68000c1e1900 */
[----:B------:R-:W5:Y:S04]  /*08e0*/  LDG.E R14, [R2.64+0x8] ;  /* 0x00000806020e7981 */ /* 0x000f68000c1e1900 */
[----:B------:R-:W5:Y:S04]  /*08f0*/  LDG.E R22, [R2.64+0xc] ;  /* 0x00000c0602167981 */ /* 0x000f68000c1e1900 */
[----:B------:R-:W5:Y:S04]  /*0900*/  LDG.E R21, [R2.64+0x10] ;  /* 0x0000100602157981 */ /* 0x000f68000c1e1900 */
[----:B------:R0:W5:Y:S04]  /*0910*/  LDG.E R20, [R2.64+0x14] ;  /* 0x0000140602147981 */ /* 0x000168000c1e1900 */
[----:B------:R0:W5:Y:S04]  /*0920*/  LDG.E R19, [R2.64+0x18] ;  /* 0x0000180602137981 */ /* 0x000168000c1e1900 */
[----:B------:R0:W5:Y:S04]  /*0930*/  LDG.E R18, [R2.64+0x1c] ;  /* 0x00001c0602127981 */ /* 0x000168000c1e1900 */
[----:B------:R0:W5:Y:S04]  /*0940*/  LDG.E R17, [R2.64+0x20] ;  /* 0x0000200602117981 */ /* 0x000168000c1e1900 */
[----:B------:R0:W5:Y:S01]  /*0950*/  LDG.E R15, [R2.64+0x24] ;  /* 0x00002406020f7981 */ /* 0x000162000c1e1900 */
[----:B--2---:R-:W-:-:S03]  /*0960*/  FADD.FTZ R26, R26, R13 ;  /* 0x0000000d1a1a7221 */ /* 0x004fc60000010000 */
[----:B------:R0:W2:Y:S01]  /*0970*/  LDG.E R13, [R2.64+0x28] ;  /* 0x00002806020d7981 */ /* 0x0000a2000c1e1900 */
[----:B---3--:R-:W-:-:S03]  /*0980*/  FADD.FTZ R27, R26, R25 ;  /* 0x000000191a1b7221 */ /* 0x008fc60000010000 */
[----:B------:R0:W3:Y:S01]  /*0990*/  LDG.E R25, [R2.64+0x2c] ;  /* 0x00002c0602197981 */ /* 0x0000e2000c1e1900 */
[----:B----4-:R-:W-:-:S03]  /*09a0*/  FADD.FTZ R26, R27, R24 ;  /* 0x000000181b1a7221 */ /* 0x010fc60000010000 */
[----:B------:R0:W4:Y:S01]  /*09b0*/  LDG.E R24, [R2.64+0x30] ;  /* 0x0000300602187981 */ /* 0x000122000c1e1900 */
[----:B-----5:R-:W-:-:S03]  /*09c0*/  FADD.FTZ R27, R26, R23 ;  /* 0x000000171a1b7221 */ /* 0x020fc60000010000 */
[----:B------:R0:W5:Y:S01]  /*09d0*/  LDG.E R23, [R2.64+0x34] ;  /* 0x0000340602177981 */ /* 0x000162000c1e1900 */
[----:B------:R-:W-:Y:S01]  /*09e0*/  IADD3 R5, R5, 0x10, RZ ;  /* 0x0000001005057810 */ /* 0x000fe20007ffe0ff */
[----:B------:R-:W-:-:S03]  /*09f0*/  FADD.FTZ R27, R27, R14 ;  /* 0x0000000e1b1b7221 */ /* 0x000fc60000010000 */
[----:B------:R-:W-:Y:S01]  /*0a00*/  ISETP.GE.AND P2, PT, R5, R16, PT ;  /* 0x000000100500720c */ /* 0x000fe20003f46270 */
[----:B------:R-:W-:-:S04]  /*0a10*/  FADD.FTZ R22, R27, R22 ;  /* 0x000000161b167221 */ /* 0x000fc80000010000 */
[----:B------:R-:W-:Y:S01]  /*0a20*/  FADD.FTZ R21, R22, R21 ;  /* 0x0000001516157221 */ /* 0x000fe20000010000 */
[----:B0-----:R-:W-:-:S03]  /*0a30*/  IADD3 R2, P3, R2, 0x40, RZ ;  /* 0x0000004002027810 */ /* 0x001fc60007f7e0ff */
[----:B------:R-:W-:Y:S02]  /*0a40*/  FADD.FTZ R20, R21, R20 ;  /* 0x0000001415147221 */ /* 0x000fe40000010000 */
[----:B------:R-:W-:Y:S02]  /*0a50*/  IMAD.X R3, RZ, RZ, R3, P3 ;  /* 0x000000ffff037224 */ /* 0x000fe400018e0603 */
[----:B------:R-:W-:-:S04]  /*0a60*/  FADD.FTZ R19, R20, R19 ;  /* 0x0000001314137221 */ /* 0x000fc80000010000 */
[----:B------:R-:W-:-:S04]  /*0a70*/  FADD.FTZ R18, R19, R18 ;  /* 0x0000001213127221 */ /* 0x000fc80000010000 */
[----:B------:R-:W-:-:S04]  /*0a80*/  FADD.FTZ R18, R18, R17 ;  /* 0x0000001112127221 */ /* 0x000fc80000010000 */
[----:B------:R-:W-:-:S04]  /*0a90*/  FADD.FTZ R18, R18, R15 ;  /* 0x0000000f12127221 */ /* 0x000fc80000010000 */
[----:B--2---:R-:W-:-:S04]  /*0aa0*/  FADD.FTZ R18, R18, R13 ;  /* 0x0000000d12127221 */ /* 0x004fc80000010000 */
[----:B---3--:R-:W-:-:S04]  /*0ab0*/  FADD.FTZ R25, R18, R25 ;  /* 0x0000001912197221 */ /* 0x008fc80000010000 */
[----:B----4-:R-:W-:-:S04]  /*0ac0*/  FADD.FTZ R24, R25, R24 ;  /* 0x0000001819187221 */ /* 0x010fc80000010000 */
[----:B-----5:R-:W-:Y:S01]  /*0ad0*/  FADD.FTZ R13, R24, R23 ;  /* 0x00000017180d7221 */ /* 0x020fe20000010000 */
[----:B------:R-:W-:Y:S05]  /*0ae0*/  @!P2 BRA `(.L_x_65) ;  /* 0xfffffdb00000a947 */ /* 0x000fea000383ffff */
.L_x_64:
[----:B------:R-:W-:Y:S05]  /*0af0*/  BSYNC B1 ;  /* 0x0000000000017941 */ /* 0x000fea0003800000 */
.L_x_63:
[----:B------:R-:W-:Y:S01]  /*0b00*/  IADD3 R14, R6, -R5, RZ ;  /* 0x80000005060e7210 */ /* 0x000fe20007ffe0ff */
[----:B------:R-:W-:Y:S03]  /*0b10*/  BSSY B1, `(.L_x_66) ;  /* 0x0000019000017945 */ /* 0x000fe60003800000 */
[----:B------:R-:W-:-:S13]  /*0b20*/  ISETP.GT.AND P2, PT, R14, 0x4, PT ;  /* 0x000000040e00780c */ /* 0x000fda0003f44270 */
[----:B------:R-:W-:Y:S05]  /*0b30*/  @!P2 BRA `(.L_x_67) ;  /* 0x000001600000a947 */ /* 0x000fea0003800000 */
[----:B------:R-:W2:Y:S04]  /*0b40*/  LDG.E R16, [R2.64+-0x8] ;  /* 0xfffff80602107981 */ /* 0x000ea8000c1e1900 */
[----:B------:R-:W3:Y:S04]  /*0b50*/  LDG.E R15, [R2.64+-0x4] ;  /* 0xfffffc06020f7981 */ /* 0x000ee8000c1e1900 */
[----:B------:R-:W4:Y:S04]  /*0b60*/  LDG.E R18, [R2.64] ;  /* 0x0000000602127981 */ /* 0x000f28000c1e1900 */
[----:B------:R0:W5:Y:S04]  /*0b70*/  LDG.E R20, [R2.64+0x4] ;  /* 0x0000040602147981 */ /* 0x000168000c1e1900 */
[----:B------:R0:W5:Y:S04]  /*0b80*/  LDG.E R22, [R2.64+0x8] ;  /* 0x0000080602167981 */ /* 0x000168000c1e1900 */
[----:B------:R0:W5:Y:S04]  /*0b90*/  LDG.E R24, [R2.64+0xc] ;  /* 0x00000c0602187981 */ /* 0x000168000c1e1900 */
[----:B------:R0:W5:Y:S04]  /*0ba0*/  LDG.E R26, [R2.64+0x10] ;  /* 0x00001006021a7981 */ /* 0x000168000c1e1900 */
[----:B------:R0:W5:Y:S01]  /*0bb0*/  LDG.E R14, [R2.64+0x14] ;  /* 0x00001406020e7981 */ /* 0x000162000c1e1900 */
[----:B------:R-:W-:-:S02]  /*0bc0*/  PLOP3.LUT P0, PT, PT, PT, PT, 0x8, 0x0 ;  /* 0x000000000000781c */ /* 0x000fc40003f0e170 */
[----:B------:R-:W-:Y:S01]  /*0bd0*/  IADD3 R5, R5, 0x8, RZ ;  /* 0x0000000805057810 */ /* 0x000fe20007ffe0ff */
[----:B--2---:R-:W-:-:S04]  /*0be0*/  FADD.FTZ R16, R13, R16 ;  /* 0x000000100d107221 */ /* 0x004fc80000010000 */
[----:B---3--:R-:W-:Y:S01]  /*0bf0*/  FADD.FTZ R15, R16, R15 ;  /* 0x0000000f100f7221 */ /* 0x008fe20000010000 */
[----:B------:R-:W-:-:S03]  /*0c00*/  IADD3 R16, P2, R2, 0x20, RZ ;  /* 0x0000002002107810 */ /* 0x000fc60007f5e0ff */
[----:B----4-:R-:W-:Y:S01]  /*0c10*/  FADD.FTZ R15, R15, R18 ;  /* 0x000000120f0f7221 */ /* 0x010fe20000010000 */
[----:B0-----:R-:W-:Y:S01]  /*0c20*/  MOV R2, R16 ;  /* 0x0000001000027202 */ /* 0x001fe20000000f00 */
[----:B------:R-:W-:Y:S02]  /*0c30*/  IMAD.X R17, RZ, RZ, R3, P2 ;  /* 0x000000ffff117224 */ /* 0x000fe400010e0603 */
[----:B-----5:R-:W-:Y:S02]  /*0c40*/  FADD.FTZ R15, R15, R20 ;  /* 0x000000140f0f7221 */ /* 0x020fe40000010000 */
[----:B------:R-:W-:Y:S02]  /*0c50*/  IMAD.MOV.U32 R3, RZ, RZ, R17 ;  /* 0x000000ffff037224 */ /* 0x000fe400078e0011 */
[----:B------:R-:W-:-:S04]  /*0c60*/  FADD.FTZ R15, R15, R22 ;  /* 0x000000160f0f7221 */ /* 0x000fc80000010000 */
[----:B------:R-:W-:-:S04]  /*0c70*/  FADD.FTZ R15, R15, R24 ;  /* 0x000000180f0f7221 */ /* 0x000fc80000010000 */
[----:B------:R-:W-:-:S04]  /*0c80*/  FADD.FTZ R15, R15, R26 ;  /* 0x0000001a0f0f7221 */ /* 0x000fc80000010000 */
[----:B------:R-:W-:Y:S02]  /*0c90*/  FADD.FTZ R13, R15, R14 ;  /* 0x0000000e0f0d7221 */ /* 0x000fe40000010000 */
.L_x_67:
[----:B------:R-:W-:Y:S05]  /*0ca0*/  BSYNC B1 ;  /* 0x0000000000017941 */ /* 0x000fea0003800000 */
.L_x_66:
[----:B------:R-:W-:-:S13]  /*0cb0*/  ISETP.LT.OR P0, PT, R5, R6, P0 ;  /* 0x000000060500720c */ /* 0x000fda0000701670 */
[----:B------:R-:W-:Y:S05]  /*0cc0*/  @!P0 BRA `(.L_x_60) ;  /* 0x0000008000008947 */ /* 0x000fea0003800000 */
[----:B------:R-:W2:Y:S04]  /*0cd0*/  LDG.E R14, [R2.64+-0x8] ;  /* 0xfffff806020e7981 */ /* 0x000ea8000c1e1900 */
[----:B------:R-:W3:Y:S04]  /*0ce0*/  LDG.E R5, [R2.64+-0x4] ;  /* 0xfffffc0602057981 */ /* 0x000ee8000c1e1900 */
[----:B------:R-:W4:Y:S04]  /*0cf0*/  LDG.E R16, [R2.64] ;  /* 0x0000000602107981 */ /* 0x000f28000c1e1900 */
[----:B------:R-:W5:Y:S01]  /*0d00*/  LDG.E R18, [R2.64+0x4] ;  /* 0x0000040602127981 */ /* 0x000f62000c1e1900 */
[----:B--2---:R-:W-:-:S04]  /*0d10*/  FADD.FTZ R14, R13, R14 ;  /* 0x0000000e0d0e7221 */ /* 0x004fc80000010000 */
[----:B---3--:R-:W-:-:S04]  /*0d20*/  FADD.FTZ R5, R14, R5 ;  /* 0x000000050e057221 */ /* 0x008fc80000010000 */
[----:B----4-:R-:W-:-:S04]  /*0d30*/  FADD.FTZ R5, R5, R16 ;  /* 0x0000001005057221 */ /* 0x010fc80000010000 */
[----:B-----5:R-:W-:Y:S02]  /*0d40*/  FADD.FTZ R13, R5, R18 ;  /* 0x00000012050d7221 */ /* 0x020fe40000010000 */
.L_x_60:
[----:B------:R-:W-:Y:S05]  /*0d50*/  BSYNC B0 ;  /* 0x0000000000007941 */ /* 0x000fea0003800000 */
.L_x_59:
[----:B------:R-:W-:Y:S01]  /*0d60*/  HFMA2.MMA R3, -RZ, RZ, 0, 2.384185791015625e-07 ;  /* 0x00000004ff037435 */ /* 0x000fe200000001ff */
[----:B------:R-:W-:-:S04]  /*0d70*/  IADD3 R9, R9, 0x1, RZ ;  /* 0x0000000109097810 */ /* 0x000fc80007ffe0ff */
[----:B------:R-:W-:-:S04]  /*0d80*/  ISETP.GE.U32.AND P0, PT, R9, c[0x0][0x168], PT ;  /* 0x00005a0009007a0c */ /* 0x000fc80003f06070 */
[----:B------:R-:W-:Y:S01]  /*0d90*/  ISETP.GE.U32.AND.EX P0, PT, RZ, c[0x0][0x16c], PT, P0 ;  /* 0x00005b00ff007a0c */ /* 0x000fe20003f06100 */
[C---:B------:R-:W-:Y:S01]  /*0da0*/  IMAD.WIDE R2, R0.reuse, R3, c[0x0][0x188] ;  /* 0x0000620000027625 */ /* 0x040fe200078e0203 */
[----:B------:R-:W-:-:S04]  /*0db0*/  IADD3 R0, R0, UR4, RZ ;  /* 0x0000000400007c10 */ /* 0x000fc8000fffe0ff */
[----:B------:R0:W-:Y:S07]  /*0dc0*/  STG.E [R2.64], R13 ;  /* 0x0000000d02007986 */ /* 0x0001ee000c101906 */
[----:B------:R-:W-:Y:S05]  /*0dd0*/  @!P0 BRA `(.L_x_68) ;  /* 0xfffff82000008947 */ /* 0x000fea000383ffff */
[----:B------:R-:W-:Y:S05]  /*0de0*/  EXIT ;  /* 0x000000000000794d */ /* 0x000fea0003800000 */
        .weak           $__internal_6_$__cuda_sm20_div_u64
        .type           $__internal_6_$__cuda_sm20_div_u64,@function
        .size           $__internal_6_$__cuda_sm20_div_u64,($__internal_7_$__cuda_sm20_rem_u64 - $__internal_6_$__cuda_sm20_div_u64)
$__internal_6_$__cuda_sm20_div_u64:
        /* <DEDUP_REMOVED lines=66> */
[----:B------:R-:W-:Y:S06]  /*1210*/  RET.REL.NODEC R2 `(_ZN2at6native53_GLOBAL__N__7c5e0505_20_UpSampleNearest1d_cu_19867e3837upsample_nearest1d_backward_out_frameIffXadL_ZNS0_46nearest_neighbor_exact_bw_compute_source_indexEfiiEEEEvPKT_mmmmPS3_f) ;  /* 0xffffede002007950 */ /* 0x000fec0003c3ffff */
        .weak           $__internal_7_$__cuda_sm20_rem_u64
        .type           $__internal_7_$__cuda_sm20_rem_u64,@function
        .size           $__internal_7_$__cuda_sm20_rem_u64,(.L_x_313 - $__internal_7_$__cuda_sm20_rem_u64)
$__internal_7_$__cuda_sm20_rem_u64:
        /* <DEDUP_REMOVED lines=59> */
[----:B------:R-:W-:Y:S06]  /*15d0*/  RET.REL.NODEC R6 `(_ZN2at6native53_GLOBAL__N__7c5e0505_20_UpSampleNearest1d_cu_19867e3837upsample_nearest1d_backward_out_frameIffXadL_ZNS0_46nearest_neighbor_exact_bw_compute_source_indexEfiiEEEEvPKT_mmmmPS3_f) ;  /* 0xffffea2006007950 */ /* 0x000fec0003c3ffff */
.L_x_69:
        /* <DEDUP_REMOVED lines=10> */
.L_x_313:


//--------------------- .text._ZN2at6native53_GLOBAL__N__7c5e0505_20_UpSampleNearest1d_cu_19867e3837upsample_nearest1d_backward_out_frameIddXadL_ZNS0_46nearest_neighbor_exact_bw_compute_source_indexEfiiEEEEvPKT_mmmmPS3_f --------------------------
	.section	.text._ZN2at6native53_GLOBAL__N__7c5e0505_20_UpSampleNearest1d_cu_19867e3837upsample_nearest1d_backward_out_frameIddXadL_ZNS0_46nearest_neighbor_exact_bw_compute_source_indexEfiiEEEEvPKT_mmmmPS3_f,"ax",@progbits
	.sectioninfo	@"SHI_REGISTERS=29"
	.align	128
.text._ZN2at6native53_GLOBAL__N__7c5e0505_20_UpSampleNearest1d_cu_19867e3837upsample_nearest1d_backward_out_frameIddXadL_ZNS0_46nearest_neighbor_exact_bw_compute_source_indexEfiiEEEEvPKT_mmmmPS3_f:
        .type           _ZN2at6native53_GLOBAL__N__7c5e0505_20_UpSampleNearest1d_cu_19867e3837upsample_nearest1d_backward_out_frameIddXadL_ZNS0_46nearest_neighbor_exact_bw_compute_source_indexEfiiEEEEvPKT_mmmmPS3_f,@function
        .size           _ZN2at6native53_GLOBAL__N__7c5e0505_20_UpSampleNearest1d_cu_19867e3837upsample_nearest1d_backward_out_frameIddXadL_ZNS0_46nearest_neighbor_exact_bw_compute_source_indexEfiiEEEEvPKT_mmmmPS3_f,(.L_x_316 - _ZN2at6native53_GLOBAL__N__7c5e0505_20_UpSampleNearest1d_cu_19867e3837upsample_nearest1d_backward_out_frameIddXadL_ZNS0_46nearest_neighbor_exact_bw_compute_source_indexEfiiEEEEvPKT_mmmmPS3_f)
        .other          _ZN2at6native53_GLOBAL__N__7c5e0505_20_UpSampleNearest1d_cu_19867e3837upsample_nearest1d_backward_out_frameIddXadL_ZNS0_46nearest_neighbor_exact_bw_compute_source_indexEfiiEEEEvPKT_mmmmPS3_f,@"STO_CUDA_ENTRY STV_DEFAULT"
_ZN2at6native53_GLOBAL__N__7c5e0505_20_UpSampleNearest1d_cu_19867e3837upsample_nearest1d_backward_out_frameIddXadL_ZNS0_46nearest_neighbor_exact_bw_compute_source_indexEfiiEEEEvPKT_mmmmPS3_f:
        /* <DEDUP_REMOVED lines=20> */
[----:B------:R-:W-:Y:S05]  /*0140*/  CALL.REL.NOINC `($__internal_8_$__cuda_sm20_div_u64) ;  /* 0x00000cb000007944 */ /* 0x000fea0003c00000 */
[----:B------:R-:W-:-:S04]  /*0150*/  IMAD.MOV R3, RZ, RZ, -R4 ;  /* 0x000000ffff037224 */ /* 0x000fc800078e0a04 */
[----:B------:R-:W-:Y:S01]  /*0160*/  IMAD R3, R3, c[0x0][0x180], R0 ;  /* 0x0000600003037a24 */ /* 0x000fe200078e0200 */
[----:B------:R-:W-:Y:S05]  /*0170*/  BRA `(.L_x_72) ;  /* 0x0000015000007947 */ /* 0x000fea0003800000 */
.L_x_71:
        /* <DEDUP_REMOVED lines=8> */
[----:B------:R-:W-:Y:S01]  /*0200*/  IMAD.HI.U32 R3, R3, R5, R2 ;  /* 0x0000000503037227 */ /* 0x000fe200078e0002 */
[----:B------:R-:W-:-:S05]  /*0210*/  HFMA2.MMA R5, -RZ, RZ, 0, 0 ;  /* 0x00000000ff057435 */ /* 0x000fca00000001ff */
        /* <DEDUP_REMOVED lines=9> */
[----:B------:R-:W-:-:S04]  /*02b0*/  IMAD.MOV R3, RZ, RZ, -R4 ;  /* 0x000000ffff037224 */ /* 0x000fc800078e0a04 */
[----:B------:R-:W-:Y:S02]  /*02c0*/  IMAD R3, R3, c[0x0][0x180], R0 ;  /* 0x0000600003037a24 */ /* 0x000fe400078e0200 */
.L_x_72:
[----:B------:R-:W-:Y:S05]  /*02d0*/  BSYNC B0 ;  /* 0x0000000000007941 */ /* 0x000fea0003800000 */
.L_x_70:
[----:B------:R-:W-:Y:S01]  /*02e0*/  LOP3.LUT R2, R5, c[0x0][0x174], RZ, 0xfc, !PT ;  /* 0x00005d0005027a12 */ /* 0x000fe200078efcff */
[----:B------:R-:W-:Y:S03]  /*02f0*/  BSSY B0, `(.L_x_73) ;  /* 0x0000018000007945 */ /* 0x000fe60003800000 */
[----:B------:R-:W-:-:S13]  /*0300*/  ISETP.NE.U32.AND P0, PT, R2, RZ, PT ;  /* 0x000000ff0200720c */ /* 0x000fda0003f05070 */
[----:B------:R-:W-:Y:S05]  /*0310*/  @!P0 BRA `(.L_x_74) ;  /* 0x0000004000008947 */ /* 0x000fea0003800000 */
[----:B------:R-:W-:Y:S01]  /*0320*/  IMAD.MOV.U32 R2, RZ, RZ, R4 ;  /* 0x000000ffff027224 */ /* 0x000fe200078e0004 */
[----:B------:R-:W-:Y:S02]  /*0330*/  MOV R4, 0x350 ;  /* 0x0000035000047802 */ /* 0x000fe40000000f00 */
[----:B------:R-:W-:Y:S05]  /*0340*/  CALL.REL.NOINC `($__internal_9_$__cuda_sm20_rem_u64) ;  /* 0x00000ee000007944 */ /* 0x000fea0003c00000 */
[----:B------:R-:W-:Y:S05]  /*0350*/  BRA `(.L_x_75) ;  /* 0x0000011000007947 */ /* 0x000fea0003800000 */
.L_x_74:
        /* <DEDUP_REMOVED lines=17> */
.L_x_75:
[----:B------:R-:W-:Y:S05]  /*0470*/  BSYNC B0 ;  /* 0x0000000000007941 */ /* 0x000fea0003800000 */
.L_x_73:
        /* <DEDUP_REMOVED lines=8> */
[----:B------:R-:W0:Y:S01]  /*0500*/  F2I.FTZ.CEIL.NTZ R7, R7 ;  /* 0x0000000700077305 */ /* 0x000e22000021b100 */
[----:B------:R-:W-:Y:S01]  /*0510*/  FFMA.FTZ R8, R3, R8, -0.5 ;  /* 0xbf00000003087423 */ /* 0x000fe20000010008 */
[----:B------:R-:W-:-:S06]  /*0520*/  ULDC.64 UR6, c[0x0][0x118] ;  /* 0x0000460000067ab9 */ /* 0x000fcc0000000a00 */
[----:B------:R-:W1:Y:S01]  /*0530*/  F2I.FTZ.CEIL.NTZ R4, R8 ;  /* 0x0000000800047305 */ /* 0x000e62000021b100 */
[----:B0-----:R-:W-:-:S04]  /*0540*/  IMNMX R3, R7, c[0x0][0x178], PT ;  /* 0x00005e0007037a17 */ /* 0x001fc80003800200 */
[----:B------:R-:W-:Y:S02]  /*0550*/  LOP3.LUT R5, RZ, R3, RZ, 0x33, !PT ;  /* 0x00000003ff057212 */ /* 0x000fe400078e33ff */
[----:B-1----:R-:W-:-:S04]  /*0560*/  IMNMX R4, R4, c[0x0][0x178], PT ;  /* 0x00005e0004047a17 */ /* 0x002fc80003800200 */
[----:B------:R-:W-:Y:S02]  /*0570*/  IADD3 R5, -R5, -0x2, -R4 ;  /* 0xfffffffe05057810 */ /* 0x000fe40007ffe904 */
[C---:B------:R-:W-:Y:S02]  /*0580*/  IADD3 R25, -R4.reuse, R3, RZ ;  /* 0x0000000304197210 */ /* 0x040fe40007ffe1ff */
[----:B------:R-:W-:Y:S01]  /*0590*/  ISETP.GE.U32.AND P1, PT, R5, 0x3, PT ;  /* 0x000000030500780c */ /* 0x000fe20003f26070 */
[----:B------:R-:W-:Y:S01]  /*05a0*/  IMAD.MOV.U32 R5, RZ, RZ, RZ ;  /* 0x000000ffff057224 */ /* 0x000fe200078e00ff */
[C---:B------:R-:W-:Y:S02]  /*05b0*/  IADD3 R6, R4.reuse, 0x1, RZ ;  /* 0x0000000104067810 */ /* 0x040fe40007ffe0ff */
[C---:B------:R-:W-:Y:S02]  /*05c0*/  IADD3 R7, R4.reuse, 0x2, RZ ;  /* 0x0000000204077810 */ /* 0x040fe40007ffe0ff */
[----:B------:R-:W-:-:S02]  /*05d0*/  IADD3 R24, R4, 0x3, RZ ;  /* 0x0000000304187810 */ /* 0x000fc40007ffe0ff */
[----:B------:R-:W-:Y:S02]  /*05e0*/  LOP3.LUT R25, R25, 0x3, RZ, 0xc0, !PT ;  /* 0x0000000319197812 */ /* 0x000fe400078ec0ff */
.L_x_85:
[----:B------:R-:W-:Y:S01]  /*05f0*/  ISETP.GT.AND P0, PT, R3, R4, PT ;  /* 0x000000040300720c */ /* 0x000fe20003f04270 */
[----:B------:R-:W-:Y:S01]  /*0600*/  BSSY B0, `(.L_x_76) ;  /* 0x0000076000007945 */ /* 0x000fe20003800000 */
[----:B------:R-:W-:-:S11]  /*0610*/  CS2R R18, SRZ ;  /* 0x0000000000127805 */ /* 0x000fd6000001ff00 */
[----:B------:R-:W-:Y:S05]  /*0620*/  @!P0 BRA `(.L_x_77) ;  /* 0x0000073000008947 */ /* 0x000fea0003800000 */
[----:B------:R-:W-:Y:S01]  /*0630*/  ISETP.NE.AND P0, PT, R25, RZ, PT ;  /* 0x000000ff1900720c */ /* 0x000fe20003f05270 */
[----:B------:R-:W-:Y:S01]  /*0640*/  IMAD R9, R5, c[0x0][0x170], R2 ;  /* 0x00005c0005097a24 */ /* 0x000fe200078e0202 */
[----:B------:R-:W-:Y:S01]  /*0650*/  BSSY B1, `(.L_x_78) ;  /* 0x0000017000017945 */ /* 0x000fe20003800000 */
[--C-:B------:R-:W-:Y:S01]  /*0660*/  IMAD.MOV.U32 R26, RZ, RZ, R4.reuse ;  /* 0x000000ffff1a7224 */ /* 0x100fe200078e0004 */
[----:B------:R-:W-:Y:S01]  /*0670*/  CS2R R18, SRZ ;  /* 0x0000000000127805 */ /* 0x000fe2000001ff00 */
[----:B------:R-:W-:-:S04]  /*0680*/  IMAD R15, R9, c[0x0][0x178], R4 ;  /* 0x00005e00090f7a24 */ /* 0x000fc800078e0204 */
[----:B------:R-:W-:-:S04]  /*0690*/  IMAD.MOV.U32 R12, RZ, RZ, R15 ;  /* 0x000000ffff0c7224 */ /* 0x000fc800078e000f */
[----:B------:R-:W-:Y:S05]  /*06a0*/  @!P0 BRA `(.L_x_79) ;  /* 0x0000011000008947 */ /* 0x000fea0003800000 */
[----:B------:R-:W-:-:S04]  /*06b0*/  IMAD.MOV.U32 R8, RZ, RZ, 0x8 ;  /* 0x00000008ff087424 */ /* 0x000fc800078e00ff */
[----:B------:R-:W-:-:S05]  /*06c0*/  IMAD.WIDE R8, R15, R8, c[0x0][0x160] ;  /* 0x000058000f087625 */ /* 0x000fca00078e0208 */
[----:B------:R-:W2:Y:S01]  /*06d0*/  LDG.E.64 R18, [R8.64] ;  /* 0x0000000608127981 */ /* 0x000ea2000c1e1b00 */
[----:B------:R-:W-:Y:S01]  /*06e0*/  ISETP.NE.AND P0, PT, R25, 0x1, PT ;  /* 0x000000011900780c */ /* 0x000fe20003f05270 */
[----:B------:R-:W-:Y:S01]  /*06f0*/  IMAD.MOV.U32 R26, RZ, RZ, R6 ;  /* 0x000000ffff1a7224 */ /* 0x000fe200078e0006 */
[----:B------:R-:W-:Y:S01]  /*0700*/  IADD3 R12, R15, 0x1, RZ ;  /* 0x000000010f0c7810 */ /* 0x000fe20007ffe0ff */
[----:B--2---:R-:W0:-:S10]  /*0710*/  DADD R18, RZ, R18 ;  /* 0x00000000ff127229 */ /* 0x004e140000000012 */
[----:B------:R-:W-:Y:S05]  /*0720*/  @!P0 BRA `(.L_x_79) ;  /* 0x0000009000008947 */ /* 0x000fea0003800000 */
[----:B------:R-:W-:Y:S01]  /*0730*/  ISETP.NE.AND P0, PT, R25, 0x2, PT ;  /* 0x000000021900780c */ /* 0x000fe20003f05270 */
[----:B------:R-:W2:-:S12]  /*0740*/  LDG.E.64 R12, [R8.64+0x8] ;  /* 0x00000806080c7981 */ /* 0x000e98000c1e1b00 */
[----:B------:R-:W3:Y:S01]  /*0750*/  @P0 LDG.E.64 R10, [R8.64+0x10] ;  /* 0x00001006080a0981 */ /* 0x000ee2000c1e1b00 */
[----:B------:R-:W-:Y:S02]  /*0760*/  IMAD.MOV.U32 R26, RZ, RZ, R7 ;  /* 0x000000ffff1a7224 */ /* 0x000fe400078e0007 */
[----:B------:R-:W-:Y:S01]  /*0770*/  @P0 IMAD.MOV.U32 R26, RZ, RZ, R24 ;  /* 0x000000ffff1a0224 */ /* 0x000fe200078e0018 */
[----:B0-2---:R0:W3:Y:S02]  /*0780*/  DADD R18, R18, R12 ;  /* 0x0000000012127229 */ /* 0x0050e4000000000c */
[C---:B0-----:R-:W-:Y:S02]  /*0790*/  IADD3 R12, R15.reuse, 0x2, RZ ;  /* 0x000000020f0c7810 */ /* 0x041fe40007ffe0ff */
[----:B------:R-:W-:Y:S02]  /*07a0*/  @P0 IADD3 R12, R15, 0x3, RZ ;  /* 0x000000030f0c0810 */ /* 0x000fe40007ffe0ff */
[----:B---3--:R0:W1:-:S06]  /*07b0*/  @P0 DADD R18, R18, R10 ;  /* 0x0000000012120229 */ /* 0x00804c000000000a */
.L_x_79:
[----:B------:R-:W-:Y:S05]  /*07c0*/  BSYNC B1 ;  /* 0x0000000000017941 */ /* 0x000fea0003800000 */
.L_x_78:
[----:B------:R-:W-:Y:S05]  /*07d0*/  @!P1 BRA `(.L_x_77) ;  /* 0x0000058000009947 */ /* 0x000fea0003800000 */
[----:B0-----:R-:W-:Y:S01]  /*07e0*/  IMAD.IADD R10, R3, 0x1, -R26 ;  /* 0x00000001030a7824 */ /* 0x001fe200078e0a1a */
[----:B------:R-:W-:Y:S01]  /*07f0*/  MOV R9, 0x8 ;  /* 0x0000000800097802 */ /* 0x000fe20000000f00 */
[----:B------:R-:W-:Y:S03]  /*0800*/  BSSY B1, `(.L_x_80) ;  /* 0x0000030000017945 */ /* 0x000fe60003800000 */
[----:B------:R-:W-:Y:S01]  /*0810*/  ISETP.GT.AND P2, PT, R10, 0xc, PT ;  /* 0x0000000c0a00780c */ /* 0x000fe20003f44270 */
[----:B------:R-:W-:-:S05]  /*0820*/  IMAD.WIDE R8, R12, R9, c[0x0][0x160] ;  /* 0x000058000c087625 */ /* 0x000fca00078e0209 */
[----:B------:R-:W-:-:S05]  /*0830*/  IADD3 R8, P0, R8, 0x10, RZ ;  /* 0x0000001008087810 */ /* 0x000fca0007f1e0ff */
[----:B------:R-:W-:Y:S01]  /*0840*/  IMAD.X R9, RZ, RZ, R9, P0 ;  /* 0x000000ffff097224 */ /* 0x000fe200000e0609 */
[----:B------:R-:W-:Y:S01]  /*0850*/  PLOP3.LUT P0, PT, PT, PT, PT, 0x80, 0x0 ;  /* 0x000000000000781c */ /* 0x000fe20003f0f070 */
[----:B------:R-:W-:Y:S07]  /*0860*/  @!P2 BRA `(.L_x_81) ;  /* 0x000002900000a947 */ /* 0x000fee0003800000 */
[----:B------:R-:W-:Y:S02]  /*0870*/  PLOP3.LUT P0, PT, PT, PT, PT, 0x8, 0x0 ;  /* 0x000000000000781c */ /* 0x000fe40003f0e170 */
[----:B------:R-:W-:-:S03]  /*0880*/  IADD3 R23, R3, -0xc, RZ ;  /* 0xfffffff403177810 */ /* 0x000fc60007ffe0ff */
.L_x_82:
[----:B------:R-:W2:Y:S04]  /*0890*/  LDG.E.64 R16, [R8.64+-0x10] ;  /* 0xfffff00608107981 */ /* 0x000ea8000c1e1b00 */
[----:B------:R-:W3:Y:S04]  /*08a0*/  LDG.E.64 R14, [R8.64+-0x8] ;  /* 0xfffff806080e7981 */ /* 0x000ee8000c1e1b00 */
[----:B0-----:R-:W4:Y:S04]  /*08b0*/  LDG.E.64 R10, [R8.64] ;  /* 0x00000006080a7981 */ /* 0x001f28000c1e1b00 */
[----:B------:R-:W5:Y:S04]  /*08c0*/  LDG.E.64 R12, [R8.64+0x8] ;  /* 0x00000806080c7981 */ /* 0x000f68000c1e1b00 */
[----:B------:R-:W5:Y:S01]  /*08d0*/  LDG.E.64 R20, [R8.64+0x10] ;  /* 0x0000100608147981 */ /* 0x000f62000c1e1b00 */
[----:B-12---:R0:W3:-:S03]  /*08e0*/  DADD R18, R16, R18 ;  /* 0x0000000010127229 */ /* 0x0060c60000000012 */
[----:B0-----:R-:W2:Y:S03]  /*08f0*/  LDG.E.64 R16, [R8.64+0x18] ;  /* 0x0000180608107981 */ /* 0x001ea6000c1e1b00 */
[----:B---3--:R0:W4:Y:S02]  /*0900*/  DADD R18, R18, R14 ;  /* 0x0000000012127229 */ /* 0x008124000000000e */
[----:B0-----:R-:W3:Y:S04]  /*0910*/  LDG.E.64 R14, [R8.64+0x20] ;  /* 0x00002006080e7981 */ /* 0x001ee8000c1e1b00 */
[----:B----4-:R0:W5:Y:S02]  /*0920*/  DADD R18, R18, R10 ;  /* 0x0000000012127229 */ /* 0x010164000000000a */
[----:B0-----:R-:W4:Y:S04]  /*0930*/  LDG.E.64 R10, [R8.64+0x28] ;  /* 0x00002806080a7981 */ /* 0x001f28000c1e1b00 */
[----:B-----5:R0:W1:-:S02]  /*0940*/  DADD R18, R18, R12 ;  /* 0x0000000012127229 */ /* 0x020044000000000c */
[----:B0-----:R-:W5:Y:S04]  /*0950*/  LDG.E.64 R12, [R8.64+0x30] ;  /* 0x00003006080c7981 */ /* 0x001f68000c1e1b00 */
[----:B-1----:R0:W2:-:S04]  /*0960*/  DADD R20, R18, R20 ;  /* 0x0000000012147229 */ /* 0x0020880000000014 */
[----:B0-----:R-:W5:Y:S02]  /*0970*/  LDG.E.64 R18, [R8.64+0x38] ;  /* 0x0000380608127981 */ /* 0x001f64000c1e1b00 */
[----:B--2---:R0:W3:-:S04]  /*0980*/  DADD R16, R20, R16 ;  /* 0x0000000014107229 */ /* 0x0040c80000000010 */
[----:B0-----:R-:W2:Y:S02]  /*0990*/  LDG.E.64 R20, [R8.64+0x40] ;  /* 0x0000400608147981 */ /* 0x001ea4000c1e1b00 */
[----:B---3--:R0:W4:-:S04]  /*09a0*/  DADD R14, R16, R14 ;  /* 0x00000000100e7229 */ /* 0x008108000000000e */
[----:B0-----:R-:W3:Y:S02]  /*09b0*/  LDG.E.64 R16, [R8.64+0x48] ;  /* 0x0000480608107981 */ /* 0x001ee4000c1e1b00 */
[----:B----4-:R0:W5:-:S04]  /*09c0*/  DADD R10, R14, R10 ;  /* 0x000000000e0a7229 */ /* 0x010148000000000a */
[----:B0-----:R-:W4:Y:S02]  /*09d0*/  LDG.E.64 R14, [R8.64+0x50] ;  /* 0x00005006080e7981 */ /* 0x001f24000c1e1b00 */
[----:B-----5:R0:W1:-:S04]  /*09e0*/  DADD R12, R10, R12 ;  /* 0x000000000a0c7229 */ /* 0x020048000000000c */
[----:B0-----:R-:W5:Y:S02]  /*09f0*/  LDG.E.64 R10, [R8.64+0x58] ;  /* 0x00005806080a7981 */ /* 0x001f64000c1e1b00 */
[----:B-1----:R0:W2:-:S04]  /*0a00*/  DADD R18, R12, R18 ;  /* 0x000000000c127229 */ /* 0x0020880000000012 */
[----:B0-----:R-:W5:Y:S02]  /*0a10*/  LDG.E.64 R12, [R8.64+0x60] ;  /* 0x00006006080c7981 */ /* 0x001f64000c1e1b00 */
[----:B--2---:R0:W3:-:S04]  /*0a20*/  DADD R20, R18, R20 ;  /* 0x0000000012147229 */ /* 0x0040c80000000014 */
[----:B0-----:R0:W2:Y:S01]  /*0a30*/  LDG.E.64 R18, [R8.64+0x68] ;  /* 0x0000680608127981 */ /* 0x0010a2000c1e1b00 */
[----:B------:R-:W-:-:S04]  /*0a40*/  IADD3 R26, R26, 0x10, RZ ;  /* 0x000000101a1a7810 */ /* 0x000fc80007ffe0ff */
[----:B------:R-:W-:Y:S01]  /*0a50*/  ISETP.GE.AND P2, PT, R26, R23, PT ;  /* 0x000000171a00720c */ /* 0x000fe20003f46270 */
[----:B---3--:R-:W4:-:S06]  /*0a60*/  DADD R16, R20, R16 ;  /* 0x0000000014107229 */ /* 0x008f0c0000000010 */
[----:B----4-:R-:W5:-:S06]  /*0a70*/  DADD R14, R16, R14 ;  /* 0x00000000100e7229 */ /* 0x010f4c000000000e */
[----:B-----5:R-:W1:-:S06]  /*0a80*/  DADD R10, R14, R10 ;  /* 0x000000000e0a7229 */ /* 0x020e4c000000000a */
[----:B-1----:R1:W2:Y:S02]  /*0a90*/  DADD R10, R10, R12 ;  /* 0x000000000a0a7229 */ /* 0x0022a4000000000c */
[----:B-1----:R-:W-:-:S05]  /*0aa0*/  IADD3 R12, P3, R8, 0x80, RZ ;  /* 0x00000080080c7810 */ /* 0x002fca0007f7e0ff */
[----:B------:R-:W-:Y:S02]  /*0ab0*/  IMAD.X R13, RZ, RZ, R9, P3 ;  /* 0x000000ffff0d7224 */ /* 0x000fe400018e0609 */
[----:B0-----:R-:W-:Y:S02]  /*0ac0*/  IMAD.MOV.U32 R8, RZ, RZ, R12 ;  /* 0x000000ffff087224 */ /* 0x001fe400078e000c */
[----:B------:R-:W-:Y:S01]  /*0ad0*/  IMAD.MOV.U32 R9, RZ, RZ, R13 ;  /* 0x000000ffff097224 */ /* 0x000fe200078e000d */
[----:B--2---:R0:W1:Y:S01]  /*0ae0*/  DADD R18, R10, R18 ;  /* 0x000000000a127229 */ /* 0x0040620000000012 */
[----:B------:R-:W-:Y:S05]  /*0af0*/  @!P2 BRA `(.L_x_82) ;  /* 0xfffffd900000a947 */ /* 0x000fea000383ffff */
.L_x_81:
[----:B------:R-:W-:Y:S05]  /*0b00*/  BSYNC B1 ;  /* 0x0000000000017941 */ /* 0x000fea0003800000 */
.L_x_80:
[----:B0-----:R-:W-:Y:S01]  /*0b10*/  IMAD.IADD R10, R3, 0x1, -R26 ;  /* 0x00000001030a7824 */ /* 0x001fe200078e0a1a */
[----:B------:R-:W-:Y:S04]  /*0b20*/  BSSY B1, `(.L_x_83) ;  /* 0x0000019000017945 */ /* 0x000fe80003800000 */
[----:B------:R-:W-:-:S13]  /*0b30*/  ISETP.GT.AND P2, PT, R10, 0x4, PT ;  /* 0x000000040a00780c */ /* 0x000fda0003f44270 */
[----:B------:R-:W-:Y:S05]  /*0b40*/  @!P2 BRA `(.L_x_84) ;  /* 0x000001600000a947 */ /* 0x000fea0003800000 */
[----:B------:R-:W2:Y:S04]  /*0b50*/  LDG.E.64 R22, [R8.64+-0x10] ;  /* 0xfffff00608167981 */ /* 0x000ea8000c1e1b00 */
[----:B------:R-:W3:Y:S04]  /*0b60*/  LDG.E.64 R20, [R8.64+-0x8] ;  /* 0xfffff80608147981 */ /* 0x000ee8000c1e1b00 */
[----:B------:R-:W4:Y:S04]  /*0b70*/  LDG.E.64 R10, [R8.64] ;  /* 0x00000006080a7981 */ /* 0x000f28000c1e1b00 */
[----:B------:R-:W5:Y:S04]  /*0b80*/  LDG.E.64 R12, [R8.64+0x8] ;  /* 0x00000806080c7981 */ /* 0x000f68000c1e1b00 */
[----:B------:R-:W5:Y:S04]  /*0b90*/  LDG.E.64 R14, [R8.64+0x10] ;  /* 0x00001006080e7981 */ /* 0x000f68000c1e1b00 */
[----:B------:R-:W5:Y:S01]  /*0ba0*/  LDG.E.64 R16, [R8.64+0x18] ;  /* 0x0000180608107981 */ /* 0x000f62000c1e1b00 */
[----:B-12---:R0:W3:-:S03]  /*0bb0*/  DADD R22, R18, R22 ;  /* 0x0000000012167229 */ /* 0x0060c60000000016 */
[----:B0-----:R-:W2:Y:S03]  /*0bc0*/  LDG.E.64 R18, [R8.64+0x20] ;  /* 0x0000200608127981 */ /* 0x001ea6000c1e1b00 */
[----:B---3--:R0:W4:-:S04]  /*0bd0*/  DADD R20, R22, R20 ;  /* 0x0000000016147229 */ /* 0x0081080000000014 */
[----:B0-----:R0:W3:Y:S01]  /*0be0*/  LDG.E.64 R22, [R8.64+0x28] ;  /* 0x0000280608167981 */ /* 0x0010e2000c1e1b00 */
[----:B------:R-:W-:Y:S01]  /*0bf0*/  PLOP3.LUT P0, PT, PT, PT, PT, 0x8, 0x0 ;  /* 0x000000000000781c */ /* 0x000fe20003f0e170 */
[----:B----4-:R-:W5:Y:S01]  /*0c00*/  DADD R10, R20, R10 ;  /* 0x00000000140a7229 */ /* 0x010f62000000000a */
[----:B------:R-:W-:-:S05]  /*0c10*/  IADD3 R26, R26, 0x8, RZ ;  /* 0x000000081a1a7810 */ /* 0x000fca0007ffe0ff */
[----:B-----5:R-:W1:-:S06]  /*0c20*/  DADD R10, R10, R12 ;  /* 0x000000000a0a7229 */ /* 0x020e4c000000000c */
[----:B-1----:R-:W1:-:S06]  /*0c30*/  DADD R10, R10, R14 ;  /* 0x000000000a0a7229 */ /* 0x002e4c000000000e */
[----:B-1----:R-:W2:-:S06]  /*0c40*/  DADD R10, R10, R16 ;  /* 0x000000000a0a7229 */ /* 0x002e8c0000000010 */
[----:B--2---:R1:W3:Y:S02]  /*0c50*/  DADD R18, R10, R18 ;  /* 0x000000000a127229 */ /* 0x0042e40000000012 */
[----:B-1----:R-:W-:-:S04]  /*0c60*/  IADD3 R10, P2, R8, 0x40, RZ ;  /* 0x00000040080a7810 */ /* 0x002fc80007f5e0ff */
[----:B------:R-:W-:Y:S01]  /*0c70*/  IADD3.X R11, RZ, R9, RZ, P2, !PT ;  /* 0x00000009ff0b7210 */ /* 0x000fe200017fe4ff */
[----:B0-----:R-:W-:Y:S01]  /*0c80*/  IMAD.MOV.U32 R8, RZ, RZ, R10 ;  /* 0x000000ffff087224 */ /* 0x001fe200078e000a */
[----:B---3--:R0:W1:-:S03]  /*0c90*/  DADD R18, R18, R22 ;  /* 0x0000000012127229 */ /* 0x0080460000000016 */
[----:B------:R-:W-:-:S03]  /*0ca0*/  IMAD.MOV.U32 R9, RZ, RZ, R11 ;  /* 0x000000ffff097224 */ /* 0x000fc600078e000b */
.L_x_84:
[----:B01----:R-:W-:Y:S05]  /*0cb0*/  BSYNC B1 ;  /* 0x0000000000017941 */ /* 0x003fea0003800000 */
.L_x_83:
[----:B------:R-:W-:-:S13]  /*0cc0*/  ISETP.LT.OR P0, PT, R26, R3, P0 ;  /* 0x000000031a00720c */ /* 0x000fda0000701670 */
[----:B------:R-:W-:Y:S05]  /*0cd0*/  @!P0 BRA `(.L_x_77) ;  /* 0x0000008000008947 */ /* 0x000fea0003800000 */
[----:B------:R-:W2:Y:S04]  /*0ce0*/  LDG.E.64 R14, [R8.64+-0x10] ;  /* 0xfffff006080e7981 */ /* 0x000ea8000c1e1b00 */
[----:B------:R-:W3:Y:S04]  /*0cf0*/  LDG.E.64 R12, [R8.64+-0x8] ;  /* 0xfffff806080c7981 */ /* 0x000ee8000c1e1b00 */
[----:B------:R-:W4:Y:S04]  /*0d00*/  LDG.E.64 R10, [R8.64] ;  /* 0x00000006080a7981 */ /* 0x000f28000c1e1b00 */
[----:B------:R-:W5:Y:S01]  /*0d10*/  LDG.E.64 R16, [R8.64+0x8] ;  /* 0x0000080608107981 */ /* 0x000f62000c1e1b00 */
[----:B--2---:R-:W3:-:S06]  /*0d20*/  DADD R14, R18, R14 ;  /* 0x00000000120e7229 */ /* 0x004ecc000000000e */
[----:B---3--:R-:W4:-:S06]  /*0d30*/  DADD R12, R14, R12 ;  /* 0x000000000e0c7229 */ /* 0x008f0c000000000c */
[----:B----4-:R-:W5:-:S06]  /*0d40*/  DADD R10, R12, R10 ;  /* 0x000000000c0a7229 */ /* 0x010f4c000000000a */
[----:B-----5:R0:W1:-:S06]  /*0d50*/  DADD R18, R10, R16 ;  /* 0x000000000a127229 */ /* 0x02004c0000000010 */
.L_x_77:
[----:B------:R-:W-:Y:S05]  /*0d60*/  BSYNC B0 ;  /* 0x0000000000007941 */ /* 0x000fea0003800000 */
.L_x_76:
[----:B------:R-:W-:Y:S01]  /*0d70*/  IMAD.MOV.U32 R9, RZ, RZ, 0x8 ;  /* 0x00000008ff097424 */ /* 0x000fe200078e00ff */
[----:B------:R-:W-:-:S03]  /*0d80*/  IADD3 R5, R5, 0x1, RZ ;  /* 0x0000000105057810 */ /* 0x000fc60007ffe0ff */
[C---:B------:R-:W-:Y:S01]  /*0d90*/  IMAD.WIDE R8, R0.reuse, R9, c[0x0][0x188] ;  /* 0x0000620000087625 */ /* 0x040fe200078e0209 */
[----:B------:R-:W-:Y:S02]  /*0da0*/  ISETP.GE.U32.AND P0, PT, R5, c[0x0][0x168], PT ;  /* 0x00005a0005007a0c */ /* 0x000fe40003f06070 */
[----:B------:R-:W-:Y:S02]  /*0db0*/  IADD3 R0, R0, UR4, RZ ;  /* 0x0000000400007c10 */ /* 0x000fe4000fffe0ff */
[----:B01----:R0:W-:Y:S01]  /*0dc0*/  STG.E.64 [R8.64], R18 ;  /* 0x0000001208007986 */ /* 0x0031e2000c101b06 */
[----:B------:R-:W-:-:S13]  /*0dd0*/  ISETP.GE.U32.AND.EX P0, PT, RZ, c[0x0][0x16c], PT, P0 ;  /* 0x00005b00ff007a0c */ /* 0x000fda0003f06100 */
[----:B0-----:R-:W-:Y:S05]  /*0de0*/  @!P0 BRA `(.L_x_85) ;  /* 0xfffff80000008947 */ /* 0x001fea000383ffff */
[----:B------:R-:W-:Y:S05]  /*0df0*/  EXIT ;  /* 0x000000000000794d */ /* 0x000fea0003800000 */
        .weak           $__internal_8_$__cuda_sm20_div_u64
        .type           $__internal_8_$__cuda_sm20_div_u64,@function
        .size           $__internal_8_$__cuda_sm20_div_u64,($__internal_9_$__cuda_sm20_rem_u64 - $__internal_8_$__cuda_sm20_div_u64)
$__internal_8_$__cuda_sm20_div_u64:
        /* <DEDUP_REMOVED lines=48> */
[C---:B------:R-:W-:Y:S01]  /*1100*/  ISETP.GE.U32.AND.EX P0, PT, R9.reuse, c[0x0][0x184], PT, P0 ;  /* 0x0000610009007a0c */ /* 0x040fe20003f06100 */
[----:B------:R-:W-:Y:S01]  /*1110*/  IMAD.X R3, RZ, RZ, R6, P2 ;  /* 0x000000ffff037224 */ /* 0x000fe200010e0606 */
[----:B------:R-:W-:Y:S02]  /*1120*/  IADD3.X R8, R9, ~c[0x0][0x184], RZ, P1, !PT ;  /* 0x8000610009087a10 */ /* 0x000fe40000ffe4ff */
[----:B------:R-:W-:Y:S02]  /*1130*/  SEL R5, R5, R10, P0 ;  /* 0x0000000a05057207 */ /* 0x000fe40000000000 */
[----:B------:R-:W-:-:S02]  /*1140*/  SEL R7, R4, R7, P0 ;  /* 0x0000000704077207 */ /* 0x000fc40000000000 */
[----:B------:R-:W-:Y:S02]  /*1150*/  SEL R8, R8, R9, P0 ;  /* 0x0000000908087207 */ /* 0x000fe40000000000 */
[----:B------:R-:W-:Y:S01]  /*1160*/  SEL R6, R3, R6, P0 ;  /* 0x0000000603067207 */ /* 0x000fe20000000000 */
[----:B------:R-:W-:Y:S01]  /*1170*/  IMAD.MOV.U32 R3, RZ, RZ, 0x0 ;  /* 0x00000000ff037424 */ /* 0x000fe200078e00ff */
[----:B------:R-:W-:Y:S02]  /*1180*/  ISETP.GE.U32.AND P0, PT, R5, c[0x0][0x180], PT ;  /* 0x0000600005007a0c */ /* 0x000fe40003f06070 */
[----:B------:R-:W-:Y:S02]  /*1190*/  IADD3 R4, P2, R7, 0x1, RZ ;  /* 0x0000000107047810 */ /* 0x000fe40007f5e0ff */
[----:B------:R-:W-:Y:S02]  /*11a0*/  ISETP.NE.U32.AND P1, PT, RZ, c[0x0][0x180], PT ;  /* 0x00006000ff007a0c */ /* 0x000fe40003f25070 */
[----:B------:R-:W-:-:S02]  /*11b0*/  ISETP.GE.U32.AND.EX P0, PT, R8, c[0x0][0x184], PT, P0 ;  /* 0x0000610008007a0c */ /* 0x000fc40003f06100 */
[-C--:B------:R-:W-:Y:S02]  /*11c0*/  IADD3.X R5, RZ, R6.reuse, RZ, P2, !PT ;  /* 0x00000006ff057210 */ /* 0x080fe400017fe4ff */
[----:B------:R-:W-:Y:S02]  /*11d0*/  ISETP.NE.AND.EX P1, PT, RZ, c[0x0][0x184], PT, P1 ;  /* 0x00006100ff007a0c */ /* 0x000fe40003f25310 */
[----:B------:R-:W-:Y:S02]  /*11e0*/  SEL R4, R4, R7, P0 ;  /* 0x0000000704047207 */ /* 0x000fe40000000000 */
[----:B------:R-:W-:Y:S02]  /*11f0*/  SEL R5, R5, R6, P0 ;  /* 0x0000000605057207 */ /* 0x000fe40000000000 */
[----:B------:R-:W-:Y:S02]  /*1200*/  SEL R4, R4, 0xffffffff, P1 ;  /* 0xffffffff04047807 */ /* 0x000fe40000800000 */
[----:B------:R-:W-:Y:S01]  /*1210*/  SEL R5, R5, 0xffffffff, P1 ;  /* 0xffffffff05057807 */ /* 0x000fe20000800000 */
[----:B------:R-:W-:Y:S06]  /*1220*/  RET.REL.NODEC R2 `(_ZN2at6native53_GLOBAL__N__7c5e0505_20_UpSampleNearest1d_cu_19867e3837upsample_nearest1d_backward_out_frameIddXadL_ZNS0_46nearest_neighbor_exact_bw_compute_source_indexEfiiEEEEvPKT_mmmmPS3_f) ;  /* 0xffffedd002007950 */ /* 0x000fec0003c3ffff */
        .weak           $__internal_9_$__cuda_sm20_rem_u64
        .type           $__internal_9_$__cuda_sm20_rem_u64,@function
        .size           $__internal_9_$__cuda_sm20_rem_u64,(.L_x_316 - $__internal_9_$__cuda_sm20_rem_u64)
$__internal_9_$__cuda_sm20_rem_u64:
        /* <DEDUP_REMOVED lines=26> */
[----:B------:R-:W-:Y:S01]  /*13d0*/  IMAD.HI.U32 R9, P1, R11, R7, R8 ;  /* 0x000000070b097227 */ /* 0x000fe20007820008 */
[----:B------:R-:W-:-:S03]  /*13e0*/  MOV R7, RZ ;  /* 0x000000ff00077202 */ /* 0x000fc60000000f00 */
        /* <DEDUP_REMOVED lines=23> */
[C---:B------:R-:W-:Y:S02]  /*1560*/  ISETP.GE.U32.AND P0, PT, R5.reuse, c[0x0][0x170], PT ;  /* 0x00005c0005007a0c */ /* 0x040fe40003f06070 */
[----:B------:R-:W-:-:S02]  /*1570*/  IADD3 R2, R5, -c[0x0][0x170], RZ ;  /* 0x80005c0005027a10 */ /* 0x000fc40007ffe0ff */
[----:B------:R-:W-:Y:S02]  /*1580*/  ISETP.GE.U32.AND.EX P0, PT, R6, c[0x0][0x174], PT, P0 ;  /* 0x00005d0006007a0c */ /* 0x000fe40003f06100 */
[----:B------:R-:W-:Y:S02]  /*1590*/  ISETP.NE.U32.AND P1, PT, RZ, c[0x0][0x170], PT ;  /* 0x00005c00ff007a0c */ /* 0x000fe40003f25070 */
[----:B------:R-:W-:Y:S01]  /*15a0*/  SEL R2, R2, R5, P0 ;  /* 0x0000000502027207 */ /* 0x000fe20000000000 */
[----:B------:R-:W-:Y:S01]  /*15b0*/  IMAD.MOV.U32 R5, RZ, RZ, 0x0 ;  /* 0x00000000ff057424 */ /* 0x000fe200078e00ff */
[----:B------:R-:W-:-:S04]  /*15c0*/  ISETP.NE.AND.EX P1, PT, RZ, c[0x0][0x174], PT, P1 ;  /* 0x00005d00ff007a0c */ /* 0x000fc80003f25310 */
[----:B------:R-:W-:Y:S01]  /*15d0*/  SEL R2, R2, 0xffffffff, P1 ;  /* 0xffffffff02027807 */ /* 0x000fe20000800000 */
[----:B------:R-:W-:Y:S08]  /*15e0*/  RET.REL.NODEC R4 `(_ZN2at6native53_GLOBAL__N__7c5e0505_20_UpSampleNearest1d_cu_19867e3837upsample_nearest1d_backward_out_frameIddXadL_ZNS0_46nearest_neighbor_exact_bw_compute_source_indexEfiiEEEEvPKT_mmmmPS3_f) ;  /* 0xffffea1004007950 */ /* 0x000ff00003c3ffff */
.L_x_86:
        /* <DEDUP_REMOVED lines=9> */
.L_x_316:


//--------------------- .text._ZN2at6native53_GLOBAL__N__7c5e0505_20_UpSampleNearest1d_cu_19867e3837upsample_nearest1d_backward_out_frameIhlXadL_ZNS0_40nearest_neighbor_bw_compute_source_indexEfiiEEEEvPKT_mmmmPS3_f --------------------------
	.section	.text._ZN2at6native53_GLOBAL__N__7c5e0505_20_UpSampleNearest1d_cu_19867e3837upsample_nearest1d_backward_out_frameIhlXadL_ZNS0_40nearest_neighbor_bw_compute_source_indexEfiiEEEEvPKT_mmmmPS3_f,"ax",@progbits
	.sectioninfo	@"SHI_REGISTERS=32"
	.align	128
.text._ZN2at6native53_GLOBAL__N__7c5e0505_20_UpSampleNearest1d_cu_19867e3837upsample_nearest1d_backward_out_frameIhlXadL_ZNS0_40nearest_neighbor_bw_compute_source_indexEfiiEEEEvPKT_mmmmPS3_f:
        .type           _ZN2at6native53_GLOBAL__N__7c5e0505_20_UpSampleNearest1d_cu_19867e3837upsample_nearest1d_backward_out_frameIhlXadL_ZNS0_40nearest_neighbor_bw_compute_source_indexEfiiEEEEvPKT_mmmmPS3_f,@function
        .size           _ZN2at6native53_GLOBAL__N__7c5e0505_20_UpSampleNearest1d_cu_19867e3837upsample_nearest1d_backward_out_frameIhlXadL_ZNS0_40nearest_neighbor_bw_compute_source_indexEfiiEEEEvPKT_mmmmPS3_f,(.L_x_319 - _ZN2at6native53_GLOBAL__N__7c5e0505_20_UpSampleNearest1d_cu_19867e3837upsample_nearest1d_backward_out_frameIhlXadL_ZNS0_40nearest_neighbor_bw_compute_source_indexEfiiEEEEvPKT_mmmmPS3_f)
        .other          _ZN2at6native53_GLOBAL__N__7c5e0505_20_UpSampleNearest1d_cu_19867e3837upsample_nearest1d_backward_out_frameIhlXadL_ZNS0_40nearest_neighbor_bw_compute_source_indexEfiiEEEEvPKT_mmmmPS3_f,@"STO_CUDA_ENTRY STV_DEFAULT"
_ZN2at6native53_GLOBAL__N__7c5e0505_20_UpSampleNearest1d_cu_19867e3837upsample_nearest1d_backward_out_frameIhlXadL_ZNS0_40nearest_neighbor_bw_compute_source_indexEfiiEEEEvPKT_mmmmPS3_f:
        /* <DEDUP_REMOVED lines=20> */
[----:B------:R-:W-:Y:S05]  /*0140*/  CALL.REL.NOINC `($__internal_10_$__cuda_sm20_div_u64) ;  /* 0x00000c3000007944 */ /* 0x000fea0003c00000 */
[----:B------:R-:W-:-:S04]  /*0150*/  IMAD.MOV R3, RZ, RZ, -R4 ;  /* 0x000000ffff037224 */ /* 0x000fc800078e0a04 */
[----:B------:R-:W-:Y:S01]  /*0160*/  IMAD R2, R3, c[0x0][0x180], R0 ;  /* 0x0000600003027a24 */ /* 0x000fe200078e0200 */
[----:B------:R-:W-:Y:S05]  /*0170*/  BRA `(.L_x_89) ;  /* 0x0000016000007947 */ /* 0x000fea0003800000 */
.L_x_88:
        /* <DEDUP_REMOVED lines=22> */
.L_x_89:
[----:B------:R-:W-:Y:S05]  /*02e0*/  BSYNC B0 ;  /* 0x0000000000007941 */ /* 0x000fea0003800000 */
.L_x_87:
[----:B------:R-:W-:Y:S01]  /*02f0*/  LOP3.LUT R3, R5, c[0x0][0x174], RZ, 0xfc, !PT ;  /* 0x00005d0005037a12 */ /* 0x000fe200078efcff */
[----:B------:R-:W-:Y:S03]  /*0300*/  BSSY B0, `(.L_x_90) ;  /* 0x0000018000007945 */ /* 0x000fe60003800000 */
[----:B------:R-:W-:-:S13]  /*0310*/  ISETP.NE.U32.AND P0, PT, R3, RZ, PT ;  /* 0x000000ff0300720c */ /* 0x000fda0003f05070 */
[----:B------:R-:W-:Y:S05]  /*0320*/  @!P0 BRA `(.L_x_91) ;  /* 0x0000004000008947 */ /* 0x000fea0003800000 */
[----:B------:R-:W-:Y:S01]  /*0330*/  IMAD.MOV.U32 R3, RZ, RZ, R5 ;  /* 0x000000ffff037224 */ /* 0x000fe200078e0005 */
[----:B------:R-:W-:Y:S02]  /*0340*/  MOV R6, 0x360 ;  /* 0x0000036000067802 */ /* 0x000fe40000000f00 */
[----:B------:R-:W-:Y:S05]  /*0350*/  CALL.REL.NOINC `($__internal_11_$__cuda_sm20_rem_u64) ;  /* 0x00000e5000007944 */ /* 0x000fea0003c00000 */
[----:B------:R-:W-:Y:S05]  /*0360*/  BRA `(.L_x_92) ;  /* 0x0000011000007947 */ /* 0x000fea0003800000 */
.L_x_91:
        /* <DEDUP_REMOVED lines=17> */
.L_x_92:
[----:B------:R-:W-:Y:S05]  /*0480*/  BSYNC B0 ;  /* 0x0000000000007941 */ /* 0x000fea0003800000 */
.L_x_90:
[----:B------:R-:W-:-:S04]  /*0490*/  ISETP.NE.U32.AND P0, PT, RZ, c[0x0][0x168], PT ;  /* 0x00005a00ff007a0c */ /* 0x000fc80003f05070 */
[----:B------:R-:W-:-:S13]  /*04a0*/  ISETP.NE.AND.EX P0, PT, RZ, c[0x0][0x16c], PT, P0 ;  /* 0x00005b00ff007a0c */ /* 0x000fda0003f05300 */
[----:B------:R-:W-:Y:S05]  /*04b0*/  @!P0 EXIT ;  /* 0x000000000000894d */ /* 0x000fea0003800000 */
[----:B------:R-:W-:Y:S01]  /*04c0*/  IADD3 R4, R2, 0x1, RZ ;  /* 0x0000000102047810 */ /* 0x000fe20007ffe0ff */
[----:B------:R-:W-:Y:S01]  /*04d0*/  IMAD.MOV.U32 R13, RZ, RZ, RZ ;  /* 0x000000ffff0d7224 */ /* 0x000fe200078e00ff */
[----:B------:R-:W0:Y:S01]  /*04e0*/  I2F R2, R2 ;  /* 0x0000000200027306 */ /* 0x000e220000201400 */
[----:B------:R-:W-:-:S07]  /*04f0*/  ULDC.64 UR6, c[0x0][0x118] ;  /* 0x0000460000067ab9 */ /* 0x000fce0000000a00 */
[----:B------:R-:W1:Y:S01]  /*0500*/  I2F R4, R4 ;  /* 0x0000000400047306 */ /* 0x000e620000201400 */
[----:B0-----:R-:W-:-:S07]  /*0510*/  FMUL.FTZ R3, R2, c[0x0][0x190] ;  /* 0x0000640002037a20 */ /* 0x001fce0000410000 */
[----:B------:R-:W0:Y:S01]  /*0520*/  F2I.FTZ.CEIL.NTZ R3, R3 ;  /* 0x0000000300037305 */ /* 0x000e22000021b100 */
[----:B-1----:R-:W-:-:S07]  /*0530*/  FMUL.FTZ R5, R4, c[0x0][0x190] ;  /* 0x0000640004057a20 */ /* 0x002fce0000410000 */
[----:B------:R-:W1:Y:S01]  /*0540*/  F2I.FTZ.CEIL.NTZ R5, R5 ;  /* 0x0000000500057305 */ /* 0x000e62000021b100 */
[----:B0-----:R-:W-:Y:S02]  /*0550*/  IMNMX R11, R3, c[0x0][0x178], PT ;  /* 0x00005e00030b7a17 */ /* 0x001fe40003800200 */
[----:B-1----:R-:W-:-:S04]  /*0560*/  IMNMX R10, R5, c[0x0][0x178], PT ;  /* 0x00005e00050a7a17 */ /* 0x002fc80003800200 */
[----:B------:R-:W-:Y:S01]  /*0570*/  LOP3.LUT R6, RZ, R10, RZ, 0x33, !PT ;  /* 0x0000000aff067212 */ /* 0x000fe200078e33ff */
[----:B------:R-:W-:-:S03]  /*0580*/  IMAD.IADD R12, R10, 0x1, -R11 ;  /* 0x000000010a0c7824 */ /* 0x000fc600078e0a0b */
[----:B------:R-:W-:-:S04]  /*0590*/  IADD3 R6, -R6, -0x2, -R11 ;  /* 0xfffffffe06067810 */ /* 0x000fc80007ffe90b */
[----:B------:R-:W-:Y:S02]  /*05a0*/  ISETP.GE.U32.AND P1, PT, R6, 0x3, PT ;  /* 0x000000030600780c */ /* 0x000fe40003f26070 */
.L_x_104:
        /* <DEDUP_REMOVED lines=20> */
.L_x_101:
        /* <DEDUP_REMOVED lines=39> */
.L_x_100:
[----:B------:R-:W-:Y:S05]  /*0960*/  BSYNC B3 ;  /* 0x0000000000037941 */ /* 0x000fea0003800000 */
.L_x_99:
        /* <DEDUP_REMOVED lines=23> */
.L_x_103:
[----:B------:R-:W-:Y:S05]  /*0ae0*/  BSYNC B3 ;  /* 0x0000000000037941 */ /* 0x000fea0003800000 */
.L_x_102:
[----:B------:R-:W-:-:S13]  /*0af0*/  ISETP.NE.OR P0, PT, R9, RZ, P0 ;  /* 0x000000ff0900720c */ /* 0x000fda0000705670 */
[----:B------:R-:W-:Y:S01]  /*0b00*/  @!P0 BREAK B0 ;  /* 0x0000000000008942 */ /* 0x000fe20003800000 */
[----:B------:R-:W-:Y:S05]  /*0b10*/  @!P0 BRA `(.L_x_96) ;  /* 0x000000d000008947 */ /* 0x000fea0003800000 */
.L_x_98:
[----:B------:R-:W-:Y:S05]  /*0b20*/  BSYNC B0 ;  /* 0x0000000000007941 */ /* 0x000fea0003800000 */
.L_x_97:
        /* <DEDUP_REMOVED lines=12> */
.L_x_96:
[----:B------:R-:W-:Y:S05]  /*0bf0*/  BSYNC B1 ;  /* 0x0000000000017941 */ /* 0x000fea0003800000 */
.L_x_95:
        /* <DEDUP_REMOVED lines=13> */
.L_x_94:
[----:B------:R-:W-:Y:S05]  /*0cd0*/  BSYNC B2 ;  /* 0x0000000000027941 */ /* 0x000fea0003800000 */
.L_x_93:
        /* <DEDUP_REMOVED lines=10> */
        .weak           $__internal_10_$__cuda_sm20_div_u64
        .type           $__internal_10_$__cuda_sm20_div_u64,@function
        .size           $__internal_10_$__cuda_sm20_div_u64,($__internal_11_$__cuda_sm20_rem_u64 - $__internal_10_$__cuda_sm20_div_u64)
$__internal_10_$__cuda_sm20_div_u64:
        /* <DEDUP_REMOVED lines=66> */
[----:B------:R-:W-:Y:S06]  /*11a0*/  RET.REL.NODEC R2 `(_ZN2at6native53_GLOBAL__N__7c5e0505_20_UpSampleNearest1d_cu_19867e3837upsample_nearest1d_backward_out_frameIhlXadL_ZNS0_40nearest_neighbor_bw_compute_source_indexEfiiEEEEvPKT_mmmmPS3_f) ;  /* 0xffffee5002007950 */ /* 0x000fec0003c3ffff */
        .weak           $__internal_11_$__cuda_sm20_rem_u64
        .type           $__internal_11_$__cuda_sm20_rem_u64,@function
        .size           $__internal_11_$__cuda_sm20_rem_u64,(.L_x_319 - $__internal_11_$__cuda_sm20_rem_u64)
$__internal_11_$__cuda_sm20_rem_u64:
        /* <DEDUP_REMOVED lines=59> */
[----:B------:R-:W-:Y:S06]  /*1560*/  RET.REL.NODEC R6 `(_ZN2at6native53_GLOBAL__N__7c5e0505_20_UpSampleNearest1d_cu_19867e3837upsample_nearest1d_backward_out_frameIhlXadL_ZNS0_40nearest_neighbor_bw_compute_source_indexEfiiEEEEvPKT_mmmmPS3_f) ;  /* 0xffffea9006007950 */ /* 0x000fec0003c3ffff */
.L_x_105:
        /* <DEDUP_REMOVED lines=9> */
.L_x_319:


//--------------------- .text._ZN2at6native53_GLOBAL__N__7c5e0505_20_UpSampleNearest1d_cu_19867e3837upsample_nearest1d_backward_out_frameIN3c108BFloat16EfXadL_ZNS0_40nearest_neighbor_bw_compute_source_indexEfiiEEEEvPKT_mmmmPS5_f --------------------------
	.section	.text._ZN2at6native53_GLOBAL__N__7c5e0505_20_UpSampleNearest1d_cu_19867e3837upsample_nearest1d_backward_out_frameIN3c108BFloat16EfXadL_ZNS0_40nearest_neighbor_bw_compute_source_indexEfiiEEEEvPKT_mmmmPS5_f,"ax",@progbits
	.sectioninfo	@"SHI_REGISTERS=30"
	.align	128
.text._ZN2at6native53_GLOBAL__N__7c5e0505_20_UpSampleNearest1d_cu_19867e3837upsample_nearest1d_backward_out_frameIN3c108BFloat16EfXadL_ZNS0_40nearest_neighbor_bw_compute_source_indexEfiiEEEEvPKT_mmmmPS5_f:
        .type           _ZN2at6native53_GLOBAL__N__7c5e0505_20_UpSampleNearest1d_cu_19867e3837upsample_nearest1d_backward_out_frameIN3c108BFloat16EfXadL_ZNS0_40nearest_neighbor_bw_compute_source_indexEfiiEEEEvPKT_mmmmPS5_f,@function
        .size           _ZN2at6native53_GLOBAL__N__7c5e0505_20_UpSampleNearest1d_cu_19867e3837upsample_nearest1d_backward_out_frameIN3c108BFloat16EfXadL_ZNS0_40nearest_neighbor_bw_compute_source_indexEfiiEEEEvPKT_mmmmPS5_f,(.L_x_322 - _ZN2at6native53_GLOBAL__N__7c5e0505_20_UpSampleNearest1d_cu_19867e3837upsample_nearest1d_backward_out_frameIN3c108BFloat16EfXadL_ZNS0_40nearest_neighbor_bw_compute_source_indexEfiiEEEEvPKT_mmmmPS5_f)
        .other          _ZN2at6native53_GLOBAL__N__7c5e0505_20_UpSampleNearest1d_cu_19867e3837upsample_nearest1d_backward_out_frameIN3c108BFloat16EfXadL_ZNS0_40nearest_neighbor_bw_compute_source_indexEfiiEEEEvPKT_mmmmPS5_f,@"STO_CUDA_ENTRY STV_DEFAULT"
_ZN2at6native53_GLOBAL__N__7c5e0505_20_UpSampleNearest1d_cu_19867e3837upsample_nearest1d_backward_out_frameIN3c108BFloat16EfXadL_ZNS0_40nearest_neighbor_bw_compute_source_indexEfiiEEEEvPKT_mmmmPS5_f:
        /* <DEDUP_REMOVED lines=20> */
[----:B------:R-:W-:Y:S05]  /*0140*/  CALL.REL.NOINC `($__internal_12_$__cuda_sm20_div_u64) ;  /* 0x00000e9000007944 */ /* 0x000fea0003c00000 */
[----:B------:R-:W-:-:S04]  /*0150*/  IMAD.MOV R3, RZ, RZ, -R4 ;  /* 0x000000ffff037224 */ /* 0x000fc800078e0a04 */
[----:B------:R-:W-:Y:S01]  /*0160*/  IMAD R2, R3, c[0x0][0x180], R0 ;  /* 0x0000600003027a24 */ /* 0x000fe200078e0200 */
[----:B------:R-:W-:Y:S05]  /*0170*/  BRA `(.L_x_108) ;  /* 0x0000016000007947 */ /* 0x000fea0003800000 */
.L_x_107:
        /* <DEDUP_REMOVED lines=22> */
.L_x_108:
[----:B------:R-:W-:Y:S05]  /*02e0*/  BSYNC B0 ;  /* 0x0000000000007941 */ /* 0x000fea0003800000 */
.L_x_106:
[----:B------:R-:W-:Y:S01]  /*02f0*/  LOP3.LUT R3, R5, c[0x0][0x174], RZ, 0xfc, !PT ;  /* 0x00005d0005037a12 */ /* 0x000fe200078efcff */
[----:B------:R-:W-:Y:S03]  /*0300*/  BSSY B0, `(.L_x_109) ;  /* 0x0000018000007945 */ /* 0x000fe60003800000 */
[----:B------:R-:W-:-:S13]  /*0310*/  ISETP.NE.U32.AND P0, PT, R3, RZ, PT ;  /* 0x000000ff0300720c */ /* 0x000fda0003f05070 */
[----:B------:R-:W-:Y:S05]  /*0320*/  @!P0 BRA `(.L_x_110) ;  /* 0x0000004000008947 */ /* 0x000fea0003800000 */
[----:B------:R-:W-:Y:S02]  /*0330*/  MOV R3, R5 ;  /* 0x0000000500037202 */ /* 0x000fe40000000f00 */
[----:B------:R-:W-:Y:S02]  /*0340*/  MOV R6, 0x360 ;  /* 0x0000036000067802 */ /* 0x000fe40000000f00 */
[----:B------:R-:W-:Y:S05]  /*0350*/  CALL.REL.NOINC `($__internal_13_$__cuda_sm20_rem_u64) ;  /* 0x000010b000007944 */ /* 0x000fea0003c00000 */
[----:B------:R-:W-:Y:S05]  /*0360*/  BRA `(.L_x_111) ;  /* 0x0000011000007947 */ /* 0x000fea0003800000 */
.L_x_110:
        /* <DEDUP_REMOVED lines=17> */
.L_x_111:
[----:B------:R-:W-:Y:S05]  /*0480*/  BSYNC B0 ;  /* 0x0000000000007941 */ /* 0x000fea0003800000 */
.L_x_109:
        /* <DEDUP_REMOVED lines=11> */
[----:B------:R1:W2:Y:S01]  /*0540*/  F2I.FTZ.CEIL.NTZ R6, R10 ;  /* 0x0000000a00067305 */ /* 0x0002a2000021b100 */
[----:B0-----:R-:W-:-:S04]  /*0550*/  IMNMX R7, R3, c[0x0][0x178], PT ;  /* 0x00005e0003077a17 */ /* 0x001fc80003800200 */
[C---:B-1----:R-:W-:Y:S02]  /*0560*/  IADD3 R10, R7.reuse, 0x2, RZ ;  /* 0x00000002070a7810 */ /* 0x042fe40007ffe0ff */
[----:B------:R-:W-:Y:S02]  /*0570*/  IADD3 R11, R7, 0x3, RZ ;  /* 0x00000003070b7810 */ /* 0x000fe40007ffe0ff */
[----:B--2---:R-:W-:-:S04]  /*0580*/  IMNMX R6, R6, c[0x0][0x178], PT ;  /* 0x00005e0006067a17 */ /* 0x004fc80003800200 */
[----:B------:R-:W-:Y:S01]  /*0590*/  LOP3.LUT R8, RZ, R6, RZ, 0x33, !PT ;  /* 0x00000006ff087212 */ /* 0x000fe200078e33ff */
[----:B------:R-:W-:-:S03]  /*05a0*/  IMAD.IADD R12, R6, 0x1, -R7 ;  /* 0x00000001060c7824 */ /* 0x000fc600078e0a07 */
[----:B------:R-:W-:Y:S02]  /*05b0*/  IADD3 R8, -R8, -0x2, -R7 ;  /* 0xfffffffe08087810 */ /* 0x000fe40007ffe907 */
[----:B------:R-:W-:Y:S02]  /*05c0*/  LOP3.LUT R12, R12, 0x3, RZ, 0xc0, !PT ;  /* 0x000000030c0c7812 */ /* 0x000fe400078ec0ff */
[----:B------:R-:W-:Y:S02]  /*05d0*/  ISETP.GE.U32.AND P1, PT, R8, 0x3, PT ;  /* 0x000000030800780c */ /* 0x000fe40003f26070 */
[----:B------:R-:W-:Y:S02]  /*05e0*/  IADD3 R8, R7, 0x1, RZ ;  /* 0x0000000107087810 */ /* 0x000fe40007ffe0ff */
.L_x_121:
[----:B------:R-:W-:Y:S01]  /*05f0*/  ISETP.GT.AND P0, PT, R6, R7, PT ;  /* 0x000000070600720c */ /* 0x000fe20003f04270 */
[----:B------:R-:W-:Y:S01]  /*0600*/  BSSY B0, `(.L_x_112) ;  /* 0x0000093000007945 */ /* 0x000fe20003800000 */
[----:B------:R-:W-:-:S11]  /*0610*/  IMAD.MOV.U32 R13, RZ, RZ, RZ ;  /* 0x000000ffff0d7224 */ /* 0x000fd600078e00ff */
[----:B------:R-:W-:Y:S05]  /*0620*/  @!P0 BRA `(.L_x_113) ;  /* 0x0000090000008947 */ /* 0x000fea0003800000 */
[----:B------:R-:W-:Y:S01]  /*0630*/  ISETP.NE.AND P0, PT, R12, RZ, PT ;  /* 0x000000ff0c00720c */ /* 0x000fe20003f05270 */
[----:B------:R-:W-:Y:S01]  /*0640*/  IMAD R2, R9, c[0x0][0x170], R4 ;  /* 0x00005c0009027a24 */ /* 0x000fe200078e0204 */
[----:B------:R-:W-:Y:S01]  /*0650*/  BSSY B1, `(.L_x_114) ;  /* 0x000001a000017945 */ /* 0x000fe20003800000 */
[----:B------:R-:W-:Y:S01]  /*0660*/  IMAD.MOV.U32 R13, RZ, RZ, RZ ;  /* 0x000000ffff0d7224 */ /* 0x000fe200078e00ff */
[----:B------:R-:W-:Y:S01]  /*0670*/  MOV R5, R7 ;  /* 0x0000000700057202 */ /* 0x000fe20000000f00 */
[----:B------:R-:W-:-:S04]  /*0680*/  IMAD R17, R2, c[0x0][0x178], R7 ;  /* 0x00005e0002117a24 */ /* 0x000fc800078e0207 */
[----:B------:R-:W-:-:S04]  /*0690*/  IMAD.MOV.U32 R14, RZ, RZ, R17 ;  /* 0x000000ffff0e7224 */ /* 0x000fc800078e0011 */
[----:B------:R-:W-:Y:S05]  /*06a0*/  @!P0 BRA `(.L_x_115) ;  /* 0x0000014000008947 */ /* 0x000fea0003800000 */
[----:B------:R-:W-:-:S04]  /*06b0*/  IMAD.MOV.U32 R2, RZ, RZ, 0x2 ;  /* 0x00000002ff027424 */ /* 0x000fc800078e00ff */
[----:B------:R-:W-:-:S05]  /*06c0*/  IMAD.WIDE R2, R17, R2, c[0x0][0x160] ;  /* 0x0000580011027625 */ /* 0x000fca00078e0202 */
[----:B------:R-:W2:Y:S01]  /*06d0*/  LDG.E.U16 R13, [R2.64] ;  /* 0x00000006020d7981 */ /* 0x000ea2000c1e1500 */
[----:B------:R-:W-:Y:S01]  /*06e0*/  ISETP.NE.AND P0, PT, R12, 0x1, PT ;  /* 0x000000010c00780c */ /* 0x000fe20003f05270 */
[----:B------:R-:W-:Y:S01]  /*06f0*/  IMAD.MOV.U32 R5, RZ, RZ, R8 ;  /* 0x000000ffff057224 */ /* 0x000fe200078e0008 */
[----:B------:R-:W-:Y:S02]  /*0700*/  IADD3 R14, R17, 0x1, RZ ;  /* 0x00000001110e7810 */ /* 0x000fe40007ffe0ff */
[----:B--2---:R-:W-:-:S05]  /*0710*/  PRMT R13, RZ, 0x5410, R13 ;  /* 0x00005410ff0d7816 */ /* 0x004fca000000000d */
[----:B------:R-:W-:-:S04]  /*0720*/  FADD.FTZ R13, RZ, R13 ;  /* 0x0000000dff0d7221 */ /* 0x000fc80000010000 */
        /* <DEDUP_REMOVED lines=12> */
.L_x_115:
[----:B------:R-:W-:Y:S05]  /*07f0*/  BSYNC B1 ;  /* 0x0000000000017941 */ /* 0x000fea0003800000 */
.L_x_114:
        /* <DEDUP_REMOVED lines=12> */
.L_x_118:
        /* <DEDUP_REMOVED lines=50> */
[----:B------:R-:W-:Y:S02]  /*0be0*/  FADD.FTZ R13, R13, R2 ;  /* 0x000000020d0d7221 */ /* 0x000fe40000010000 */
[----:B------:R-:W-:-:S02]  /*0bf0*/  IMAD.MOV.U32 R2, RZ, RZ, R14 ;  /* 0x000000ffff027224 */ /* 0x000fc400078e000e */
[----:B------:R-:W-:Y:S01]  /*0c00*/  FADD.FTZ R13, R13, R22 ;  /* 0x000000160d0d7221 */ /* 0x000fe20000010000 */
[----:B------:R-:W-:Y:S05]  /*0c10*/  @!P2 BRA `(.L_x_118) ;  /* 0xfffffca00000a947 */ /* 0x000fea000383ffff */
.L_x_117:
[----:B------:R-:W-:Y:S05]  /*0c20*/  BSYNC B1 ;  /* 0x0000000000017941 */ /* 0x000fea0003800000 */
.L_x_116:
        /* <DEDUP_REMOVED lines=33> */
.L_x_120:
[----:B------:R-:W-:Y:S05]  /*0e40*/  BSYNC B1 ;  /* 0x0000000000017941 */ /* 0x000fea0003800000 */
.L_x_119:
        /* <DEDUP_REMOVED lines=14> */
.L_x_113:
[----:B------:R-:W-:Y:S05]  /*0f30*/  BSYNC B0 ;  /* 0x0000000000007941 */ /* 0x000fea0003800000 */
.L_x_112:
        /* <DEDUP_REMOVED lines=10> */
        .weak           $__internal_12_$__cuda_sm20_div_u64
        .type           $__internal_12_$__cuda_sm20_div_u64,@function
        .size           $__internal_12_$__cuda_sm20_div_u64,($__internal_13_$__cuda_sm20_rem_u64 - $__internal_12_$__cuda_sm20_div_u64)
$__internal_12_$__cuda_sm20_div_u64:
        /* <DEDUP_REMOVED lines=66> */
[----:B------:R-:W-:Y:S06]  /*1400*/  RET.REL.NODEC R2 `(_ZN2at6native53_GLOBAL__N__7c5e0505_20_UpSampleNearest1d_cu_19867e3837upsample_nearest1d_backward_out_frameIN3c108BFloat16EfXadL_ZNS0_40nearest_neighbor_bw_compute_source_indexEfiiEEEEvPKT_mmmmPS5_f) ;  /* 0xffffebf002007950 */ /* 0x000fec0003c3ffff */
        .weak           $__internal_13_$__cuda_sm20_rem_u64
        .type           $__internal_13_$__cuda_sm20_rem_u64,@function
        .size           $__internal_13_$__cuda_sm20_rem_u64,(.L_x_322 - $__internal_13_$__cuda_sm20_rem_u64)
$__internal_13_$__cuda_sm20_rem_u64:
        /* <DEDUP_REMOVED lines=59> */
[----:B------:R-:W-:Y:S06]  /*17c0*/  RET.REL.NODEC R6 `(_ZN2at6native53_GLOBAL__N__7c5e0505_20_UpSampleNearest1d_cu_19867e3837upsample_nearest1d_backward_out_frameIN3c108BFloat16EfXadL_ZNS0_40nearest_neighbor_bw_compute_source_indexEfiiEEEEvPKT_mmmmPS5_f) ;  /* 0xffffe83006007950 */ /* 0x000fec0003c3ffff */
.L_x_122:
        /* <DEDUP_REMOVED lines=11> */
.L_x_322:


//--------------------- .text._ZN2at6native53_GLOBAL__N__7c5e0505_20_UpSampleNearest1d_cu_19867e3837upsample_nearest1d_backward_out_frameIN3c104HalfEfXadL_ZNS0_40nearest_neighbor_bw_compute_source_indexEfiiEEEEvPKT_mmmmPS5_f --------------------------
	.section	.text._ZN2at6native53_GLOBAL__N__7c5e0505_20_UpSampleNearest1d_cu_19867e3837upsample_nearest1d_backward_out_frameIN3c104HalfEfXadL_ZNS0_40nearest_neighbor_bw_compute_source_indexEfiiEEEEvPKT_mmmmPS5_f,"ax",@progbits
	.sectioninfo	@"SHI_REGISTERS=30"
	.align	128
.text._ZN2at6native53_GLOBAL__N__7c5e0505_20_UpSampleNearest1d_cu_19867e3837upsample_nearest1d_backward_out_frameIN3c104HalfEfXadL_ZNS0_40nearest_neighbor_bw_compute_source_indexEfiiEEEEvPKT_mmmmPS5_f:
        .type           _ZN2at6native53_GLOBAL__N__7c5e0505_20_UpSampleNearest1d_cu_19867e3837upsample_nearest1d_backward_out_frameIN3c104HalfEfXadL_ZNS0_40nearest_neighbor_bw_compute_source_indexEfiiEEEEvPKT_mmmmPS5_f,@function
        .size           _ZN2at6native53_GLOBAL__N__7c5e0505_20_UpSampleNearest1d_cu_19867e3837upsample_nearest1d_backward_out_frameIN3c104HalfEfXadL_ZNS0_40nearest_neighbor_bw_compute_source_indexEfiiEEEEvPKT_mmmmPS5_f,(.L_x_325 - _ZN2at6native53_GLOBAL__N__7c5e0505_20_UpSampleNearest1d_cu_19867e3837upsample_nearest1d_backward_out_frameIN3c104HalfEfXadL_ZNS0_40nearest_neighbor_bw_compute_source_indexEfiiEEEEvPKT_mmmmPS5_f)
        .other          _ZN2at6native53_GLOBAL__N__7c5e0505_20_UpSampleNearest1d_cu_19867e3837upsample_nearest1d_backward_out_frameIN3c104HalfEfXadL_ZNS0_40nearest_neighbor_bw_compute_source_indexEfiiEEEEvPKT_mmmmPS5_f,@"STO_CUDA_ENTRY STV_DEFAULT"
_ZN2at6native53_GLOBAL__N__7c5e0505_20_UpSampleNearest1d_cu_19867e3837upsample_nearest1d_backward_out_frameIN3c104HalfEfXadL_ZNS0_40nearest_neighbor_bw_compute_source_indexEfiiEEEEvPKT_mmmmPS5_f:
        /* <DEDUP_REMOVED lines=20> */
[----:B------:R-:W-:Y:S05]  /*0140*/  CALL.REL.NOINC `($__internal_14_$__cuda_sm20_div_u64) ;  /* 0x00000e8000007944 */ /* 0x000fea0003c00000 */
[----:B------:R-:W-:-:S05]  /*0150*/  IADD3 R3, -R4, RZ, RZ ;  /* 0x000000ff04037210 */ /* 0x000fca0007ffe1ff */
[----:B------:R-:W-:Y:S01]  /*0160*/  IMAD R2, R3, c[0x0][0x180], R0 ;  /* 0x0000600003027a24 */ /* 0x000fe200078e0200 */
[----:B------:R-:W-:Y:S05]  /*0170*/  BRA `(.L_x_125) ;  /* 0x0000016000007947 */ /* 0x000fea0003800000 */
.L_x_124:
        /* <DEDUP_REMOVED lines=22> */
.L_x_125:
[----:B------:R-:W-:Y:S05]  /*02e0*/  BSYNC B0 ;  /* 0x0000000000007941 */ /* 0x000fea0003800000 */
.L_x_123:
[----:B------:R-:W-:Y:S01]  /*02f0*/  LOP3.LUT R3, R5, c[0x0][0x174], RZ, 0xfc, !PT ;  /* 0x00005d0005037a12 */ /* 0x000fe200078efcff */
[----:B------:R-:W-:Y:S03]  /*0300*/  BSSY B0, `(.L_x_126) ;  /* 0x0000018000007945 */ /* 0x000fe60003800000 */
[----:B------:R-:W-:-:S13]  /*0310*/  ISETP.NE.U32.AND P0, PT, R3, RZ, PT ;  /* 0x000000ff0300720c */ /* 0x000fda0003f05070 */
[----:B------:R-:W-:Y:S05]  /*0320*/  @!P0 BRA `(.L_x_127) ;  /* 0x0000004000008947 */ /* 0x000fea0003800000 */
[----:B------:R-:W-:Y:S01]  /*0330*/  IMAD.MOV.U32 R3, RZ, RZ, R5 ;  /* 0x000000ffff037224 */ /* 0x000fe200078e0005 */
[----:B------:R-:W-:Y:S02]  /*0340*/  MOV R6, 0x360 ;  /* 0x0000036000067802 */ /* 0x000fe40000000f00 */
[----:B------:R-:W-:Y:S05]  /*0350*/  CALL.REL.NOINC `($__internal_15_$__cuda_sm20_rem_u64) ;  /* 0x000010a000007944 */ /* 0x000fea0003c00000 */
[----:B------:R-:W-:Y:S05]  /*0360*/  BRA `(.L_x_128) ;  /* 0x0000011000007947 */ /* 0x000fea0003800000 */
.L_x_127:
        /* <DEDUP_REMOVED lines=17> */
.L_x_128:
[----:B------:R-:W-:Y:S05]  /*0480*/  BSYNC B0 ;  /* 0x0000000000007941 */ /* 0x000fea0003800000 */
.L_x_126:
[----:B------:R-:W-:-:S04]  /*0490*/  ISETP.NE.U32.AND P0, PT, RZ, c[0x0][0x168], PT ;  /* 0x00005a00ff007a0c */ /* 0x000fc80003f05070 */
[----:B------:R-:W-:-:S13]  /*04a0*/  ISETP.NE.AND.EX P0, PT, RZ, c[0x0][0x16c], PT, P0 ;  /* 0x00005b00ff007a0c */ /* 0x000fda0003f05300 */
[----:B------:R-:W-:Y:S05]  /*04b0*/  @!P0 EXIT ;  /* 0x000000000000894d */ /* 0x000fea0003800000 */
[----:B------:R-:W-:Y:S01]  /*04c0*/  IADD3 R7, R2, 0x1, RZ ;  /* 0x0000000102077810 */ /* 0x000fe20007ffe0ff */
[----:B------:R-:W-:Y:S01]  /*04d0*/  ULDC.64 UR6, c[0x0][0x118] ;  /* 0x0000460000067ab9 */ /* 0x000fe20000000a00 */
[----:B------:R-:W0:Y:S08]  /*04e0*/  I2F R2, R2 ;  /* 0x0000000200027306 */ /* 0x000e300000201400 */
[----:B------:R-:W1:Y:S01]  /*04f0*/  I2F R7, R7 ;  /* 0x0000000700077306 */ /* 0x000e620000201400 */
[----:B0-----:R-:W-:-:S07]  /*0500*/  FMUL.FTZ R3, R2, c[0x0][0x190] ;  /* 0x0000640002037a20 */ /* 0x001fce0000410000 */
[----:B------:R-:W0:Y:S01]  /*0510*/  F2I.FTZ.CEIL.NTZ R3, R3 ;  /* 0x0000000300037305 */ /* 0x000e22000021b100 */
[----:B-1----:R-:W-:Y:S02]  /*0520*/  FMUL.FTZ R9, R7, c[0x0][0x190] ;  /* 0x0000640007097a20 */ /* 0x002fe40000410000 */
[----:B------:R-:W-:-:S05]  /*0530*/  IMAD.MOV.U32 R7, RZ, RZ, RZ ;  /* 0x000000ffff077224 */ /* 0x000fca00078e00ff */
[----:B------:R1:W2:Y:S01]  /*0540*/  F2I.FTZ.CEIL.NTZ R5, R9 ;  /* 0x0000000900057305 */ /* 0x0002a2000021b100 */
[----:B0-----:R-:W-:-:S04]  /*0550*/  IMNMX R6, R3, c[0x0][0x178], PT ;  /* 0x00005e0003067a17 */ /* 0x001fc80003800200 */
[C---:B------:R-:W-:Y:S02]  /*0560*/  IADD3 R8, R6.reuse, 0x1, RZ ;  /* 0x0000000106087810 */ /* 0x040fe40007ffe0ff */
[C---:B-1----:R-:W-:Y:S02]  /*0570*/  IADD3 R9, R6.reuse, 0x2, RZ ;  /* 0x0000000206097810 */ /* 0x042fe40007ffe0ff */
[----:B--2---:R-:W-:Y:S02]  /*0580*/  IMNMX R5, R5, c[0x0][0x178], PT ;  /* 0x00005e0005057a17 */ /* 0x004fe40003800200 */
[----:B------:R-:W-:Y:S02]  /*0590*/  IADD3 R10, R6, 0x3, RZ ;  /* 0x00000003060a7810 */ /* 0x000fe40007ffe0ff */
[----:B------:R-:W-:-:S04]  /*05a0*/  LOP3.LUT R11, RZ, R5, RZ, 0x33, !PT ;  /* 0x00000005ff0b7212 */ /* 0x000fc800078e33ff */
[----:B------:R-:W-:-:S04]  /*05b0*/  IADD3 R11, -R11, -0x2, -R6 ;  /* 0xfffffffe0b0b7810 */ /* 0x000fc80007ffe906 */
[----:B------:R-:W-:Y:S02]  /*05c0*/  ISETP.GE.U32.AND P1, PT, R11, 0x3, PT ;  /* 0x000000030b00780c */ /* 0x000fe40003f26070 */
[----:B------:R-:W-:-:S04]  /*05d0*/  IADD3 R11, -R6, R5, RZ ;  /* 0x00000005060b7210 */ /* 0x000fc80007ffe1ff */
[----:B------:R-:W-:Y:S02]  /*05e0*/  LOP3.LUT R11, R11, 0x3, RZ, 0xc0, !PT ;  /* 0x000000030b0b7812 */ /* 0x000fe400078ec0ff */
.L_x_138:
        /* <DEDUP_REMOVED lines=15> */
[----:B------:R-:W-:Y:S02]  /*06e0*/  ISETP.NE.AND P0, PT, R11, 0x1, PT ;  /* 0x000000010b00780c */ /* 0x000fe40003f05270 */
[----:B------:R-:W-:Y:S01]  /*06f0*/  IADD3 R14, R17, 0x1, RZ ;  /* 0x00000001110e7810 */ /* 0x000fe20007ffe0ff */
[----:B--2---:R-:W-:Y:S01]  /*0700*/  HADD2.F32 R13, -RZ, R12.H0_H0 ;  /* 0x2000000cff0d7230 */ /* 0x004fe20000004100 */
[----:B------:R-:W-:-:S04]  /*0710*/  MOV R12, R8 ;  /* 0x00000008000c7202 */ /* 0x000fc80000000f00 */
        /* <DEDUP_REMOVED lines=8> */
[----:B------:R-:W-:Y:S02]  /*07a0*/  IMAD.MOV.U32 R12, RZ, RZ, R9 ;  /* 0x000000ffff0c7224 */ /* 0x000fe400078e0009 */
[----:B------:R-:W-:Y:S02]  /*07b0*/  @P0 IMAD.MOV.U32 R12, RZ, RZ, R10 ;  /* 0x000000ffff0c0224 */ /* 0x000fe400078e000a */
[----:B------:R-:W-:Y:S01]  /*07c0*/  FADD.FTZ R13, R13, R16 ;  /* 0x000000100d0d7221 */ /* 0x000fe20000010000 */
[----:B---3--:R-:W-:-:S05]  /*07d0*/  @P0 HADD2.F32 R18, -RZ, R15.H0_H0 ;  /* 0x2000000fff120230 */ /* 0x008fca0000004100 */
[----:B------:R-:W-:Y:S02]  /*07e0*/  @P0 FADD.FTZ R13, R13, R18 ;  /* 0x000000120d0d0221 */ /* 0x000fe40000010000 */
.L_x_132:
[----:B------:R-:W-:Y:S05]  /*07f0*/  BSYNC B1 ;  /* 0x0000000000017941 */ /* 0x000fea0003800000 */
.L_x_131:
[----:B------:R-:W-:Y:S05]  /*0800*/  @!P1 BRA `(.L_x_130) ;  /* 0x0000071000009947 */ /* 0x000fea0003800000 */
[----:B------:R-:W-:Y:S01]  /*0810*/  HFMA2.MMA R3, -RZ, RZ, 0, 1.1920928955078125e-07 ;  /* 0x00000002ff037435 */ /* 0x000fe200000001ff */
[----:B------:R-:W-:Y:S09]  /*0820*/  BSSY B1, `(.L_x_133) ;  /* 0x0000040000017945 */ /* 0x000ff20003800000 */
        /* <DEDUP_REMOVED lines=9> */
.L_x_135:
        /* <DEDUP_REMOVED lines=47> */
[----:B------:R-:W-:Y:S01]  /*0bb0*/  FADD.FTZ R13, R13, R16 ;  /* 0x000000100d0d7221 */ /* 0x000fe20000010000 */
[----:B0-----:R-:W-:Y:S01]  /*0bc0*/  IADD3.X R3, RZ, R3, RZ, P3, !PT ;  /* 0x00000003ff037210 */ /* 0x001fe20001ffe4ff */
[----:B------:R-:W-:Y:S02]  /*0bd0*/  HADD2.F32 R2, -RZ, R25.H0_H0 ;  /* 0x20000019ff027230 */ /* 0x000fe40000004100 */
[----:B------:R-:W-:-:S04]  /*0be0*/  FADD.FTZ R13, R13, R24 ;  /* 0x000000180d0d7221 */ /* 0x000fc80000010000 */
[----:B------:R-:W-:Y:S02]  /*0bf0*/  FADD.FTZ R13, R13, R2 ;  /* 0x000000020d0d7221 */ /* 0x000fe40000010000 */
[----:B------:R-:W-:Y:S01]  /*0c00*/  IMAD.MOV.U32 R2, RZ, RZ, R14 ;  /* 0x000000ffff027224 */ /* 0x000fe200078e000e */
[----:B------:R-:W-:Y:S05]  /*0c10*/  @!P2 BRA `(.L_x_135) ;  /* 0xfffffca00000a947 */ /* 0x000fea000383ffff */
.L_x_134:
[----:B------:R-:W-:Y:S05]  /*0c20*/  BSYNC B1 ;  /* 0x0000000000017941 */ /* 0x000fea0003800000 */
.L_x_133:
[----:B------:R-:W-:Y:S01]  /*0c30*/  IMAD.IADD R14, R5, 0x1, -R12 ;  /* 0x00000001050e7824 */ /* 0x000fe200078e0a0c */
[----:B------:R-:W-:Y:S04]  /*0c40*/  BSSY B1, `(.L_x_136) ;  /* 0x000001f000017945 */ /* 0x000fe80003800000 */
        /* <DEDUP_REMOVED lines=12> */
[----:B0-----:R-:W-:-:S04]  /*0d10*/  IADD3 R2, P2, R2, 0x10, RZ ;  /* 0x0000001002027810 */ /* 0x001fc80007f5e0ff */
[----:B------:R-:W-:Y:S01]  /*0d20*/  IADD3.X R3, RZ, R3, RZ, P2, !PT ;  /* 0x00000003ff037210 */ /* 0x000fe200017fe4ff */
        /* <DEDUP_REMOVED lines=16> */
.L_x_137:
[----:B------:R-:W-:Y:S05]  /*0e30*/  BSYNC B1 ;  /* 0x0000000000017941 */ /* 0x000fea0003800000 */
.L_x_136:
        /* <DEDUP_REMOVED lines=14> */
.L_x_130:
[----:B------:R-:W-:Y:S05]  /*0f20*/  BSYNC B0 ;  /* 0x0000000000007941 */ /* 0x000fea0003800000 */
.L_x_129:
[----:B------:R-:W-:Y:S01]  /*0f30*/  IMAD.MOV.U32 R3, RZ, RZ, 0x2 ;  /* 0x00000002ff037424 */ /* 0x000fe200078e00ff */
[----:B------:R-:W-:Y:S02]  /*0f40*/  F2FP.PACK_AB R13, RZ, R13 ;  /* 0x0000000dff0d723e */ /* 0x000fe400000000ff */
        /* <DEDUP_REMOVED lines=8> */
        .weak           $__internal_14_$__cuda_sm20_div_u64
        .type           $__internal_14_$__cuda_sm20_div_u64,@function
        .size           $__internal_14_$__cuda_sm20_div_u64,($__internal_15_$__cuda_sm20_rem_u64 - $__internal_14_$__cuda_sm20_div_u64)
$__internal_14_$__cuda_sm20_div_u64:
        /* <DEDUP_REMOVED lines=66> */
[----:B------:R-:W-:Y:S06]  /*13f0*/  RET.REL.NODEC R2 `(_ZN2at6native53_GLOBAL__N__7c5e0505_20_UpSampleNearest1d_cu_19867e3837upsample_nearest1d_backward_out_frameIN3c104HalfEfXadL_ZNS0_40nearest_neighbor_bw_compute_source_indexEfiiEEEEvPKT_mmmmPS5_f) ;  /* 0xffffec0002007950 */ /* 0x000fec0003c3ffff */
        .weak           $__internal_15_$__cuda_sm20_rem_u64
        .type           $__internal_15_$__cuda_sm20_rem_u64,@function
        .size           $__internal_15_$__cuda_sm20_rem_u64,(.L_x_325 - $__internal_15_$__cuda_sm20_rem_u64)
$__internal_15_$__cuda_sm20_rem_u64:
        /* <DEDUP_REMOVED lines=59> */
[----:B------:R-:W-:Y:S06]  /*17b0*/  RET.REL.NODEC R6 `(_ZN2at6native53_GLOBAL__N__7c5e0505_20_UpSampleNearest1d_cu_19867e3837upsample_nearest1d_backward_out_frameIN3c104HalfEfXadL_ZNS0_40nearest_neighbor_bw_compute_source_indexEfiiEEEEvPKT_mmmmPS5_f) ;  /* 0xffffe84006007950 */ /* 0x000fec0003c3ffff */
.L_x_139:
        /* <DEDUP_REMOVED lines=12> */
.L_x_325:


//--------------------- .text._ZN2at6native53_GLOBAL__N__7c5e0505_20_UpSampleNearest1d_cu_19867e3837upsample_nearest1d_backward_out_frameIffXadL_ZNS0_40nearest_neighbor_bw_compute_source_indexEfiiEEEEvPKT_mmmmPS3_f --------------------------
	.section	.text._ZN2at6native53_GLOBAL__N__7c5e0505_20_UpSampleNearest1d_cu_19867e3837upsample_nearest1d_backward_out_frameIffXadL_ZNS0_40nearest_neighbor_bw_compute_source_indexEfiiEEEEvPKT_mmmmPS3_f,"ax",@progbits
	.sectioninfo	@"SHI_REGISTERS=30"
	.align	128
.text._ZN2at6native53_GLOBAL__N__7c5e0505_20_UpSampleNearest1d_cu_19867e3837upsample_nearest1d_backward_out_frameIffXadL_ZNS0_40nearest_neighbor_bw_compute_source_indexEfiiEEEEvPKT_mmmmPS3_f:
        .type           _ZN2at6native53_GLOBAL__N__7c5e0505_20_UpSampleNearest1d_cu_19867e3837upsample_nearest1d_backward_out_frameIffXadL_ZNS0_40nearest_neighbor_bw_compute_source_indexEfiiEEEEvPKT_mmmmPS3_f,@function
        .size           _ZN2at6native53_GLOBAL__N__7c5e0505_20_UpSampleNearest1d_cu_19867e3837upsample_nearest1d_backward_out_frameIffXadL_ZNS0_40nearest_neighbor_bw_compute_source_indexEfiiEEEEvPKT_mmmmPS3_f,(.L_x_328 - _ZN2at6native53_GLOBAL__N__7c5e0505_20_UpSampleNearest1d_cu_19867e3837upsample_nearest1d_backward_out_frameIffXadL_ZNS0_40nearest_neighbor_bw_compute_source_indexEfiiEEEEvPKT_mmmmPS3_f)
        .other          _ZN2at6native53_GLOBAL__N__7c5e0505_20_UpSampleNearest1d_cu_19867e3837upsample_nearest1d_backward_out_frameIffXadL_ZNS0_40nearest_neighbor_bw_compute_source_indexEfiiEEEEvPKT_mmmmPS3_f,@"STO_CUDA_ENTRY STV_DEFAULT"
_ZN2at6native53_GLOBAL__N__7c5e0505_20_UpSampleNearest1d_cu_19867e3837upsample_nearest1d_backward_out_frameIffXadL_ZNS0_40nearest_neighbor_bw_compute_source_indexEfiiEEEEvPKT_mmmmPS3_f:
        /* <DEDUP_REMOVED lines=20> */
[----:B------:R-:W-:Y:S05]  /*0140*/  CALL.REL.NOINC `($__internal_16_$__cuda_sm20_div_u64) ;  /* 0x00000c9000007944 */ /* 0x000fea0003c00000 */
[----:B------:R-:W-:-:S05]  /*0150*/  IADD3 R3, -R4, RZ, RZ ;  /* 0x000000ff04037210 */ /* 0x000fca0007ffe1ff */
[----:B------:R-:W-:Y:S01]  /*0160*/  IMAD R2, R3, c[0x0][0x180], R0 ;  /* 0x0000600003027a24 */ /* 0x000fe200078e0200 */
[----:B------:R-:W-:Y:S05]  /*0170*/  BRA `(.L_x_142) ;  /* 0x0000016000007947 */ /* 0x000fea0003800000 */
.L_x_141:
        /* <DEDUP_REMOVED lines=22> */
.L_x_142:
[----:B------:R-:W-:Y:S05]  /*02e0*/  BSYNC B0 ;  /* 0x0000000000007941 */ /* 0x000fea0003800000 */
.L_x_140:
[----:B------:R-:W-:Y:S01]  /*02f0*/  LOP3.LUT R3, R5, c[0x0][0x174], RZ, 0xfc, !PT ;  /* 0x00005d0005037a12 */ /* 0x000fe200078efcff */
[----:B------:R-:W-:Y:S03]  /*0300*/  BSSY B0, `(.L_x_143) ;  /* 0x0000018000007945 */ /* 0x000fe60003800000 */
[----:B------:R-:W-:-:S13]  /*0310*/  ISETP.NE.U32.AND P0, PT, R3, RZ, PT ;  /* 0x000000ff0300720c */ /* 0x000fda0003f05070 */
[----:B------:R-:W-:Y:S05]  /*0320*/  @!P0 BRA `(.L_x_144) ;  /* 0x0000004000008947 */ /* 0x000fea0003800000 */
[----:B------:R-:W-:Y:S01]  /*0330*/  IMAD.MOV.U32 R3, RZ, RZ, R5 ;  /* 0x000000ffff037224 */ /* 0x000fe200078e0005 */
[----:B------:R-:W-:Y:S02]  /*0340*/  MOV R6, 0x360 ;  /* 0x0000036000067802 */ /* 0x000fe40000000f00 */
[----:B------:R-:W-:Y:S05]  /*0350*/  CALL.REL.NOINC `($__internal_17_$__cuda_sm20_rem_u64) ;  /* 0x00000eb000007944 */ /* 0x000fea0003c00000 */
[----:B------:R-:W-:Y:S05]  /*0360*/  BRA `(.L_x_145) ;  /* 0x0000011000007947 */ /* 0x000fea0003800000 */
.L_x_144:
        /* <DEDUP_REMOVED lines=17> */
.L_x_145:
[----:B------:R-:W-:Y:S05]  /*0480*/  BSYNC B0 ;  /* 0x0000000000007941 */ /* 0x000fea0003800000 */
.L_x_143:
        /* <DEDUP_REMOVED lines=16> */
[-C--:B------:R-:W-:Y:S02]  /*0590*/  LOP3.LUT R8, RZ, R6.reuse, RZ, 0x33, !PT ;  /* 0x00000006ff087212 */ /* 0x080fe400078e33ff */
[C---:B------:R-:W-:Y:S02]  /*05a0*/  IADD3 R12, -R7.reuse, R6, RZ ;  /* 0x00000006070c7210 */ /* 0x040fe40007ffe1ff */
[----:B------:R-:W-:Y:S02]  /*05b0*/  IADD3 R8, -R8, -0x2, -R7 ;  /* 0xfffffffe08087810 */ /* 0x000fe40007ffe907 */
[----:B------:R-:W-:Y:S02]  /*05c0*/  LOP3.LUT R12, R12, 0x3, RZ, 0xc0, !PT ;  /* 0x000000030c0c7812 */ /* 0x000fe400078ec0ff */
[----:B------:R-:W-:Y:S02]  /*05d0*/  ISETP.GE.U32.AND P1, PT, R8, 0x3, PT ;  /* 0x000000030800780c */ /* 0x000fe40003f26070 */
[----:B------:R-:W-:-:S02]  /*05e0*/  IADD3 R8, R7, 0x1, RZ ;  /* 0x0000000107087810 */ /* 0x000fc40007ffe0ff */
.L_x_155:
[----:B------:R-:W-:Y:S01]  /*05f0*/  ISETP.GT.AND P0, PT, R6, R7, PT ;  /* 0x000000070600720c */ /* 0x000fe20003f04270 */
[----:B------:R-:W-:Y:S01]  /*0600*/  BSSY B0, `(.L_x_146) ;  /* 0x0000074000007945 */ /* 0x000fe20003800000 */
[----:B0-----:R-:W-:-:S11]  /*0610*/  IMAD.MOV.U32 R13, RZ, RZ, RZ ;  /* 0x000000ffff0d7224 */ /* 0x001fd600078e00ff */
        /* <DEDUP_REMOVED lines=11> */
[----:B------:R-:W2:Y:S01]  /*06d0*/  LDG.E R13, [R2.64] ;  /* 0x00000006020d7981 */ /* 0x000ea2000c1e1900 */
[----:B------:R-:W-:Y:S02]  /*06e0*/  ISETP.NE.AND P0, PT, R12, 0x1, PT ;  /* 0x000000010c00780c */ /* 0x000fe40003f05270 */
[----:B------:R-:W-:Y:S02]  /*06f0*/  IADD3 R14, R15, 0x1, RZ ;  /* 0x000000010f0e7810 */ /* 0x000fe40007ffe0ff */
[----:B------:R-:W-:Y:S01]  /*0700*/  MOV R5, R8 ;  /* 0x0000000800057202 */ /* 0x000fe20000000f00 */
[----:B--2---:R-:W-:-:S08]  /*0710*/  FADD.FTZ R13, RZ, R13 ;  /* 0x0000000dff0d7221 */ /* 0x004fd00000010000 */
[----:B------:R-:W-:Y:S05]  /*0720*/  @!P0 BRA `(.L_x_149) ;  /* 0x0000009000008947 */ /* 0x000fea0003800000 */
[----:B------:R-:W-:Y:S01]  /*0730*/  ISETP.NE.AND P0, PT, R12, 0x2, PT ;  /* 0x000000020c00780c */ /* 0x000fe20003f05270 */
[----:B------:R-:W2:-:S12]  /*0740*/  LDG.E R16, [R2.64+0x4] ;  /* 0x0000040602107981 */ /* 0x000e98000c1e1900 */
[----:B------:R-:W3:Y:S01]  /*0750*/  @P0 LDG.E R18, [R2.64+0x8] ;  /* 0x0000080602120981 */ /* 0x000ee2000c1e1900 */
[C---:B------:R-:W-:Y:S01]  /*0760*/  IADD3 R14, R15.reuse, 0x2, RZ ;  /* 0x000000020f0e7810 */ /* 0x040fe20007ffe0ff */
[----:B------:R-:W-:Y:S01]  /*0770*/  IMAD.MOV.U32 R5, RZ, RZ, R10 ;  /* 0x000000ffff057224 */ /* 0x000fe200078e000a */
[----:B------:R-:W-:Y:S01]  /*0780*/  @P0 IADD3 R14, R15, 0x3, RZ ;  /* 0x000000030f0e0810 */ /* 0x000fe20007ffe0ff */
[----:B------:R-:W-:Y:S02]  /*0790*/  @P0 IMAD.MOV.U32 R5, RZ, RZ, R11 ;  /* 0x000000ffff050224 */ /* 0x000fe400078e000b */
[----:B--2---:R-:W-:-:S04]  /*07a0*/  FADD.FTZ R13, R13, R16 ;  /* 0x000000100d0d7221 */ /* 0x004fc80000010000 */
[----:B---3--:R-:W-:Y:S02]  /*07b0*/  @P0 FADD.FTZ R13, R13, R18 ;  /* 0x000000120d0d0221 */ /* 0x008fe40000010000 */
.L_x_149:
[----:B------:R-:W-:Y:S05]  /*07c0*/  BSYNC B1 ;  /* 0x0000000000017941 */ /* 0x000fea0003800000 */
.L_x_148:
[----:B------:R-:W-:Y:S05]  /*07d0*/  @!P1 BRA `(.L_x_147) ;  /* 0x0000056000009947 */ /* 0x000fea0003800000 */
[----:B------:R-:W-:Y:S01]  /*07e0*/  HFMA2.MMA R3, -RZ, RZ, 0, 2.384185791015625e-07 ;  /* 0x00000004ff037435 */ /* 0x000fe200000001ff */
        /* <DEDUP_REMOVED lines=10> */
.L_x_152:
        /* <DEDUP_REMOVED lines=26> */
[----:B------:R-:W-:Y:S01]  /*0a30*/  FADD.FTZ R20, R21, R20 ;  /* 0x0000001415147221 */ /* 0x000fe20000010000 */
[----:B------:R-:W-:-:S03]  /*0a40*/  IADD3.X R3, RZ, R3, RZ, P3, !PT ;  /* 0x00000003ff037210 */ /* 0x000fc60001ffe4ff */
        /* <DEDUP_REMOVED lines=9> */
.L_x_151:
[----:B------:R-:W-:Y:S05]  /*0ae0*/  BSYNC B1 ;  /* 0x0000000000017941 */ /* 0x000fea0003800000 */
.L_x_150:
[----:B------:R-:W-:Y:S01]  /*0af0*/  IMAD.IADD R14, R6, 0x1, -R5 ;  /* 0x00000001060e7824 */ /* 0x000fe200078e0a05 */
[----:B------:R-:W-:Y:S04]  /*0b00*/  BSSY B1, `(.L_x_153) ;  /* 0x0000019000017945 */ /* 0x000fe80003800000 */
        /* <DEDUP_REMOVED lines=24> */
.L_x_154:
[----:B------:R-:W-:Y:S05]  /*0c90*/  BSYNC B1 ;  /* 0x0000000000017941 */ /* 0x000fea0003800000 */
.L_x_153:
        /* <DEDUP_REMOVED lines=10> */
.L_x_147:
[----:B------:R-:W-:Y:S05]  /*0d40*/  BSYNC B0 ;  /* 0x0000000000007941 */ /* 0x000fea0003800000 */
.L_x_146:
        /* <DEDUP_REMOVED lines=9> */
        .weak           $__internal_16_$__cuda_sm20_div_u64
        .type           $__internal_16_$__cuda_sm20_div_u64,@function
        .size           $__internal_16_$__cuda_sm20_div_u64,($__internal_17_$__cuda_sm20_rem_u64 - $__internal_16_$__cuda_sm20_div_u64)
$__internal_16_$__cuda_sm20_div_u64:
        /* <DEDUP_REMOVED lines=66> */
[----:B------:R-:W-:Y:S06]  /*1200*/  RET.REL.NODEC R2 `(_ZN2at6native53_GLOBAL__N__7c5e0505_20_UpSampleNearest1d_cu_19867e3837upsample_nearest1d_backward_out_frameIffXadL_ZNS0_40nearest_neighbor_bw_compute_source_indexEfiiEEEEvPKT_mmmmPS3_f) ;  /* 0xffffedf002007950 */ /* 0x000fec0003c3ffff */
        .weak           $__internal_17_$__cuda_sm20_rem_u64
        .type           $__internal_17_$__cuda_sm20_rem_u64,@function
        .size           $__internal_17_$__cuda_sm20_rem_u64,(.L_x_328 - $__internal_17_$__cuda_sm20_rem_u64)
$__internal_17_$__cuda_sm20_rem_u64:
        /* <DEDUP_REMOVED lines=59> */
[----:B------:R-:W-:Y:S06]  /*15c0*/  RET.REL.NODEC R6 `(_ZN2at6native53_GLOBAL__N__7c5e0505_20_UpSampleNearest1d_cu_19867e3837upsample_nearest1d_backward_out_frameIffXadL_ZNS0_40nearest_neighbor_bw_compute_source_indexEfiiEEEEvPKT_mmmmPS3_f) ;  /* 0xffffea3006007950 */ /* 0x000fec0003c3ffff */
.L_x_156:
        /* <DEDUP_REMOVED lines=11> */
.L_x_328:


//--------------------- .text._ZN2at6native53_GLOBAL__N__7c5e0505_20_UpSampleNearest1d_cu_19867e3837upsample_nearest1d_backward_out_frameIddXadL_ZNS0_40nearest_neighbor_bw_compute_source_indexEfiiEEEEvPKT_mmmmPS3_f --------------------------
	.section	.text._ZN2at6native53_GLOBAL__N__7c5e0505_20_UpSampleNearest1d_cu_19867e3837upsample_nearest1d_backward_out_frameIddXadL_ZNS0_40nearest_neighbor_bw_compute_source_indexEfiiEEEEvPKT_mmmmPS3_f,"ax",@progbits
	.sectioninfo	@"SHI_REGISTERS=29"
	.align	128
.text._ZN2at6native53_GLOBAL__N__7c5e0505_20_UpSampleNearest1d_cu_19867e3837upsample_nearest1d_backward_out_frameIddXadL_ZNS0_40nearest_neighbor_bw_compute_source_indexEfiiEEEEvPKT_mmmmPS3_f:
        .type           _ZN2at6native53_GLOBAL__N__7c5e0505_20_UpSampleNearest1d_cu_19867e3837upsample_nearest1d_backward_out_frameIddXadL_ZNS0_40nearest_neighbor_bw_compute_source_indexEfiiEEEEvPKT_mmmmPS3_f,@function
        .size           _ZN2at6native53_GLOBAL__N__7c5e0505_20_UpSampleNearest1d_cu_19867e3837upsample_nearest1d_backward_out_frameIddXadL_ZNS0_40nearest_neighbor_bw_compute_source_indexEfiiEEEEvPKT_mmmmPS3_f,(.L_x_331 - _ZN2at6native53_GLOBAL__N__7c5e0505_20_UpSampleNearest1d_cu_19867e3837upsample_nearest1d_backward_out_frameIddXadL_ZNS0_40nearest_neighbor_bw_compute_source_indexEfiiEEEEvPKT_mmmmPS3_f)
        .other          _ZN2at6native53_GLOBAL__N__7c5e0505_20_UpSampleNearest1d_cu_19867e3837upsample_nearest1d_backward_out_frameIddXadL_ZNS0_40nearest_neighbor_bw_compute_source_indexEfiiEEEEvPKT_mmmmPS3_f,@"STO_CUDA_ENTRY STV_DEFAULT"
_ZN2at6native53_GLOBAL__N__7c5e0505_20_UpSampleNearest1d_cu_19867e3837upsample_nearest1d_backward_out_frameIddXadL_ZNS0_40nearest_neighbor_bw_compute_source_indexEfiiEEEEvPKT_mmmmPS3_f:
        /* <DEDUP_REMOVED lines=20> */
[----:B------:R-:W-:Y:S05]  /*0140*/  CALL.REL.NOINC `($__internal_18_$__cuda_sm20_div_u64) ;  /* 0x00000cb000007944 */ /* 0x000fea0003c00000 */
[--C-:B------:R-:W-:Y:S02]  /*0150*/  IMAD.MOV R3, RZ, RZ, -R4.reuse ;  /* 0x000000ffff037224 */ /* 0x100fe400078e0a04 */
[----:B------:R-:W-:Y:S02]  /*0160*/  IMAD.MOV.U32 R2, RZ, RZ, R4 ;  /* 0x000000ffff027224 */ /* 0x000fe400078e0004 */
[----:B------:R-:W-:Y:S02]  /*0170*/  IMAD R6, R3, c[0x0][0x180], R0 ;  /* 0x0000600003067a24 */ /* 0x000fe400078e0200 */
[----:B------:R-:W-:Y:S01]  /*0180*/  IMAD.MOV.U32 R3, RZ, RZ, R5 ;  /* 0x000000ffff037224 */ /* 0x000fe200078e0005 */
[----:B------:R-:W-:Y:S05]  /*0190*/  BRA `(.L_x_159) ;  /* 0x0000015000007947 */ /* 0x000fea0003800000 */
.L_x_158:
        /* <DEDUP_REMOVED lines=20> */
[----:B------:R-:W-:Y:S02]  /*02e0*/  IMAD.MOV.U32 R3, RZ, RZ, RZ ;  /* 0x000000ffff037224 */ /* 0x000fe400078e00ff */
.L_x_159:
[----:B------:R-:W-:Y:S05]  /*02f0*/  BSYNC B0 ;  /* 0x0000000000007941 */ /* 0x000fea0003800000 */
.L_x_157:
[----:B------:R-:W-:Y:S01]  /*0300*/  LOP3.LUT R4, R3, c[0x0][0x174], RZ, 0xfc, !PT ;  /* 0x00005d0003047a12 */ /* 0x000fe200078efcff */
[----:B------:R-:W-:Y:S03]  /*0310*/  BSSY B0, `(.L_x_160) ;  /* 0x0000017000007945 */ /* 0x000fe60003800000 */
[----:B------:R-:W-:-:S13]  /*0320*/  ISETP.NE.U32.AND P0, PT, R4, RZ, PT ;  /* 0x000000ff0400720c */ /* 0x000fda0003f05070 */
[----:B------:R-:W-:Y:S05]  /*0330*/  @!P0 BRA `(.L_x_161) ;  /* 0x0000003000008947 */ /* 0x000fea0003800000 */
[----:B------:R-:W-:Y:S02]  /*0340*/  MOV R4, 0x360 ;  /* 0x0000036000047802 */ /* 0x000fe40000000f00 */
[----:B------:R-:W-:Y:S05]  /*0350*/  CALL.REL.NOINC `($__internal_19_$__cuda_sm20_rem_u64) ;  /* 0x00000ed000007944 */ /* 0x000fea0003c00000 */
[----:B------:R-:W-:Y:S05]  /*0360*/  BRA `(.L_x_162) ;  /* 0x0000011000007947 */ /* 0x000fea0003800000 */
.L_x_161:
        /* <DEDUP_REMOVED lines=17> */
.L_x_162:
[----:B------:R-:W-:Y:S05]  /*0480*/  BSYNC B0 ;  /* 0x0000000000007941 */ /* 0x000fea0003800000 */
.L_x_160:
        /* <DEDUP_REMOVED lines=16> */
[C---:B------:R-:W-:Y:S02]  /*0590*/  IADD3 R24, R4.reuse, 0x3, RZ ;  /* 0x0000000304187810 */ /* 0x040fe40007ffe0ff */
[-C--:B------:R-:W-:Y:S02]  /*05a0*/  LOP3.LUT R9, RZ, R3.reuse, RZ, 0x33, !PT ;  /* 0x00000003ff097212 */ /* 0x080fe400078e33ff */
[----:B------:R-:W-:-:S02]  /*05b0*/  IADD3 R25, -R4, R3, RZ ;  /* 0x0000000304197210 */ /* 0x000fc40007ffe1ff */
[----:B------:R-:W-:Y:S02]  /*05c0*/  IADD3 R9, -R9, -0x2, -R4 ;  /* 0xfffffffe09097810 */ /* 0x000fe40007ffe904 */
[----:B------:R-:W-:Y:S02]  /*05d0*/  LOP3.LUT R25, R25, 0x3, RZ, 0xc0, !PT ;  /* 0x0000000319197812 */ /* 0x000fe400078ec0ff */
[----:B------:R-:W-:Y:S02]  /*05e0*/  ISETP.GE.U32.AND P1, PT, R9, 0x3, PT ;  /* 0x000000030900780c */ /* 0x000fe40003f26070 */
.L_x_172:
        /* <DEDUP_REMOVED lines=29> */
.L_x_166:
[----:B------:R-:W-:Y:S05]  /*07c0*/  BSYNC B1 ;  /* 0x0000000000017941 */ /* 0x000fea0003800000 */
.L_x_165:
        /* <DEDUP_REMOVED lines=12> */
.L_x_169:
        /* <DEDUP_REMOVED lines=39> */
.L_x_168:
[----:B------:R-:W-:Y:S05]  /*0b00*/  BSYNC B1 ;  /* 0x0000000000017941 */ /* 0x000fea0003800000 */
.L_x_167:
        /* <DEDUP_REMOVED lines=26> */
.L_x_171:
[----:B01----:R-:W-:Y:S05]  /*0cb0*/  BSYNC B1 ;  /* 0x0000000000017941 */ /* 0x003fea0003800000 */
.L_x_170:
        /* <DEDUP_REMOVED lines=10> */
.L_x_164:
[----:B------:R-:W-:Y:S05]  /*0d60*/  BSYNC B0 ;  /* 0x0000000000007941 */ /* 0x000fea0003800000 */
.L_x_163:
        /* <DEDUP_REMOVED lines=9> */
        .weak           $__internal_18_$__cuda_sm20_div_u64
        .type           $__internal_18_$__cuda_sm20_div_u64,@function
        .size           $__internal_18_$__cuda_sm20_div_u64,($__internal_19_$__cuda_sm20_rem_u64 - $__internal_18_$__cuda_sm20_div_u64)
$__internal_18_$__cuda_sm20_div_u64:
        /* <DEDUP_REMOVED lines=66> */
[----:B------:R-:W-:Y:S06]  /*1220*/  RET.REL.NODEC R2 `(_ZN2at6native53_GLOBAL__N__7c5e0505_20_UpSampleNearest1d_cu_19867e3837upsample_nearest1d_backward_out_frameIddXadL_ZNS0_40nearest_neighbor_bw_compute_source_indexEfiiEEEEvPKT_mmmmPS3_f) ;  /* 0xffffedd002007950 */ /* 0x000fec0003c3ffff */
        .weak           $__internal_19_$__cuda_sm20_rem_u64
        .type           $__internal_19_$__cuda_sm20_rem_u64,@function
        .size           $__internal_19_$__cuda_sm20_rem_u64,(.L_x_331 - $__internal_19_$__cuda_sm20_rem_u64)
$__internal_19_$__cuda_sm20_rem_u64:
        /* <DEDUP_REMOVED lines=54> */
[----:B------:R-:W-:Y:S01]  /*1590*/  ISETP.GE.U32.AND.EX P0, PT, R5, c[0x0][0x174], PT, P0 ;  /* 0x00005d0005007a0c */ /* 0x000fe20003f06100 */
[----:B------:R-:W-:Y:S01]  /*15a0*/  IMAD.MOV.U32 R5, RZ, RZ, 0x0 ;  /* 0x00000000ff057424 */ /* 0x000fe200078e00ff */
[----:B------:R-:W-:Y:S02]  /*15b0*/  ISETP.NE.AND.EX P1, PT, RZ, c[0x0][0x174], PT, P1 ;  /* 0x00005d00ff007a0c */ /* 0x000fe40003f25310 */
[----:B------:R-:W-:-:S04]  /*15c0*/  SEL R2, R2, R3, P0 ;  /* 0x0000000302027207 */ /* 0x000fc80000000000 */
[----:B------:R-:W-:Y:S01]  /*15d0*/  SEL R2, R2, 0xffffffff, P1 ;  /* 0xffffffff02027807 */ /* 0x000fe20000800000 */
[----:B------:R-:W-:Y:S06]  /*15e0*/  RET.REL.NODEC R4 `(_ZN2at6native53_GLOBAL__N__7c5e0505_20_UpSampleNearest1d_cu_19867e3837upsample_nearest1d_backward_out_frameIddXadL_ZNS0_40nearest_neighbor_bw_compute_source_indexEfiiEEEEvPKT_mmmmPS3_f) ;  /* 0xffffea1004007950 */ /* 0x000fec0003c3ffff */
.L_x_173:
        /* <DEDUP_REMOVED lines=9> */
.L_x_331:


//--------------------- .text._ZN2at6native53_GLOBAL__N__7c5e0505_20_UpSampleNearest1d_cu_19867e3828upsample_nearest1d_out_frameIhXadL_ZNS0_43nearest_neighbor_exact_compute_source_indexEfiiEEEEvPKT_mmmmPS3_f --------------------------
	.section	.text._ZN2at6native53_GLOBAL__N__7c5e0505_20_UpSampleNearest1d_cu_19867e3828upsample_nearest1d_out_frameIhXadL_ZNS0_43nearest_neighbor_exact_compute_source_indexEfiiEEEEvPKT_mmmmPS3_f,"ax",@progbits
	.sectioninfo	@"SHI_REGISTERS=30"
	.align	128
.text._ZN2at6native53_GLOBAL__N__7c5e0505_20_UpSampleNearest1d_cu_19867e3828upsample_nearest1d_out_frameIhXadL_ZNS0_43nearest_neighbor_exact_compute_source_indexEfiiEEEEvPKT_mmmmPS3_f:
        .type           _ZN2at6native53_GLOBAL__N__7c5e0505_20_UpSampleNearest1d_cu_19867e3828upsample_nearest1d_out_frameIhXadL_ZNS0_43nearest_neighbor_exact_compute_source_indexEfiiEEEEvPKT_mmmmPS3_f,@function
        .size           _ZN2at6native53_GLOBAL__N__7c5e0505_20_UpSampleNearest1d_cu_19867e3828upsample_nearest1d_out_frameIhXadL_ZNS0_43nearest_neighbor_exact_compute_source_indexEfiiEEEEvPKT_mmmmPS3_f,(.L_x_334 - _ZN2at6native53_GLOBAL__N__7c5e0505_20_UpSampleNearest1d_cu_19867e3828upsample_nearest1d_out_frameIhXadL_ZNS0_43nearest_neighbor_exact_compute_source_indexEfiiEEEEvPKT_mmmmPS3_f)
        .other          _ZN2at6native53_GLOBAL__N__7c5e0505_20_UpSampleNearest1d_cu_19867e3828upsample_nearest1d_out_frameIhXadL_ZNS0_43nearest_neighbor_exact_compute_source_indexEfiiEEEEvPKT_mmmmPS3_f,@"STO_CUDA_ENTRY STV_DEFAULT"
_ZN2at6native53_GLOBAL__N__7c5e0505_20_UpSampleNearest1d_cu_19867e3828upsample_nearest1d_out_frameIhXadL_ZNS0_43nearest_neighbor_exact_compute_source_indexEfiiEEEEvPKT_mmmmPS3_f:
        /* <DEDUP_REMOVED lines=8> */
[----:B------:R-:W-:Y:S01]  /*0080*/  UIADD3 UR5, UR5, UR6, URZ ;  /* 0x0000000605057290 */ /* 0x000fe2000fffe03f */
[----:B0-----:R-:W-:-:S05]  /*0090*/  IMAD R8, R8, c[0x0][0x0], R3 ;  /* 0x0000000008087a24 */ /* 0x001fca00078e0203 */
[----:B------:R-:W-:Y:S01]  /*00a0*/  IMAD.U32 R3, RZ, RZ, UR5 ;  /* 0x00000005ff037e24 */ /* 0x000fe2000f8e00ff */
        /* <DEDUP_REMOVED lines=9> */
[----:B------:R-:W-:Y:S05]  /*0140*/  CALL.REL.NOINC `($__internal_20_$__cuda_sm20_div_u64) ;  /* 0x000014f000007944 */ /* 0x000fea0003c00000 */
[--C-:B------:R-:W-:Y:S02]  /*0150*/  IMAD.MOV R3, RZ, RZ, -R4.reuse ;  /* 0x000000ffff037224 */ /* 0x100fe400078e0a04 */
[----:B------:R-:W-:Y:S02]  /*0160*/  IMAD.MOV.U32 R2, RZ, RZ, R4 ;  /* 0x000000ffff027224 */ /* 0x000fe400078e0004 */
[----:B------:R-:W-:Y:S02]  /*0170*/  IMAD R0, R3, c[0x0][0x180], R8 ;  /* 0x0000600003007a24 */ /* 0x000fe400078e0208 */
[----:B------:R-:W-:Y:S01]  /*0180*/  IMAD.MOV.U32 R3, RZ, RZ, R5 ;  /* 0x000000ffff037224 */ /* 0x000fe200078e0005 */
[----:B------:R-:W-:Y:S05]  /*0190*/  BRA `(.L_x_176) ;  /* 0x0000015000007947 */ /* 0x000fea0003800000 */
.L_x_175:
        /* <DEDUP_REMOVED lines=21> */
.L_x_176:
[----:B------:R-:W-:Y:S05]  /*02f0*/  BSYNC B0 ;  /* 0x0000000000007941 */ /* 0x000fea0003800000 */
.L_x_174:
[----:B------:R-:W-:Y:S01]  /*0300*/  LOP3.LUT R4, R3, c[0x0][0x174], RZ, 0xfc, !PT ;  /* 0x00005d0003047a12 */ /* 0x000fe200078efcff */
[----:B------:R-:W-:Y:S03]  /*0310*/  BSSY B0, `(.L_x_177) ;  /* 0x0000017000007945 */ /* 0x000fe60003800000 */
[----:B------:R-:W-:-:S13]  /*0320*/  ISETP.NE.U32.AND P0, PT, R4, RZ, PT ;  /* 0x000000ff0400720c */ /* 0x000fda0003f05070 */
[----:B------:R-:W-:Y:S05]  /*0330*/  @!P0 BRA `(.L_x_178) ;  /* 0x0000003000008947 */ /* 0x000fea0003800000 */
[----:B------:R-:W-:Y:S02]  /*0340*/  MOV R4, 0x360 ;  /* 0x0000036000047802 */ /* 0x000fe40000000f00 */
[----:B------:R-:W-:Y:S05]  /*0350*/  CALL.REL.NOINC `($__internal_21_$__cuda_sm20_rem_u64) ;  /* 0x0000172000007944 */ /* 0x000fea0003c00000 */
[----:B------:R-:W-:Y:S05]  /*0360*/  BRA `(.L_x_179) ;  /* 0x0000011000007947 */ /* 0x000fea0003800000 */
.L_x_178:
        /* <DEDUP_REMOVED lines=17> */
.L_x_179:
[----:B------:R-:W-:Y:S05]  /*0480*/  BSYNC B0 ;  /* 0x0000000000007941 */ /* 0x000fea0003800000 */
.L_x_177:
[----:B------:R-:W0:Y:S01]  /*0490*/  I2F R0, R0 ;  /* 0x0000000000007306 */ /* 0x000e220000201400 */
[----:B------:R-:W-:Y:S01]  /*04a0*/  ISETP.NE.U32.AND P0, PT, RZ, c[0x0][0x168], PT ;  /* 0x00005a00ff007a0c */ /* 0x000fe20003f05070 */
[----:B------:R-:W-:Y:S02]  /*04b0*/  ULDC UR4, c[0x0][0x178] ;  /* 0x00005e0000047ab9 */ /* 0x000fe40000000800 */
[----:B------:R-:W-:Y:S01]  /*04c0*/  UIADD3 UR4, UR4, -0x1, URZ ;  /* 0xffffffff04047890 */ /* 0x000fe2000fffe03f */
[----:B------:R-:W-:Y:S01]  /*04d0*/  ISETP.NE.AND.EX P0, PT, RZ, c[0x0][0x16c], PT, P0 ;  /* 0x00005b00ff007a0c */ /* 0x000fe20003f05300 */
[----:B0-----:R-:W-:-:S04]  /*04e0*/  FADD.FTZ R3, R0, 0.5 ;  /* 0x3f00000000037421 */ /* 0x001fc80000010000 */
[----:B------:R-:W-:-:S06]  /*04f0*/  FMUL.FTZ R3, R3, c[0x0][0x190] ;  /* 0x0000640003037a20 */ /* 0x000fcc0000410000 */
[----:B------:R-:W0:Y:S02]  /*0500*/  F2I.FTZ.FLOOR.NTZ R3, R3 ;  /* 0x0000000300037305 */ /* 0x000e240000217100 */
[----:B------:R-:W-:Y:S05]  /*0510*/  @!P0 EXIT ;  /* 0x000000000000894d */ /* 0x000fea0003800000 */
[----:B------:R-:W-:Y:S01]  /*0520*/  IMAD.MOV.U32 R0, RZ, RZ, 0x1 ;  /* 0x00000001ff007424 */ /* 0x000fe200078e00ff */
[----:B0-----:R-:W-:Y:S01]  /*0530*/  IMNMX R3, R3, UR4, PT ;  /* 0x0000000403037c17 */ /* 0x001fe2000b800200 */
[----:B------:R-:W-:Y:S01]  /*0540*/  IMAD.MOV.U32 R4, RZ, RZ, c[0x0][0x16c] ;  /* 0x00005b00ff047624 */ /* 0x000fe200078e00ff */
[----:B------:R-:W-:Y:S02]  /*0550*/  UMOV UR6, 0x3 ;  /* 0x0000000300067882 */ /* 0x000fe40000000000 */
[----:B------:R-:W-:Y:S01]  /*0560*/  IADD3 R0, P1, -R0, c[0x0][0x168], RZ ;  /* 0x00005a0000007a10 */ /* 0x000fe20007f3e1ff */
[----:B------:R-:W-:Y:S01]  /*0570*/  IMAD R7, R2, c[0x0][0x178], R3 ;  /* 0x00005e0002077a24 */ /* 0x000fe200078e0203 */
[----:B------:R-:W-:Y:S01]  /*0580*/  ULDC UR4, c[0x0][0x168] ;  /* 0x00005a0000047ab9 */ /* 0x000fe20000000800 */
[----:B------:R-:W-:Y:S01]  /*0590*/  IMAD.MOV.U32 R3, RZ, RZ, c[0x0][0x170] ;  /* 0x00005c00ff037624 */ /* 0x000fe200078e00ff */
[----:B------:R-:W-:Y:S01]  /*05a0*/  ISETP.GE.U32.AND P0, PT, R0, 0x3, PT ;  /* 0x000000030000780c */ /* 0x000fe20003f06070 */
[----:B------:R-:W-:Y:S01]  /*05b0*/  ULOP3.LUT UR6, UR6, UR4, URZ, 0xc0, !UPT ;  /* 0x0000000406067292 */ /* 0x000fe2000f8ec03f */
[----:B------:R-:W-:Y:S01]  /*05c0*/  IADD3.X R0, R4, -0x1, RZ, P1, !PT ;  /* 0xffffffff04007810 */ /* 0x000fe20000ffe4ff */
[----:B------:R-:W-:Y:S01]  /*05d0*/  ULDC.64 UR8, c[0x0][0x118] ;  /* 0x0000460000087ab9 */ /* 0x000fe20000000a00 */
[----:B------:R-:W-:-:S02]  /*05e0*/  IMAD R2, R3, c[0x0][0x178], RZ ;  /* 0x00005e0003027a24 */ /* 0x000fc400078e02ff */
[----:B------:R-:W-:Y:S01]  /*05f0*/  ISETP.GE.U32.AND.EX P0, PT, R0, RZ, PT, P0 ;  /* 0x000000ff0000720c */ /* 0x000fe20003f06100 */
[----:B------:R-:W-:-:S12]  /*0600*/  IMAD R3, R3, c[0x0][0x180], RZ ;  /* 0x0000600003037a24 */ /* 0x000fd800078e02ff */
[----:B------:R-:W-:Y:S05]  /*0610*/  @!P0 BRA `(.L_x_180) ;  /* 0x00000e9000008947 */ /* 0x000fea0003800000 */
[----:B------:R-:W-:Y:S01]  /*0620*/  ULDC.64 UR4, c[0x0][0x168] ;  /* 0x00005a0000047ab9 */ /* 0x000fe20000000a00 */
[----:B------:R-:W-:Y:S01]  /*0630*/  SHF.R.S32.HI R4, RZ, 0x1f, R2 ;  /* 0x0000001fff047819 */ /* 0x000fe20000011402 */
[----:B------:R-:W-:Y:S01]  /*0640*/  UIADD3 UR4, UP0, UR6, -UR4, URZ ;  /* 0x8000000406047290 */ /* 0x000fe2000ff1e03f */
[----:B------:R-:W-:-:S03]  /*0650*/  SHF.R.S32.HI R5, RZ, 0x1f, R3 ;  /* 0x0000001fff057819 */ /* 0x000fc60000011403 */
[----:B------:R-:W-:Y:S02]  /*0660*/  UIADD3.X UR5, URZ, ~UR5, URZ, UP0, !UPT ;  /* 0x800000053f057290 */ /* 0x000fe400087fe43f */
[----:B------:R-:W-:-:S04]  /*0670*/  IMAD.U32 R6, RZ, RZ, UR4 ;  /* 0x00000004ff067e24 */ /* 0x000fc8000f8e00ff */
[----:B------:R-:W-:Y:S01]  /*0680*/  ISETP.LE.AND P0, PT, RZ, UR5, PT ;  /* 0x00000005ff007c0c */ /* 0x000fe2000bf03270 */
[----:B------:R-:W-:-:S12]  /*0690*/  IMAD.U32 R0, RZ, RZ, UR5 ;  /* 0x00000005ff007e24 */ /* 0x000fd8000f8e00ff */
[----:B------:R-:W-:Y:S05]  /*06a0*/  @P0 BRA `(.L_x_181) ;  /* 0x00000bf000000947 */ /* 0x000fea0003800000 */
[----:B------:R-:W-:-:S04]  /*06b0*/  IADD3 R9, P0, RZ, -R6, RZ ;  /* 0x80000006ff097210 */ /* 0x000fc80007f1e0ff */
[----:B------:R-:W-:Y:S01]  /*06c0*/  ISETP.GT.U32.AND P1, PT, R9, 0xc, PT ;  /* 0x0000000c0900780c */ /* 0x000fe20003f24070 */
[----:B------:R-:W-:Y:S01]  /*06d0*/  IMAD.X R9, RZ, RZ, ~R0, P0 ;  /* 0x000000ffff097224 */ /* 0x000fe200000e0e00 */
[----:B------:R-:W-:-:S04]  /*06e0*/  PLOP3.LUT P0, PT, PT, PT, PT, 0x80, 0x0 ;  /* 0x000000000000781c */ /* 0x000fc80003f0f070 */
[----:B------:R-:W-:-:S13]  /*06f0*/  ISETP.GT.AND.EX P1, PT, R9, RZ, PT, P1 ;  /* 0x000000ff0900720c */ /* 0x000fda0003f24310 */
[----:B------:R-:W-:Y:S05]  /*0700*/  @!P1 BRA `(.L_x_182) ;  /* 0x0000076000009947 */ /* 0x000fea0003800000 */
[----:B------:R-:W-:Y:S02]  /*0710*/  PLOP3.LUT P0, PT, PT, PT, PT, 0x8, 0x0 ;  /* 0x000000000000781c */ /* 0x000fe40003f0e170 */
.L_x_183:
[----:B-1----:R-:W-:-:S04]  /*0720*/  IADD3 R10, P1, R7, c[0x0][0x160], RZ ;  /* 0x00005800070a7a10 */ /* 0x002fc80007f3e0ff */
[----:B------:R-:W-:-:S05]  /*0730*/  LEA.HI.X.SX32 R11, R7, c[0x0][0x164], 0x1, P1 ;  /* 0x00005900070b7a11 */ /* 0x000fca00008f0eff */
[----:B------:R-:W2:Y:S01]  /*0740*/  LDG.E.U8 R9, [R10.64] ;  /* 0x000000080a097981 */ /* 0x000ea2000c1e1100 */
[----:B------:R-:W-:Y:S02]  /*0750*/  IADD3 R12, P1, R8, c[0x0][0x188], RZ ;  /* 0x00006200080c7a10 */ /* 0x000fe40007f3e0ff */
[----:B------:R-:W-:Y:S02]  /*0760*/  IADD3 R14, P2, R10, R2, RZ ;  /* 0x000000020a0e7210 */ /* 0x000fe40007f5e0ff */
[----:B------:R-:W-:-:S03]  /*0770*/  LEA.HI.X.SX32 R13, R8, c[0x0][0x18c], 0x1, P1 ;  /* 0x00006300080d7a11 */ /* 0x000fc600008f0eff */
[----:B------:R-:W-:Y:S01]  /*0780*/  IMAD.X R15, R4, 0x1, R11, P2 ;  /* 0x00000001040f7824 */ /* 0x000fe200010e060b */
[----:B------:R-:W-:Y:S01]  /*0790*/  IADD3 R16, P1, R12, R3, RZ ;  /* 0x000000030c107210 */ /* 0x000fe20007f3e0ff */
[----:B--2---:R0:W-:Y:S04]  /*07a0*/  STG.E.U8 [R12.64], R9 ;  /* 0x000000090c007986 */ /* 0x0041e8000c101108 */
[----:B------:R-:W2:Y:S01]  /*07b0*/  LDG.E.U8 R23, [R14.64] ;  /* 0x000000080e177981 */ /* 0x000ea2000c1e1100 */
[----:B------:R-:W-:Y:S01]  /*07c0*/  IADD3 R18, P2, R14, R2, RZ ;  /* 0x000000020e127210 */ /* 0x000fe20007f5e0ff */
[----:B------:R-:W-:-:S04]  /*07d0*/  IMAD.X R17, R5, 0x1, R13, P1 ;  /* 0x0000000105117824 */ /* 0x000fc800008e060d */
[----:B------:R-:W-:Y:S01]  /*07e0*/  IMAD.X R19, R4, 0x1, R15, P2 ;  /* 0x0000000104137824 */ /* 0x000fe200010e060f */
[----:B------:R-:W-:Y:S01]  /*07f0*/  IADD3 R10, P1, R16, R3, RZ ;  /* 0x00000003100a7210 */ /* 0x000fe20007f3e0ff */
[----:B--2---:R1:W-:Y:S04]  /*0800*/  STG.E.U8 [R16.64], R23 ;  /* 0x0000001710007986 */ /* 0x0043e8000c101108 */
[----:B------:R-:W2:Y:S01]  /*0810*/  LDG.E.U8 R25, [R18.64] ;  /* 0x0000000812197981 */ /* 0x000ea2000c1e1100 */
[----:B------:R-:W-:Y:S01]  /*0820*/  IADD3 R20, P2, R18, R2, RZ ;  /* 0x0000000212147210 */ /* 0x000fe20007f5e0ff */
[----:B------:R-:W-:-:S04]  /*0830*/  IMAD.X R11, R5, 0x1, R17, P1 ;  /* 0x00000001050b7824 */ /* 0x000fc800008e0611 */
[----:B------:R-:W-:Y:S01]  /*0840*/  IMAD.X R21, R4, 0x1, R19, P2 ;  /* 0x0000000104157824 */ /* 0x000fe200010e0613 */
[--C-:B------:R-:W-:Y:S02]  /*0850*/  IADD3 R7, R2, R7, R2.reuse ;  /* 0x0000000702077210 */ /* 0x100fe40007ffe002 */
[----:B------:R-:W-:Y:S02]  /*0860*/  IADD3 R14, P1, R10, R3, RZ ;  /* 0x000000030a0e7210 */ /* 0x000fe40007f3e0ff */
[----:B------:R-:W-:Y:S01]  /*0870*/  IADD3 R7, R2, R7, R2 ;  /* 0x0000000702077210 */ /* 0x000fe20007ffe002 */
[----:B--2---:R2:W-:Y:S04]  /*0880*/  STG.E.U8 [R10.64], R25 ;  /* 0x000000190a007986 */ /* 0x0045e8000c101108 */
[----:B0-----:R-:W3:Y:S01]  /*0890*/  LDG.E.U8 R9, [R20.64] ;  /* 0x0000000814097981 */ /* 0x001ee2000c1e1100 */
[----:B------:R-:W-:Y:S01]  /*08a0*/  IADD3 R12, P2, R7, c[0x0][0x160], RZ ;  /* 0x00005800070c7a10 */ /* 0x000fe20007f5e0ff */
[----:B------:R-:W-:-:S03]  /*08b0*/  IMAD.X R15, R5, 0x1, R11, P1 ;  /* 0x00000001050f7824 */ /* 0x000fc600008e060b */
[----:B------:R-:W-:Y:S02]  /*08c0*/  LEA.HI.X.SX32 R13, R7, c[0x0][0x164], 0x1, P2 ;  /* 0x00005900070d7a11 */ /* 0x000fe400010f0eff */
[----:B------:R-:W-:-:S04]  /*08d0*/  IADD3 R8, R3, R8, R3 ;  /* 0x0000000803087210 */ /* 0x000fc80007ffe003 */
[----:B------:R-:W-:Y:S01]  /*08e0*/  IADD3 R8, R3, R8, R3 ;  /* 0x0000000803087210 */ /* 0x000fe20007ffe003 */
[----:B---3--:R0:W-:Y:S04]  /*08f0*/  STG.E.U8 [R14.64], R9 ;  /* 0x000000090e007986 */ /* 0x0081e8000c101108 */
[----:B------:R-:W3:Y:S01]  /*0900*/  LDG.E.U8 R27, [R12.64] ;  /* 0x000000080c1b7981 */ /* 0x000ee2000c1e1100 */
[----:B-1----:R-:W-:Y:S02]  /*0910*/  IADD3 R16, P1, R8, c[0x0][0x188], RZ ;  /* 0x0000620008107a10 */ /* 0x002fe40007f3e0ff */
[----:B------:R-:W-:Y:S02]  /*0920*/  IADD3 R18, P2, R12, R2, RZ ;  /* 0x000000020c127210 */ /* 0x000fe40007f5e0ff */
[----:B------:R-:W-:-:S03]  /*0930*/  LEA.HI.X.SX32 R17, R8, c[0x0][0x18c], 0x1, P1 ;  /* 0x0000630008117a11 */ /* 0x000fc600008f0eff */
[----:B------:R-:W-:Y:S01]  /*0940*/  IMAD.X R19, R4, 0x1, R13, P2 ;  /* 0x0000000104137824 */ /* 0x000fe200010e060d */
[----:B------:R-:W-:Y:S01]  /*0950*/  IADD3 R20, P1, R16, R3, RZ ;  /* 0x0000000310147210 */ /* 0x000fe20007f3e0ff */
[----:B---3--:R1:W-:Y:S04]  /*0960*/  STG.E.U8 [R16.64], R27 ;  /* 0x0000001b10007986 */ /* 0x0083e8000c101108 */
[----:B--2---:R-:W2:Y:S01]  /*0970*/  LDG.E.U8 R25, [R18.64] ;  /* 0x0000000812197981 */ /* 0x004ea2000c1e1100 */
[----:B0-----:R-:W-:Y:S01]  /*0980*/  IADD3 R14, P2, R18, R2, RZ ;  /* 0x00000002120e7210 */ /* 0x001fe20007f5e0ff */
[----:B------:R-:W-:-:S04]  /*0990*/  IMAD.X R21, R5, 0x1, R17, P1 ;  /* 0x0000000105157824 */ /* 0x000fc800008e0611 */
[----:B------:R-:W-:Y:S01]  /*09a0*/  IMAD.X R15, R4, 0x1, R19, P2 ;  /* 0x00000001040f7824 */ /* 0x000fe200010e0613 */
[----:B------:R-:W-:Y:S02]  /*09b0*/  IADD3 R10, P1, R20, R3, RZ ;  /* 0x00000003140a7210 */ /* 0x000fe40007f3e0ff */
[----:B------:R-:W-:Y:S01]  /*09c0*/  IADD3 R22, P2, R14, R2, RZ ;  /* 0x000000020e167210 */ /* 0x000fe20007f5e0ff */
[----:B--2---:R0:W-:Y:S04]  /*09d0*/  STG.E.U8 [R20.64], R25 ;  /* 0x0000001914007986 */ /* 0x0041e8000c101108 */
[----:B------:R-:W2:Y:S01]  /*09e0*/  LDG.E.U8 R9, [R14.64] ;  /* 0x000000080e097981 */ /* 0x000ea2000c1e1100 */
[----:B------:R-:W-:Y:S02]  /*09f0*/  IMAD.X R11, R5, 0x1, R21, P1 ;  /* 0x00000001050b7824 */ /* 0x000fe400008e0615 */
[----:B------:R-:W-:Y:S01]  /*0a00*/  IMAD.X R23, R4, 0x1, R15, P2 ;  /* 0x0000000104177824 */ /* 0x000fe200010e060f */
[----:B------:R-:W-:-:S02]  /*0a10*/  IADD3 R7, R2, R7, R2 ;  /* 0x0000000702077210 */ /* 0x000fc40007ffe002 */
[----:B-1----:R-:W-:Y:S02]  /*0a20*/  IADD3 R16, P1, R10, R3, RZ ;  /* 0x000000030a107210 */ /* 0x002fe40007f3e0ff */
[----:B------:R-:W-:Y:S01]  /*0a30*/  IADD3 R7, R2, R7, R2 ;  /* 0x0000000702077210 */ /* 0x000fe20007ffe002 */
[----:B--2---:R1:W-:Y:S04]  /*0a40*/  STG.E.U8 [R10.64], R9 ;  /* 0x000000090a007986 */ /* 0x0043e8000c101108 */
[----:B------:R-:W2:Y:S01]  /*0a50*/  LDG.E.U8 R23, [R22.64] ;  /* 0x0000000816177981 */ /* 0x000ea2000c1e1100 */
[----:B------:R-:W-:Y:S01]  /*0a60*/  IADD3 R12, P2, R7, c[0x0][0x160], RZ ;  /* 0x00005800070c7a10 */ /* 0x000fe20007f5e0ff */
[----:B------:R-:W-:-:S03]  /*0a70*/  IMAD.X R17, R5, 0x1, R11, P1 ;  /* 0x0000000105117824 */ /* 0x000fc600008e060b */
[----:B------:R-:W-:Y:S02]  /*0a80*/  LEA.HI.X.SX32 R13, R7, c[0x0][0x164], 0x1, P2 ;  /* 0x00005900070d7a11 */ /* 0x000fe400010f0eff */
[----:B------:R-:W-:-:S04]  /*0a90*/  IADD3 R8, R3, R8, R3 ;  /* 0x0000000803087210 */ /* 0x000fc80007ffe003 */
[----:B------:R-:W-:Y:S01]  /*0aa0*/  IADD3 R8, R3, R8, R3 ;  /* 0x0000000803087210 */ /* 0x000fe20007ffe003 */
[----:B--2---:R2:W-:Y:S04]  /*0ab0*/  STG.E.U8 [R16.64], R23 ;  /* 0x0000001710007986 */ /* 0x0045e8000c101108 */
[----:B0-----:R-:W3:Y:S01]  /*0ac0*/  LDG.E.U8 R25, [R12.64] ;  /* 0x000000080c197981 */ /* 0x001ee2000c1e1100 */
[----:B------:R-:W-:Y:S02]  /*0ad0*/  IADD3 R14, P1, R8, c[0x0][0x188], RZ ;  /* 0x00006200080e7a10 */ /* 0x000fe40007f3e0ff */
[----:B------:R-:W-:Y:S02]  /*0ae0*/  IADD3 R18, P2, R12, R2, RZ ;  /* 0x000000020c127210 */ /* 0x000fe40007f5e0ff */
[----:B------:R-:W-:-:S03]  /*0af0*/  LEA.HI.X.SX32 R15, R8, c[0x0][0x18c], 0x1, P1 ;  /* 0x00006300080f7a11 */ /* 0x000fc600008f0eff */
[----:B------:R-:W-:Y:S01]  /*0b00*/  IMAD.X R19, R4, 0x1, R13, P2 ;  /* 0x0000000104137824 */ /* 0x000fe200010e060d */
[----:B------:R-:W-:Y:S01]  /*0b10*/  IADD3 R20, P1, R14, R3, RZ ;  /* 0x000000030e147210 */ /* 0x000fe20007f3e0ff */
[----:B---3--:R0:W-:Y:S04]  /*0b20*/  STG.E.U8 [R14.64], R25 ;  /* 0x000000190e007986 */ /* 0x0081e8000c101108 */
[----:B-1----:R-:W3:Y:S01]  /*0b30*/  LDG.E.U8 R9, [R18.64] ;  /* 0x0000000812097981 */ /* 0x002ee2000c1e1100 */
[----:B--2---:R-:W-:Y:S01]  /*0b40*/  IADD3 R16, P2, R18, R2, RZ ;  /* 0x0000000212107210 */ /* 0x004fe20007f5e0ff */
[----:B------:R-:W-:-:S04]  /*0b50*/  IMAD.X R21, R5, 0x1, R15, P1 ;  /* 0x0000000105157824 */ /* 0x000fc800008e060f */
[----:B------:R-:W-:Y:S01]  /*0b60*/  IMAD.X R17, R4, 0x1, R19, P2 ;  /* 0x0000000104117824 */ /* 0x000fe200010e0613 */
[----:B------:R-:W-:Y:S02]  /*0b70*/  IADD3 R10, P1, R20, R3, RZ ;  /* 0x00000003140a7210 */ /* 0x000fe40007f3e0ff */
[----:B------:R-:W-:Y:S01]  /*0b80*/  IADD3 R22, P2, R16, R2, RZ ;  /* 0x0000000210167210 */ /* 0x000fe20007f5e0ff */
[----:B---3--:R1:W-:Y:S04]  /*0b90*/  STG.E.U8 [R20.64], R9 ;  /* 0x0000000914007986 */ /* 0x0083e8000c101108 */
[----:B------:R-:W2:Y:S01]  /*0ba0*/  LDG.E.U8 R27, [R16.64] ;  /* 0x00000008101b7981 */ /* 0x000ea2000c1e1100 */
[----:B------:R-:W-:Y:S02]  /*0bb0*/  IMAD.X R11, R5, 0x1, R21, P1 ;  /* 0x00000001050b7824 */ /* 0x000fe400008e0615 */
[----:B------:R-:W-:Y:S01]  /*0bc0*/  IMAD.X R23, R4, 0x1, R17, P2 ;  /* 0x0000000104177824 */ /* 0x000fe200010e0611 */
[----:B------:R-:W-:-:S02]  /*0bd0*/  IADD3 R7, R2, R7, R2 ;  /* 0x0000000702077210 */ /* 0x000fc40007ffe002 */
[----:B0-----:R-:W-:Y:S02]  /*0be0*/  IADD3 R14, P1, R10, R3, RZ ;  /* 0x000000030a0e7210 */ /* 0x001fe40007f3e0ff */
[----:B------:R-:W-:Y:S01]  /*0bf0*/  IADD3 R7, R2, R7, R2 ;  /* 0x0000000702077210 */ /* 0x000fe20007ffe002 */
[----:B--2---:R0:W-:Y:S04]  /*0c00*/  STG.E.U8 [R10.64], R27 ;  /* 0x0000001b0a007986 */ /* 0x0041e8000c101108 */
[----:B------:R-:W2:Y:S01]  /*0c10*/  LDG.E.U8 R23, [R22.64] ;  /* 0x0000000816177981 */ /* 0x000ea2000c1e1100 */
[----:B------:R-:W-:Y:S01]  /*0c20*/  IADD3 R12, P2, R7, c[0x0][0x160], RZ ;  /* 0x00005800070c7a10 */ /* 0x000fe20007f5e0ff */
[----:B------:R-:W-:-:S03]  /*0c30*/  IMAD.X R15, R5, 0x1, R11, P1 ;  /* 0x00000001050f7824 */ /* 0x000fc600008e060b */
[----:B------:R-:W-:Y:S02]  /*0c40*/  LEA.HI.X.SX32 R13, R7, c[0x0][0x164], 0x1, P2 ;  /* 0x00005900070d7a11 */ /* 0x000fe400010f0eff */
[----:B------:R-:W-:-:S04]  /*0c50*/  IADD3 R8, R3, R8, R3 ;  /* 0x0000000803087210 */ /* 0x000fc80007ffe003 */
[----:B-1----:R-:W-:Y:S01]  /*0c60*/  IADD3 R20, R3, R8, R3 ;  /* 0x0000000803147210 */ /* 0x002fe20007ffe003 */
[----:B--2---:R1:W-:Y:S04]  /*0c70*/  STG.E.U8 [R14.64], R23 ;  /* 0x000000170e007986 */ /* 0x0043e8000c101108 */
[----:B------:R-:W2:Y:S01]  /*0c80*/  LDG.E.U8 R21, [R12.64] ;  /* 0x000000080c157981 */ /* 0x000ea2000c1e1100 */
[----:B------:R-:W-:Y:S02]  /*0c90*/  IADD3 R8, P1, R20, c[0x0][0x188], RZ ;  /* 0x0000620014087a10 */ /* 0x000fe40007f3e0ff */
[----:B0-----:R-:W-:Y:S02]  /*0ca0*/  IADD3 R10, P2, R12, R2, RZ ;  /* 0x000000020c0a7210 */ /* 0x001fe40007f5e0ff */
[----:B------:R-:W-:-:S03]  /*0cb0*/  LEA.HI.X.SX32 R9, R20, c[0x0][0x18c], 0x1, P1 ;  /* 0x0000630014097a11 */ /* 0x000fc600008f0eff */
[----:B------:R-:W-:Y:S01]  /*0cc0*/  IMAD.X R11, R4, 0x1, R13, P2 ;  /* 0x00000001040b7824 */ /* 0x000fe200010e060d */
[----:B------:R-:W-:Y:S01]  /*0cd0*/  IADD3 R16, P1, R8, R3, RZ ;  /* 0x0000000308107210 */ /* 0x000fe20007f3e0ff */
[----:B--2---:R0:W-:Y:S04]  /*0ce0*/  STG.E.U8 [R8.64], R21 ;  /* 0x0000001508007986 */ /* 0x0041e8000c101108 */
[----:B------:R-:W2:Y:S01]  /*0cf0*/  LDG.E.U8 R25, [R10.64] ;  /* 0x000000080a197981 */ /* 0x000ea2000c1e1100 */
[----:B-1----:R-:W-:Y:S01]  /*0d00*/  IADD3 R14, P2, R10, R2, RZ ;  /* 0x000000020a0e7210 */ /* 0x002fe20007f5e0ff */
[----:B------:R-:W-:-:S04]  /*0d10*/  IMAD.X R17, R5, 0x1, R9, P1 ;  /* 0x0000000105117824 */ /* 0x000fc800008e0609 */
[----:B------:R-:W-:Y:S01]  /*0d20*/  IMAD.X R15, R4, 0x1, R11, P2 ;  /* 0x00000001040f7824 */ /* 0x000fe200010e060b */
[-C--:B------:R-:W-:Y:S02]  /*0d30*/  IADD3 R12, P1, R16, R3.reuse, RZ ;  /* 0x00000003100c7210 */ /* 0x080fe40007f3e0ff */
[----:B------:R-:W-:Y:S01]  /*0d40*/  IADD3 R18, P2, R14, R2, RZ ;  /* 0x000000020e127210 */ /* 0x000fe20007f5e0ff */
[----:B--2---:R1:W-:Y:S04]  /*0d50*/  STG.E.U8 [R16.64], R25 ;  /* 0x0000001910007986 */ /* 0x0043e8000c101108 */
[----:B------:R-:W2:Y:S01]  /*0d60*/  LDG.E.U8 R23, [R14.64] ;  /* 0x000000080e177981 */ /* 0x000ea2000c1e1100 */
[----:B------:R-:W-:Y:S02]  /*0d70*/  IMAD.X R13, R5, 0x1, R17, P1 ;  /* 0x00000001050d7824 */ /* 0x000fe400008e0611 */
[----:B------:R-:W-:Y:S01]  /*0d80*/  IMAD.X R19, R4, 0x1, R15, P2 ;  /* 0x0000000104137824 */ /* 0x000fe200010e060f */
[----:B------:R-:W-:-:S05]  /*0d90*/  IADD3 R10, P1, R12, R3, RZ ;  /* 0x000000030c0a7210 */ /* 0x000fca0007f3e0ff */
[----:B------:R-:W-:Y:S01]  /*0da0*/  IMAD.X R11, R5, 0x1, R13, P1 ;  /* 0x00000001050b7824 */ /* 0x000fe200008e060d */
[----:B------:R-:W-:-:S05]  /*0db0*/  IADD3 R6, P1, R6, 0x10, RZ ;  /* 0x0000001006067810 */ /* 0x000fca0007f3e0ff */
[----:B------:R-:W-:Y:S01]  /*0dc0*/  IMAD.X R0, RZ, RZ, R0, P1 ;  /* 0x000000ffff007224 */ /* 0x000fe200008e0600 */
[----:B--2---:R1:W-:Y:S04]  /*0dd0*/  STG.E.U8 [R12.64], R23 ;  /* 0x000000170c007986 */ /* 0x0043e8000c101108 */
[----:B------:R-:W2:Y:S01]  /*0de0*/  LDG.E.U8 R19, [R18.64] ;  /* 0x0000000812137981 */ /* 0x000ea2000c1e1100 */
[----:B------:R-:W-:Y:S02]  /*0df0*/  ISETP.GE.U32.AND P1, PT, R6, -0xc, PT ;  /* 0xfffffff40600780c */ /* 0x000fe40003f26070 */
[----:B------:R-:W-:Y:S02]  /*0e00*/  IADD3 R7, R2, R7, R2 ;  /* 0x0000000702077210 */ /* 0x000fe40007ffe002 */
[----:B------:R-:W-:-:S02]  /*0e10*/  ISETP.GE.AND.EX P1, PT, R0, -0x1, PT, P1 ;  /* 0xffffffff0000780c */ /* 0x000fc40003f26310 */
[C-C-:B0-----:R-:W-:Y:S02]  /*0e20*/  IADD3 R8, R3.reuse, R20, R3.reuse ;  /* 0x0000001403087210 */ /* 0x141fe40007ffe003 */
[----:B------:R-:W-:Y:S02]  /*0e30*/  IADD3 R7, R2, R7, R2 ;  /* 0x0000000702077210 */ /* 0x000fe40007ffe002 */
[----:B------:R-:W-:Y:S01]  /*0e40*/  IADD3 R8, R3, R8, R3 ;  /* 0x0000000803087210 */ /* 0x000fe20007ffe003 */
[----:B--2---:R1:W-:Y:S06]  /*0e50*/  STG.E.U8 [R10.64], R19 ;  /* 0x000000130a007986 */ /* 0x0043ec000c101108 */
[----:B------:R-:W-:Y:S05]  /*0e60*/  @!P1 BRA `(.L_x_183) ;  /* 0xfffff8b000009947 */ /* 0x000fea000383ffff */
.L_x_182:
[----:B------:R-:W-:-:S04]  /*0e70*/  IADD3 R9, P2, RZ, -R6, RZ ;  /* 0x80000006ff097210 */ /* 0x000fc80007f5e0ff */
[----:B------:R-:W-:Y:S01]  /*0e80*/  ISETP.GT.U32.AND P1, PT, R9, 0x4, PT ;  /* 0x000000040900780c */ /* 0x000fe20003f24070 */
[----:B------:R-:W-:-:S05]  /*0e90*/  IMAD.X R9, RZ, RZ, ~R0, P2 ;  /* 0x000000ffff097224 */ /* 0x000fca00010e0e00 */
[----:B------:R-:W-:-:S13]  /*0ea0*/  ISETP.GT.AND.EX P1, PT, R9, RZ, PT, P1 ;  /* 0x000000ff0900720c */ /* 0x000fda0003f24310 */
[----:B------:R-:W-:Y:S05]  /*0eb0*/  @!P1 BRA `(.L_x_184) ;  /* 0x000003b000009947 */ /* 0x000fea0003800000 */
        /* <DEDUP_REMOVED lines=20> */
[----:B------:R-:W-:Y:S02]  /*1000*/  IADD3 R14, P0, R10, R3, RZ ;  /* 0x000000030a0e7210 */ /* 0x000fe40007f1e0ff */
[----:B------:R-:W-:Y:S01]  /*1010*/  IADD3 R7, R2, R7, R2 ;  /* 0x0000000702077210 */ /* 0x000fe20007ffe002 */
[----:B--2---:R2:W-:Y:S04]  /*1020*/  STG.E.U8 [R10.64], R25 ;  /* 0x000000190a007986 */ /* 0x0045e8000c101108 */
[----:B------:R-:W3:Y:S01]  /*1030*/  LDG.E.U8 R21, [R20.64] ;  /* 0x0000000814157981 */ /* 0x000ee2000c1e1100 */
[----:B0-----:R-:W-:Y:S01]  /*1040*/  IADD3 R12, P1, R7, c[0x0][0x160], RZ ;  /* 0x00005800070c7a10 */ /* 0x001fe20007f3e0ff */
[----:B------:R-:W-:-:S03]  /*1050*/  IMAD.X R15, R5, 0x1, R11, P0 ;  /* 0x00000001050f7824 */ /* 0x000fc600000e060b */
[----:B------:R-:W-:Y:S02]  /*1060*/  LEA.HI.X.SX32 R13, R7, c[0x0][0x164], 0x1, P1 ;  /* 0x00005900070d7a11 */ /* 0x000fe400008f0eff */
[----:B------:R-:W-:-:S04]  /*1070*/  IADD3 R8, R3, R8, R3 ;  /* 0x0000000803087210 */ /* 0x000fc80007ffe003 */
[----:B------:R-:W-:Y:S01]  /*1080*/  IADD3 R22, R3, R8, R3 ;  /* 0x0000000803167210 */ /* 0x000fe20007ffe003 */
[----:B---3--:R0:W-:Y:S04]  /*1090*/  STG.E.U8 [R14.64], R21 ;  /* 0x000000150e007986 */ /* 0x0081e8000c101108 */
[----:B-1----:R-:W3:Y:S01]  /*10a0*/  LDG.E.U8 R23, [R12.64] ;  /* 0x000000080c177981 */ /* 0x002ee2000c1e1100 */
[----:B------:R-:W-:Y:S02]  /*10b0*/  IADD3 R8, P0, R22, c[0x0][0x188], RZ ;  /* 0x0000620016087a10 */ /* 0x000fe40007f1e0ff */
[----:B--2---:R-:W-:Y:S02]  /*10c0*/  IADD3 R10, P1, R12, R2, RZ ;  /* 0x000000020c0a7210 */ /* 0x004fe40007f3e0ff */
[----:B------:R-:W-:-:S03]  /*10d0*/  LEA.HI.X.SX32 R9, R22, c[0x0][0x18c], 0x1, P0 ;  /* 0x0000630016097a11 */ /* 0x000fc600000f0eff */
[----:B------:R-:W-:Y:S01]  /*10e0*/  IMAD.X R11, R4, 0x1, R13, P1 ;  /* 0x00000001040b7824 */ /* 0x000fe200008e060d */
[----:B------:R-:W-:Y:S01]  /*10f0*/  IADD3 R16, P0, R8, R3, RZ ;  /* 0x0000000308107210 */ /* 0x000fe20007f1e0ff */
[----:B---3--:R1:W-:Y:S04]  /*1100*/  STG.E.U8 [R8.64], R23 ;  /* 0x0000001708007986 */ /* 0x0083e8000c101108 */
[----:B------:R-:W2:Y:S01]  /*1110*/  LDG.E.U8 R25, [R10.64] ;  /* 0x000000080a197981 */ /* 0x000ea2000c1e1100 */
[----:B0-----:R-:W-:Y:S01]  /*1120*/  IADD3 R14, P1, R10, R2, RZ ;  /* 0x000000020a0e7210 */ /* 0x001fe20007f3e0ff */
        /* <DEDUP_REMOVED lines=8> */
[----:B------:R-:W-:-:S02]  /*11b0*/  IADD3 R10, P0, R12, R3, RZ ;  /* 0x000000030c0a7210 */ /* 0x000fc40007f1e0ff */
[----:B--2---:R0:W-:Y:S04]  /*11c0*/  STG.E.U8 [R12.64], R21 ;  /* 0x000000150c007986 */ /* 0x0041e8000c101108 */
[----:B------:R-:W2:Y:S01]  /*11d0*/  LDG.E.U8 R19, [R18.64] ;  /* 0x0000000812137981 */ /* 0x000ea2000c1e1100 */
[----:B------:R-:W-:Y:S01]  /*11e0*/  IMAD.X R11, R5, 0x1, R13, P0 ;  /* 0x00000001050b7824 */ /* 0x000fe200000e060d */
[----:B------:R-:W-:Y:S02]  /*11f0*/  IADD3 R6, P1, R6, 0x8, RZ ;  /* 0x0000000806067810 */ /* 0x000fe40007f3e0ff */
[----:B------:R-:W-:Y:S02]  /*1200*/  IADD3 R7, R2, R7, R2 ;  /* 0x0000000702077210 */ /* 0x000fe40007ffe002 */
[----:B-1----:R-:W-:Y:S01]  /*1210*/  IADD3 R8, R3, R22, R3 ;  /* 0x0000001603087210 */ /* 0x002fe20007ffe003 */
[----:B------:R-:W-:Y:S01]  /*1220*/  IMAD.X R0, RZ, RZ, R0, P1 ;  /* 0x000000ffff007224 */ /* 0x000fe200008e0600 */
[----:B------:R-:W-:-:S02]  /*1230*/  PLOP3.LUT P0, PT, PT, PT, PT, 0x8, 0x0 ;  /* 0x000000000000781c */ /* 0x000fc40003f0e170 */
[----:B------:R-:W-:Y:S02]  /*1240*/  IADD3 R7, R2, R7, R2 ;  /* 0x0000000702077210 */ /* 0x000fe40007ffe002 */
[----:B------:R-:W-:Y:S01]  /*1250*/  IADD3 R8, R3, R8, R3 ;  /* 0x0000000803087210 */ /* 0x000fe20007ffe003 */
[----:B--2---:R0:W-:Y:S04]  /*1260*/  STG.E.U8 [R10.64], R19 ;  /* 0x000000130a007986 */ /* 0x0041e8000c101108 */
.L_x_184:
[----:B------:R-:W-:-:S04]  /*1270*/  ISETP.NE.U32.AND P1, PT, R6, RZ, PT ;  /* 0x000000ff0600720c */ /* 0x000fc80003f25070 */
[----:B------:R-:W-:-:S13]  /*1280*/  ISETP.NE.OR.EX P0, PT, R0, RZ, P0, P1 ;  /* 0x000000ff0000720c */ /* 0x000fda0000705710 */
[----:B------:R-:W-:Y:S05]  /*1290*/  @!P0 BRA `(.L_x_180) ;  /* 0x0000021000008947 */ /* 0x000fea0003800000 */
.L_x_181:
[----:B01----:R-:W-:-:S04]  /*12a0*/  IADD3 R10, P0, R7, c[0x0][0x160], RZ ;  /* 0x00005800070a7a10 */ /* 0x003fc80007f1e0ff */
        /* <DEDUP_REMOVED lines=18> */
[----:B0-----:R-:W-:-:S05]  /*13d0*/  IADD3 R12, P0, R10, R3, RZ ;  /* 0x000000030a0c7210 */ /* 0x001fca0007f1e0ff */
[----:B------:R-:W-:Y:S01]  /*13e0*/  IMAD.X R13, R5, 0x1, R11, P0 ;  /* 0x00000001050d7824 */ /* 0x000fe200000e060b */
[----:B------:R-:W-:-:S05]  /*13f0*/  IADD3 R6, P0, R6, 0x4, RZ ;  /* 0x0000000406067810 */ /* 0x000fca0007f1e0ff */
[----:B------:R-:W-:Y:S01]  /*1400*/  IMAD.X R0, RZ, RZ, R0, P0 ;  /* 0x000000ffff007224 */ /* 0x000fe200000e0600 */
[----:B--2---:R1:W-:Y:S04]  /*1410*/  STG.E.U8 [R10.64], R25 ;  /* 0x000000190a007986 */ /* 0x0043e8000c101108 */
[----:B------:R-:W2:Y:S01]  /*1420*/  LDG.E.U8 R21, [R20.64] ;  /* 0x0000000814157981 */ /* 0x000ea2000c1e1100 */
[----:B------:R-:W-:Y:S02]  /*1430*/  ISETP.NE.U32.AND P0, PT, R6, RZ, PT ;  /* 0x000000ff0600720c */ /* 0x000fe40003f05070 */
[----:B------:R-:W-:Y:S02]  /*1440*/  IADD3 R7, R2, R7, R2 ;  /* 0x0000000702077210 */ /* 0x000fe40007ffe002 */
[----:B------:R-:W-:-:S02]  /*1450*/  ISETP.NE.AND.EX P0, PT, R0, RZ, PT, P0 ;  /* 0x000000ff0000720c */ /* 0x000fc40003f05300 */
[C-C-:B------:R-:W-:Y:S02]  /*1460*/  IADD3 R8, R3.reuse, R8, R3.reuse ;  /* 0x0000000803087210 */ /* 0x140fe40007ffe003 */
[----:B------:R-:W-:Y:S02]  /*1470*/  IADD3 R7, R2, R7, R2 ;  /* 0x0000000702077210 */ /* 0x000fe40007ffe002 */
[----:B------:R-:W-:Y:S01]  /*1480*/  IADD3 R8, R3, R8, R3 ;  /* 0x0000000803087210 */ /* 0x000fe20007ffe003 */
[----:B--2---:R1:W-:Y:S06]  /*1490*/  STG.E.U8 [R12.64], R21 ;  /* 0x000000150c007986 */ /* 0x0043ec000c101108 */
[----:B-1----:R-:W-:Y:S05]  /*14a0*/  @P0 BRA `(.L_x_181) ;  /* 0xfffffdf000000947 */ /* 0x002fea000383ffff */
.L_x_180:
[----:B------:R-:W-:-:S04]  /*14b0*/  ISETP.NE.U32.AND P0, PT, RZ, UR6, PT ;  /* 0x00000006ff007c0c */ /* 0x000fc8000bf05070 */
[----:B------:R-:W-:-:S13]  /*14c0*/  ISETP.NE.AND.EX P0, PT, RZ, RZ, PT, P0 ;  /* 0x000000ffff00720c */ /* 0x000fda0003f05300 */
[----:B------:R-:W-:Y:S05]  /*14d0*/  @!P0 EXIT ;  /* 0x000000000000894d */ /* 0x000fea0003800000 */
[C---:B------:R-:W-:Y:S01]  /*14e0*/  IADD3 R9, P0, R7.reuse, c[0x0][0x160], RZ ;  /* 0x0000580007097a10 */ /* 0x040fe20007f1e0ff */
[----:B------:R-:W-:Y:S01]  /*14f0*/  UIADD3 UR4, UP0, URZ, -UR6, URZ ;  /* 0x800000063f047290 */ /* 0x000fe2000ff1e03f */
[C---:B------:R-:W-:Y:S02]  /*1500*/  IADD3 R0, P1, R8.reuse, c[0x0][0x188], RZ ;  /* 0x0000620008007a10 */ /* 0x040fe40007f3e0ff */
[----:B------:R-:W-:Y:S01]  /*1510*/  LEA.HI.X.SX32 R6, R7, c[0x0][0x164], 0x1, P0 ;  /* 0x0000590007067a11 */ /* 0x000fe200000f0eff */
[----:B------:R-:W-:Y:S01]  /*1520*/  UIADD3.X UR5, URZ, -0x1, URZ, UP0, !UPT ;  /* 0xffffffff3f057890 */ /* 0x000fe200087fe43f */
[----:B------:R-:W-:Y:S02]  /*1530*/  LEA.HI.X.SX32 R8, R8, c[0x0][0x18c], 0x1, P1 ;  /* 0x0000630008087a11 */ /* 0x000fe400008f0eff */
.L_x_185:
[----:B--2---:R-:W-:Y:S02]  /*1540*/  IMAD.MOV.U32 R4, RZ, RZ, R9 ;  /* 0x000000ffff047224 */ /* 0x004fe400078e0009 */
[----:B------:R-:W-:-:S05]  /*1550*/  IMAD.MOV.U32 R5, RZ, RZ, R6 ;  /* 0x000000ffff057224 */ /* 0x000fca00078e0006 */
[----:B------:R2:W3:Y:S01]  /*1560*/  LDG.E.U8 R7, [R4.64] ;  /* 0x0000000804077981 */ /* 0x0004e2000c1e1100 */
[----:B------:R-:W-:Y:S01]  /*1570*/  UIADD3 UR4, UP0, UR4, 0x1, URZ ;  /* 0x0000000104047890 */ /* 0x000fe2000ff1e03f */
[----:B------:R-:W-:-:S03]  /*1580*/  IADD3 R9, P1, R9, R2, RZ ;  /* 0x0000000209097210 */ /* 0x000fc60007f3e0ff */
[----:B------:R-:W-:Y:S01]  /*1590*/  UIADD3.X UR5, URZ, UR5, URZ, UP0, !UPT ;  /* 0x000000053f057290 */ /* 0x000fe200087fe43f */
[----:B------:R-:W-:Y:S02]  /*15a0*/  LEA.HI.X.SX32 R6, R2, R6, 0x1, P1 ;  /* 0x0000000602067211 */ /* 0x000fe400008f0eff */
[----:B------:R-:W-:Y:S01]  /*15b0*/  ISETP.NE.U32.AND P0, PT, RZ, UR4, PT ;  /* 0x00000004ff007c0c */ /* 0x000fe2000bf05070 */
[----:B--2---:R-:W-:Y:S01]  /*15c0*/  IMAD.MOV.U32 R4, RZ, RZ, R0 ;  /* 0x000000ffff047224 */ /* 0x004fe200078e0000 */
[----:B------:R-:W-:Y:S01]  /*15d0*/  IADD3 R0, P2, R0, R3, RZ ;  /* 0x0000000300007210 */ /* 0x000fe20007f5e0ff */
[----:B------:R-:W-:Y:S01]  /*15e0*/  IMAD.MOV.U32 R5, RZ, RZ, R8 ;  /* 0x000000ffff057224 */ /* 0x000fe200078e0008 */
[----:B------:R-:W-:Y:S02]  /*15f0*/  ISETP.NE.AND.EX P0, PT, RZ, UR5, PT, P0 ;  /* 0x00000005ff007c0c */ /* 0x000fe4000bf05300 */
[----:B------:R-:W-:Y:S02]  /*1600*/  LEA.HI.X.SX32 R8, R3, R8, 0x1, P2 ;  /* 0x0000000803087211 */ /* 0x000fe400010f0eff */
[----:B---3--:R2:W-:Y:S09]  /*1610*/  STG.E.U8 [R4.64], R7 ;  /* 0x0000000704007986 */ /* 0x0085f2000c101108 */
[----:B------:R-:W-:Y:S05]  /*1620*/  @P0 BRA `(.L_x_185) ;  /* 0xffffff1000000947 */ /* 0x000fea000383ffff */
[----:B------:R-:W-:Y:S05]  /*1630*/  EXIT ;  /* 0x000000000000794d */ /* 0x000fea0003800000 */
        .weak           $__internal_20_$__cuda_sm20_div_u64
        .type           $__internal_20_$__cuda_sm20_div_u64,@function
        .size           $__internal_20_$__cuda_sm20_div_u64,($__internal_21_$__cuda_sm20_rem_u64 - $__internal_20_$__cuda_sm20_div_u64)
$__internal_20_$__cuda_sm20_div_u64:
        /* <DEDUP_REMOVED lines=14> */
[----:B------:R-:W-:-:S04]  /*1720*/  IMAD.HI.U32 R6, P1, R5, R9, R6 ;  /* 0x0000000905067227 */ /* 0x000fc80007820006 */
[----:B------:R-:W-:Y:S01]  /*1730*/  IMAD.X R3, R3, 0x1, R5, P0 ;  /* 0x0000000103037824 */ /* 0x000fe200000e0605 */
[----:B------:R-:W-:-:S04]  /*1740*/  IADD3 R7, P2, R13, R6, RZ ;  /* 0x000000060d077210 */ /* 0x000fc80007f5e0ff */
[----:B------:R-:W-:Y:S01]  /*1750*/  IADD3.X R3, RZ, RZ, R3, P2, P1 ;  /* 0x000000ffff037210 */ /* 0x000fe200017e2403 */
[----:B------:R-:W-:-:S04]  /*1760*/  IMAD.WIDE.U32 R4, R7, c[0x0][0x180], RZ ;  /* 0x0000600007047a25 */ /* 0x000fc800078e00ff */
        /* <DEDUP_REMOVED lines=34> */
[----:B------:R-:W-:Y:S01]  /*1990*/  SEL R2, R4, R3, P0 ;  /* 0x0000000304027207 */ /* 0x000fe20000000000 */
[----:B------:R-:W-:Y:S01]  /*19a0*/  IMAD.MOV.U32 R3, RZ, RZ, 0x0 ;  /* 0x00000000ff037424 */ /* 0x000fe200078e00ff */
[----:B------:R-:W-:Y:S02]  /*19b0*/  IADD3 R4, P2, R7, 0x1, RZ ;  /* 0x0000000107047810 */ /* 0x000fe40007f5e0ff */
[----:B------:R-:W-:Y:S02]  /*19c0*/  SEL R6, R6, R9, P0 ;  /* 0x0000000906067207 */ /* 0x000fe40000000000 */
[----:B------:R-:W-:Y:S01]  /*19d0*/  ISETP.GE.U32.AND P0, PT, R5, c[0x0][0x180], PT ;  /* 0x0000600005007a0c */ /* 0x000fe20003f06070 */
[----:B------:R-:W-:Y:S01]  /*19e0*/  IMAD.X R5, RZ, RZ, R2, P2 ;  /* 0x000000ffff057224 */ /* 0x000fe200010e0602 */
[----:B------:R-:W-:Y:S02]  /*19f0*/  ISETP.NE.U32.AND P1, PT, RZ, c[0x0][0x180], PT ;  /* 0x00006000ff007a0c */ /* 0x000fe40003f25070 */
[----:B------:R-:W-:-:S02]  /*1a00*/  ISETP.GE.U32.AND.EX P0, PT, R6, c[0x0][0x184], PT, P0 ;  /* 0x0000610006007a0c */ /* 0x000fc40003f06100 */
[----:B------:R-:W-:Y:S02]  /*1a10*/  ISETP.NE.AND.EX P1, PT, RZ, c[0x0][0x184], PT, P1 ;  /* 0x00006100ff007a0c */ /* 0x000fe40003f25310 */
[----:B------:R-:W-:Y:S01]  /*1a20*/  SEL R5, R5, R2, P0 ;  /* 0x0000000205057207 */ /* 0x000fe20000000000 */
[----:B------:R-:W-:Y:S01]  /*1a30*/  IMAD.MOV.U32 R2, RZ, RZ, R0 ;  /* 0x000000ffff027224 */ /* 0x000fe200078e0000 */
[----:B------:R-:W-:Y:S02]  /*1a40*/  SEL R4, R4, R7, P0 ;  /* 0x0000000704047207 */ /* 0x000fe40000000000 */
[----:B------:R-:W-:Y:S02]  /*1a50*/  SEL R5, R5, 0xffffffff, P1 ;  /* 0xffffffff05057807 */ /* 0x000fe40000800000 */
[----:B------:R-:W-:Y:S01]  /*1a60*/  SEL R4, R4, 0xffffffff, P1 ;  /* 0xffffffff04047807 */ /* 0x000fe20000800000 */
[----:B------:R-:W-:Y:S06]  /*1a70*/  RET.REL.NODEC R2 `(_ZN2at6native53_GLOBAL__N__7c5e0505_20_UpSampleNearest1d_cu_19867e3828upsample_nearest1d_out_frameIhXadL_ZNS0_43nearest_neighbor_exact_compute_source_indexEfiiEEEEvPKT_mmmmPS3_f) ;  /* 0xffffe58002007950 */ /* 0x000fec0003c3ffff */
        .weak           $__internal_21_$__cuda_sm20_rem_u64
        .type           $__internal_21_$__cuda_sm20_rem_u64,@function
        .size           $__internal_21_$__cuda_sm20_rem_u64,(.L_x_334 - $__internal_21_$__cuda_sm20_rem_u64)
$__internal_21_$__cuda_sm20_rem_u64:
        /* <DEDUP_REMOVED lines=59> */
[----:B------:R-:W-:Y:S06]  /*1e30*/  RET.REL.NODEC R4 `(_ZN2at6native53_GLOBAL__N__7c5e0505_20_UpSampleNearest1d_cu_19867e3828upsample_nearest1d_out_frameIhXadL_ZNS0_43nearest_neighbor_exact_compute_source_indexEfiiEEEEvPKT_mmmmPS3_f) ;  /* 0xffffe1c004007950 */ /* 0x000fec0003c3ffff */
.L_x_186:
        /* <DEDUP_REMOVED lines=12> */
.L_x_334:


//--------------------- .text._ZN2at6native53_GLOBAL__N__7c5e0505_20_UpSampleNearest1d_cu_19867e3828upsample_nearest1d_out_frameIN3c108BFloat16EXadL_ZNS0_43nearest_neighbor_exact_compute_source_indexEfiiEEEEvPKT_mmmmPS5_f --------------------------
	.section	.text._ZN2at6native53_GLOBAL__N__7c5e0505_20_UpSampleNearest1d_cu_19867e3828upsample_nearest1d_out_frameIN3c108BFloat16EXadL_ZNS0_43nearest_neighbor_exact_compute_source_indexEfiiEEEEvPKT_mmmmPS5_f,"ax",@progbits
	.sectioninfo	@"SHI_REGISTERS=32"
	.align	128
.text._ZN2at6native53_GLOBAL__N__7c5e0505_20_UpSampleNearest1d_cu_19867e3828upsample_nearest1d_out_frameIN3c108BFloat16EXadL_ZNS0_43nearest_neighbor_exact_compute_source_indexEfiiEEEEvPKT_mmmmPS5_f:
        .type           _ZN2at6native53_GLOBAL__N__7c5e0505_20_UpSampleNearest1d_cu_19867e3828upsample_nearest1d_out_frameIN3c108BFloat16EXadL_ZNS0_43nearest_neighbor_exact_compute_source_indexEfiiEEEEvPKT_mmmmPS5_f,@function
        .size           _ZN2at6native53_GLOBAL__N__7c5e0505_20_UpSampleNearest1d_cu_19867e3828upsample_nearest1d_out_frameIN3c108BFloat16EXadL_ZNS0_43nearest_neighbor_exact_compute_source_indexEfiiEEEEvPKT_mmmmPS5_f,(.L_x_337 - _ZN2at6native53_GLOBAL__N__7c5e0505_20_UpSampleNearest1d_cu_19867e3828upsample_nearest1d_out_frameIN3c108BFloat16EXadL_ZNS0_43nearest_neighbor_exact_compute_source_indexEfiiEEEEvPKT_mmmmPS5_f)
        .other          _ZN2at6native53_GLOBAL__N__7c5e0505_20_UpSampleNearest1d_cu_19867e3828upsample_nearest1d_out_frameIN3c108BFloat16EXadL_ZNS0_43nearest_neighbor_exact_compute_source_indexEfiiEEEEvPKT_mmmmPS5_f,@"STO_CUDA_ENTRY STV_DEFAULT"
_ZN2at6native53_GLOBAL__N__7c5e0505_20_UpSampleNearest1d_cu_19867e3828upsample_nearest1d_out_frameIN3c108BFloat16EXadL_ZNS0_43nearest_neighbor_exact_compute_source_indexEfiiEEEEvPKT_mmmmPS5_f:
        /* <DEDUP_REMOVED lines=20> */
[----:B------:R-:W-:Y:S05]  /*0140*/  CALL.REL.NOINC `($__internal_22_$__cuda_sm20_div_u64) ;  /* 0x0000111000007944 */ /* 0x000fea0003c00000 */
[----:B------:R-:W-:-:S05]  /*0150*/  IADD3 R3, -R4, RZ, RZ ;  /* 0x000000ff04037210 */ /* 0x000fca0007ffe1ff */
[----:B------:R-:W-:Y:S01]  /*0160*/  IMAD R2, R3, c[0x0][0x180], R0 ;  /* 0x0000600003027a24 */ /* 0x000fe200078e0200 */
[----:B------:R-:W-:Y:S05]  /*0170*/  BRA `(.L_x_189) ;  /* 0x0000016000007947 */ /* 0x000fea0003800000 */
.L_x_188:
        /* <DEDUP_REMOVED lines=22> */
.L_x_189:
[----:B------:R-:W-:Y:S05]  /*02e0*/  BSYNC B0 ;  /* 0x0000000000007941 */ /* 0x000fea0003800000 */
.L_x_187:
[----:B------:R-:W-:Y:S01]  /*02f0*/  LOP3.LUT R3, R5, c[0x0][0x174], RZ, 0xfc, !PT ;  /* 0x00005d0005037a12 */ /* 0x000fe200078efcff */
[----:B------:R-:W-:Y:S03]  /*0300*/  BSSY B0, `(.L_x_190) ;  /* 0x0000018000007945 */ /* 0x000fe60003800000 */
[----:B------:R-:W-:-:S13]  /*0310*/  ISETP.NE.U32.AND P0, PT, R3, RZ, PT ;  /* 0x000000ff0300720c */ /* 0x000fda0003f05070 */
[----:B------:R-:W-:Y:S05]  /*0320*/  @!P0 BRA `(.L_x_191) ;  /* 0x0000004000008947 */ /* 0x000fea0003800000 */
[----:B------:R-:W-:Y:S01]  /*0330*/  IMAD.MOV.U32 R3, RZ, RZ, R5 ;  /* 0x000000ffff037224 */ /* 0x000fe200078e0005 */
[----:B------:R-:W-:Y:S02]  /*0340*/  MOV R6, 0x360 ;  /* 0x0000036000067802 */ /* 0x000fe40000000f00 */
[----:B------:R-:W-:Y:S05]  /*0350*/  CALL.REL.NOINC `($__internal_23_$__cuda_sm20_rem_u64) ;  /* 0x0000133000007944 */ /* 0x000fea0003c00000 */
[----:B------:R-:W-:Y:S05]  /*0360*/  BRA `(.L_x_192) ;  /* 0x0000011000007947 */ /* 0x000fea0003800000 */
.L_x_191:
        /* <DEDUP_REMOVED lines=17> */
.L_x_192:
[----:B------:R-:W-:Y:S05]  /*0480*/  BSYNC B0 ;  /* 0x0000000000007941 */ /* 0x000fea0003800000 */
.L_x_190:
        /* <DEDUP_REMOVED lines=10> */
[----:B------:R-:W-:Y:S01]  /*0530*/  MOV R5, c[0x0][0x16c] ;  /* 0x00005b0000057a02 */ /* 0x000fe20000000f00 */
[----:B------:R-:W-:Y:S01]  /*0540*/  UMOV UR6, 0x3 ;  /* 0x0000000300067882 */ /* 0x000fe20000000000 */
[----:B0-----:R-:W-:Y:S01]  /*0550*/  IMNMX R4, R4, UR4, PT ;  /* 0x0000000404047c17 */ /* 0x001fe2000b800200 */
[----:B------:R-:W-:Y:S01]  /*0560*/  ULDC UR4, c[0x0][0x168] ;  /* 0x00005a0000047ab9 */ /* 0x000fe20000000800 */
[----:B------:R-:W-:Y:S01]  /*0570*/  IADD3 R2, P1, -R2, c[0x0][0x168], RZ ;  /* 0x00005a0002027a10 */ /* 0x000fe20007f3e1ff */
[----:B------:R-:W-:Y:S02]  /*0580*/  ULOP3.LUT UR6, UR6, UR4, URZ, 0xc0, !UPT ;  /* 0x0000000406067292 */ /* 0x000fe4000f8ec03f */
[----:B------:R-:W-:Y:S01]  /*0590*/  IMAD R9, R3, c[0x0][0x178], R4 ;  /* 0x00005e0003097a24 */ /* 0x000fe200078e0204 */
[----:B------:R-:W-:Y:S01]  /*05a0*/  ISETP.GE.U32.AND P0, PT, R2, 0x3, PT ;  /* 0x000000030200780c */ /* 0x000fe20003f06070 */
[----:B------:R-:W-:Y:S01]  /*05b0*/  IMAD.MOV.U32 R3, RZ, RZ, c[0x0][0x170] ;  /* 0x00005c00ff037624 */ /* 0x000fe200078e00ff */
[----:B------:R-:W-:Y:S01]  /*05c0*/  IADD3.X R2, R5, -0x1, RZ, P1, !PT ;  /* 0xffffffff05027810 */ /* 0x000fe20000ffe4ff */
[----:B------:R-:W-:-:S03]  /*05d0*/  ULDC.64 UR8, c[0x0][0x118] ;  /* 0x0000460000087ab9 */ /* 0x000fc60000000a00 */
[----:B------:R-:W-:Y:S01]  /*05e0*/  ISETP.GE.U32.AND.EX P0, PT, R2, RZ, PT, P0 ;  /* 0x000000ff0200720c */ /* 0x000fe20003f06100 */
[C---:B------:R-:W-:Y:S02]  /*05f0*/  IMAD R2, R3.reuse, c[0x0][0x178], RZ ;  /* 0x00005e0003027a24 */ /* 0x040fe400078e02ff */
[----:B------:R-:W-:-:S10]  /*0600*/  IMAD R3, R3, c[0x0][0x180], RZ ;  /* 0x0000600003037a24 */ /* 0x000fd400078e02ff */
[----:B------:R-:W-:Y:S05]  /*0610*/  @!P0 BRA `(.L_x_193) ;  /* 0x00000b2000008947 */ /* 0x000fea0003800000 */
[----:B------:R-:W-:Y:S02]  /*0620*/  ULDC.64 UR4, c[0x0][0x168] ;  /* 0x00005a0000047ab9 */ /* 0x000fe40000000a00 */
[----:B------:R-:W-:-:S04]  /*0630*/  UIADD3 UR4, UP0, UR6, -UR4, URZ ;  /* 0x8000000406047290 */ /* 0x000fc8000ff1e03f */
[----:B------:R-:W-:Y:S02]  /*0640*/  UIADD3.X UR5, URZ, ~UR5, URZ, UP0, !UPT ;  /* 0x800000053f057290 */ /* 0x000fe400087fe43f */
[----:B------:R-:W-:-:S04]  /*0650*/  MOV R5, UR4 ;  /* 0x0000000400057c02 */ /* 0x000fc80008000f00 */
[----:B------:R-:W-:Y:S01]  /*0660*/  ISETP.LE.AND P0, PT, RZ, UR5, PT ;  /* 0x00000005ff007c0c */ /* 0x000fe2000bf03270 */
[----:B------:R-:W-:-:S12]  /*0670*/  IMAD.U32 R4, RZ, RZ, UR5 ;  /* 0x00000005ff047e24 */ /* 0x000fd8000f8e00ff */
[----:B------:R-:W-:Y:S05]  /*0680*/  @P0 BRA `(.L_x_194) ;  /* 0x0000091000000947 */ /* 0x000fea0003800000 */
[----:B------:R-:W-:-:S04]  /*0690*/  IADD3 R6, P0, RZ, -R5, RZ ;  /* 0x80000005ff067210 */ /* 0x000fc80007f1e0ff */
[----:B------:R-:W-:Y:S02]  /*06a0*/  ISETP.GT.U32.AND P1, PT, R6, 0xc, PT ;  /* 0x0000000c0600780c */ /* 0x000fe40003f24070 */
[----:B------:R-:W-:Y:S02]  /*06b0*/  IADD3.X R6, RZ, ~R4, RZ, P0, !PT ;  /* 0x80000004ff067210 */ /* 0x000fe400007fe4ff */
[----:B------:R-:W-:Y:S02]  /*06c0*/  PLOP3.LUT P0, PT, PT, PT, PT, 0x80, 0x0 ;  /* 0x000000000000781c */ /* 0x000fe40003f0f070 */
[----:B------:R-:W-:-:S13]  /*06d0*/  ISETP.GT.AND.EX P1, PT, R6, RZ, PT, P1 ;  /* 0x000000ff0600720c */ /* 0x000fda0003f24310 */
[----:B------:R-:W-:Y:S05]  /*06e0*/  @!P1 BRA `(.L_x_195) ;  /* 0x0000057000009947 */ /* 0x000fea0003800000 */
[----:B------:R-:W-:Y:S02]  /*06f0*/  PLOP3.LUT P0, PT, PT, PT, PT, 0x8, 0x0 ;  /* 0x000000000000781c */ /* 0x000fe40003f0e170 */
.L_x_196:
[----:B0-----:R-:W-:-:S04]  /*0700*/  IMAD.MOV.U32 R7, RZ, RZ, 0x2 ;  /* 0x00000002ff077424 */ /* 0x001fc800078e00ff */
[----:B------:R-:W-:-:S05]  /*0710*/  IMAD.WIDE R10, R9, R7, c[0x0][0x160] ;  /* 0x00005800090a7625 */ /* 0x000fca00078e0207 */
[----:B------:R-:W2:Y:S01]  /*0720*/  LDG.E.U16 R25, [R10.64] ;  /* 0x000000080a197981 */ /* 0x000ea2000c1e1500 */
[----:B------:R-:W-:-:S04]  /*0730*/  IMAD.WIDE R12, R0, R7, c[0x0][0x188] ;  /* 0x00006200000c7625 */ /* 0x000fc800078e0207 */
[----:B------:R-:W-:Y:S01]  /*0740*/  IMAD.WIDE R14, R2, 0x2, R10 ;  /* 0x00000002020e7825 */ /* 0x000fe200078e020a */
[----:B--2---:R0:W-:Y:S04]  /*0750*/  STG.E.U16 [R12.64], R25 ;  /* 0x000000190c007986 */ /* 0x0041e8000c101508 */
[----:B------:R-:W2:Y:S01]  /*0760*/  LDG.E.U16 R27, [R14.64] ;  /* 0x000000080e1b7981 */ /* 0x000ea2000c1e1500 */
[----:B------:R-:W-:-:S04]  /*0770*/  IMAD.WIDE R16, R3, 0x2, R12 ;  /* 0x0000000203107825 */ /* 0x000fc800078e020c */
[----:B------:R-:W-:Y:S01]  /*0780*/  IMAD.WIDE R18, R2, 0x2, R14 ;  /* 0x0000000202127825 */ /* 0x000fe200078e020e */
[----:B--2---:R-:W-:Y:S04]  /*0790*/  STG.E.U16 [R16.64], R27 ;  /* 0x0000001b10007986 */ /* 0x004fe8000c101508 */
[----:B------:R-:W2:Y:S01]  /*07a0*/  LDG.E.U16 R29, [R18.64] ;  /* 0x00000008121d7981 */ /* 0x000ea2000c1e1500 */
[----:B------:R-:W-:-:S04]  /*07b0*/  IMAD.WIDE R20, R3, 0x2, R16 ;  /* 0x0000000203147825 */ /* 0x000fc800078e0210 */
[C---:B------:R-:W-:Y:S01]  /*07c0*/  IMAD.WIDE R22, R2.reuse, 0x2, R18 ;  /* 0x0000000202167825 */ /* 0x040fe200078e0212 */
[C-C-:B------:R-:W-:Y:S01]  /*07d0*/  IADD3 R9, R2.reuse, R9, R2.reuse ;  /* 0x0000000902097210 */ /* 0x140fe20007ffe002 */
[----:B--2---:R1:W-:Y:S04]  /*07e0*/  STG.E.U16 [R20.64], R29 ;  /* 0x0000001d14007986 */ /* 0x0043e8000c101508 */
[----:B------:R-:W2:Y:S01]  /*07f0*/  LDG.E.U16 R23, [R22.64] ;  /* 0x0000000816177981 */ /* 0x000ea2000c1e1500 */
[----:B------:R-:W-:Y:S01]  /*0800*/  IADD3 R6, R2, R9, R2 ;  /* 0x0000000902067210 */ /* 0x000fe20007ffe002 */
[----:B------:R-:W-:-:S04]  /*0810*/  IMAD.WIDE R8, R3, 0x2, R20 ;  /* 0x0000000203087825 */ /* 0x000fc800078e0214 */
[----:B------:R-:W-:Y:S01]  /*0820*/  IMAD.WIDE R10, R6, R7, c[0x0][0x160] ;  /* 0x00005800060a7625 */ /* 0x000fe200078e0207 */
[C-C-:B------:R-:W-:Y:S01]  /*0830*/  IADD3 R0, R3.reuse, R0, R3.reuse ;  /* 0x0000000003007210 */ /* 0x140fe20007ffe003 */
[----:B--2---:R2:W-:Y:S04]  /*0840*/  STG.E.U16 [R8.64], R23 ;  /* 0x0000001708007986 */ /* 0x0045e8000c101508 */
[----:B0-----:R-:W3:Y:S01]  /*0850*/  LDG.E.U16 R25, [R10.64] ;  /* 0x000000080a197981 */ /* 0x001ee2000c1e1500 */
[----:B------:R-:W-:Y:S01]  /*0860*/  IADD3 R0, R3, R0, R3 ;  /* 0x0000000003007210 */ /* 0x000fe20007ffe003 */
[----:B------:R-:W-:-:S04]  /*0870*/  IMAD.WIDE R14, R2, 0x2, R10 ;  /* 0x00000002020e7825 */ /* 0x000fc800078e020a */
[----:B------:R-:W-:-:S05]  /*0880*/  IMAD.WIDE R12, R0, R7, c[0x0][0x188] ;  /* 0x00006200000c7625 */ /* 0x000fca00078e0207 */
[----:B---3--:R0:W-:Y:S04]  /*0890*/  STG.E.U16 [R12.64], R25 ;  /* 0x000000190c007986 */ /* 0x0081e8000c101508 */
[----:B-1----:R-:W3:Y:S01]  /*08a0*/  LDG.E.U16 R21, [R14.64] ;  /* 0x000000080e157981 */ /* 0x002ee2000c1e1500 */
[----:B------:R-:W-:-:S04]  /*08b0*/  IMAD.WIDE R16, R3, 0x2, R12 ;  /* 0x0000000203107825 */ /* 0x000fc800078e020c */
[----:B------:R-:W-:Y:S01]  /*08c0*/  IMAD.WIDE R18, R2, 0x2, R14 ;  /* 0x0000000202127825 */ /* 0x000fe200078e020e */
[----:B---3--:R1:W-:Y:S04]  /*08d0*/  STG.E.U16 [R16.64], R21 ;  /* 0x0000001510007986 */ /* 0x0083e8000c101508 */
[----:B------:R-:W3:Y:S01]  /*08e0*/  LDG.E.U16 R27, [R18.64] ;  /* 0x00000008121b7981 */ /* 0x000ee2000c1e1500 */
[----:B--2---:R-:W-:-:S04]  /*08f0*/  IMAD.WIDE R8, R3, 0x2, R16 ;  /* 0x0000000203087825 */ /* 0x004fc800078e0210 */
[C---:B------:R-:W-:Y:S01]  /*0900*/  IMAD.WIDE R10, R2.reuse, 0x2, R18 ;  /* 0x00000002020a7825 */ /* 0x040fe200078e0212 */
[C-C-:B------:R-:W-:Y:S01]  /*0910*/  IADD3 R23, R2.reuse, R6, R2.reuse ;  /* 0x0000000602177210 */ /* 0x140fe20007ffe002 */
[----:B---3--:R2:W-:Y:S04]  /*0920*/  STG.E.U16 [R8.64], R27 ;  /* 0x0000001b08007986 */ /* 0x0085e8000c101508 */
[----:B------:R-:W3:Y:S01]  /*0930*/  LDG.E.U16 R29, [R10.64] ;  /* 0x000000080a1d7981 */ /* 0x000ee2000c1e1500 */
[----:B------:R-:W-:Y:S01]  /*0940*/  IADD3 R6, R2, R23, R2 ;  /* 0x0000001702067210 */ /* 0x000fe20007ffe002 */
[----:B0-----:R-:W-:-:S04]  /*0950*/  IMAD.WIDE R12, R3, 0x2, R8 ;  /* 0x00000002030c7825 */ /* 0x001fc800078e0208 */
[----:B------:R-:W-:Y:S01]  /*0960*/  IMAD.WIDE R14, R6, R7, c[0x0][0x160] ;  /* 0x00005800060e7625 */ /* 0x000fe200078e0207 */
[C-C-:B------:R-:W-:Y:S01]  /*0970*/  IADD3 R0, R3.reuse, R0, R3.reuse ;  /* 0x0000000003007210 */ /* 0x140fe20007ffe003 */
[----:B---3--:R0:W-:Y:S04]  /*0980*/  STG.E.U16 [R12.64], R29 ;  /* 0x0000001d0c007986 */ /* 0x0081e8000c101508 */
[----:B-1----:R-:W3:Y:S01]  /*0990*/  LDG.E.U16 R21, [R14.64] ;  /* 0x000000080e157981 */ /* 0x002ee2000c1e1500 */
[----:B------:R-:W-:Y:S01]  /*09a0*/  IADD3 R0, R3, R0, R3 ;  /* 0x0000000003007210 */ /* 0x000fe20007ffe003 */
[----:B--2---:R-:W-:-:S04]  /*09b0*/  IMAD.WIDE R8, R2, 0x2, R14 ;  /* 0x0000000202087825 */ /* 0x004fc800078e020e */
[----:B------:R-:W-:-:S05]  /*09c0*/  IMAD.WIDE R16, R0, R7, c[0x0][0x188] ;  /* 0x0000620000107625 */ /* 0x000fca00078e0207 */
[----:B---3--:R1:W-:Y:S04]  /*09d0*/  STG.E.U16 [R16.64], R21 ;  /* 0x0000001510007986 */ /* 0x0083e8000c101508 */
[----:B------:R-:W2:Y:S01]  /*09e0*/  LDG.E.U16 R23, [R8.64] ;  /* 0x0000000808177981 */ /* 0x000ea2000c1e1500 */
[----:B------:R-:W-:-:S04]  /*09f0*/  IMAD.WIDE R10, R3, 0x2, R16 ;  /* 0x00000002030a7825 */ /* 0x000fc800078e0210 */
[----:B------:R-:W-:Y:S01]  /*0a00*/  IMAD.WIDE R18, R2, 0x2, R8 ;  /* 0x0000000202127825 */ /* 0x000fe200078e0208 */
[----:B--2---:R-:W-:Y:S04]  /*0a10*/  STG.E.U16 [R10.64], R23 ;  /* 0x000000170a007986 */ /* 0x004fe8000c101508 */
[----:B------:R-:W2:Y:S01]  /*0a20*/  LDG.E.U16 R27, [R18.64] ;  /* 0x00000008121b7981 */ /* 0x000ea2000c1e1500 */
[----:B0-----:R-:W-:-:S04]  /*0a30*/  IMAD.WIDE R12, R3, 0x2, R10 ;  /* 0x00000002030c7825 */ /* 0x001fc800078e020a */
[C---:B------:R-:W-:Y:S01]  /*0a40*/  IMAD.WIDE R14, R2.reuse, 0x2, R18 ;  /* 0x00000002020e7825 */ /* 0x040fe200078e0212 */
[C-C-:B------:R-:W-:Y:S01]  /*0a50*/  IADD3 R25, R2.reuse, R6, R2.reuse ;  /* 0x0000000602197210 */ /* 0x140fe20007ffe002 */
[----:B--2---:R0:W-:Y:S04]  /*0a60*/  STG.E.U16 [R12.64], R27 ;  /* 0x0000001b0c007986 */ /* 0x0041e8000c101508 */
[----:B------:R-:W2:Y:S01]  /*0a70*/  LDG.E.U16 R29, [R14.64] ;  /* 0x000000080e1d7981 */ /* 0x000ea2000c1e1500 */
[----:B------:R-:W-:Y:S01]  /*0a80*/  IADD3 R6, R2, R25, R2 ;  /* 0x0000001902067210 */ /* 0x000fe20007ffe002 */
[----:B------:R-:W-:-:S04]  /*0a90*/  IMAD.WIDE R8, R3, 0x2, R12 ;  /* 0x0000000203087825 */ /* 0x000fc800078e020c */
[----:B-1----:R-:W-:Y:S01]  /*0aa0*/  IMAD.WIDE R16, R6, R7, c[0x0][0x160] ;  /* 0x0000580006107625 */ /* 0x002fe200078e0207 */
[C-C-:B------:R-:W-:Y:S01]  /*0ab0*/  IADD3 R0, R3.reuse, R0, R3.reuse ;  /* 0x0000000003007210 */ /* 0x140fe20007ffe003 */
[----:B--2---:R1:W-:Y:S04]  /*0ac0*/  STG.E.U16 [R8.64], R29 ;  /* 0x0000001d08007986 */ /* 0x0043e8000c101508 */
[----:B------:R-:W2:Y:S01]  /*0ad0*/  LDG.E.U16 R25, [R16.64] ;  /* 0x0000000810197981 */ /* 0x000ea2000c1e1500 */
[----:B------:R-:W-:Y:S01]  /*0ae0*/  IADD3 R0, R3, R0, R3 ;  /* 0x0000000003007210 */ /* 0x000fe20007ffe003 */
[----:B0-----:R-:W-:-:S04]  /*0af0*/  IMAD.WIDE R12, R2, 0x2, R16 ;  /* 0x00000002020c7825 */ /* 0x001fc800078e0210 */
[----:B------:R-:W-:-:S05]  /*0b00*/  IMAD.WIDE R10, R0, R7, c[0x0][0x188] ;  /* 0x00006200000a7625 */ /* 0x000fca00078e0207 */
[----:B--2---:R0:W-:Y:S04]  /*0b10*/  STG.E.U16 [R10.64], R25 ;  /* 0x000000190a007986 */ /* 0x0041e8000c101508 */
[----:B------:R-:W2:Y:S01]  /*0b20*/  LDG.E.U16 R7, [R12.64] ;  /* 0x000000080c077981 */ /* 0x000ea2000c1e1500 */
[----:B------:R-:W-:-:S04]  /*0b30*/  IMAD.WIDE R14, R3, 0x2, R10 ;  /* 0x00000002030e7825 */ /* 0x000fc800078e020a */
[----:B------:R-:W-:Y:S01]  /*0b40*/  IMAD.WIDE R18, R2, 0x2, R12 ;  /* 0x0000000202127825 */ /* 0x000fe200078e020c */
[----:B--2---:R0:W-:Y:S04]  /*0b50*/  STG.E.U16 [R14.64], R7 ;  /* 0x000000070e007986 */ /* 0x0041e8000c101508 */
[----:B------:R-:W2:Y:S01]  /*0b60*/  LDG.E.U16 R27, [R18.64] ;  /* 0x00000008121b7981 */ /* 0x000ea2000c1e1500 */
[----:B------:R-:W-:-:S04]  /*0b70*/  IMAD.WIDE R16, R3, 0x2, R14 ;  /* 0x0000000203107825 */ /* 0x000fc800078e020e */
[----:B------:R-:W-:Y:S01]  /*0b80*/  IMAD.WIDE R20, R2, 0x2, R18 ;  /* 0x0000000202147825 */ /* 0x000fe200078e0212 */
[----:B------:R-:W-:-:S04]  /*0b90*/  IADD3 R5, P1, R5, 0x10, RZ ;  /* 0x0000001005057810 */ /* 0x000fc80007f3e0ff */
[----:B------:R-:W-:Y:S02]  /*0ba0*/  IADD3.X R4, RZ, R4, RZ, P1, !PT ;  /* 0x00000004ff047210 */ /* 0x000fe40000ffe4ff */
[----:B------:R-:W-:Y:S01]  /*0bb0*/  ISETP.GE.U32.AND P1, PT, R5, -0xc, PT ;  /* 0xfffffff40500780c */ /* 0x000fe20003f26070 */
[----:B--2---:R0:W-:Y:S04]  /*0bc0*/  STG.E.U16 [R16.64], R27 ;  /* 0x0000001b10007986 */ /* 0x0041e8000c101508 */
[----:B------:R-:W2:Y:S01]  /*0bd0*/  LDG.E.U16 R21, [R20.64] ;  /* 0x0000000814157981 */ /* 0x000ea2000c1e1500 */
[----:B------:R-:W-:Y:S01]  /*0be0*/  ISETP.GE.AND.EX P1, PT, R4, -0x1, PT, P1 ;  /* 0xffffffff0400780c */ /* 0x000fe20003f26310 */
[----:B------:R-:W-:Y:S01]  /*0bf0*/  IMAD.WIDE R22, R3, 0x2, R16 ;  /* 0x0000000203167825 */ /* 0x000fe200078e0210 */
[----:B-1----:R-:W-:-:S02]  /*0c00*/  IADD3 R9, R2, R6, R2 ;  /* 0x0000000602097210 */ /* 0x002fc40007ffe002 */
[C-C-:B------:R-:W-:Y:S02]  /*0c10*/  IADD3 R0, R3.reuse, R0, R3.reuse ;  /* 0x0000000003007210 */ /* 0x140fe40007ffe003 */
[----:B------:R-:W-:Y:S02]  /*0c20*/  IADD3 R9, R2, R9, R2 ;  /* 0x0000000902097210 */ /* 0x000fe40007ffe002 */
[----:B------:R-:W-:Y:S01]  /*0c30*/  IADD3 R0, R3, R0, R3 ;  /* 0x0000000003007210 */ /* 0x000fe20007ffe003 */
[----:B--2---:R0:W-:Y:S04]  /*0c40*/  STG.E.U16 [R22.64], R21 ;  /* 0x0000001516007986 */ /* 0x0041e8000c101508 */
[----:B------:R-:W-:Y:S05]  /*0c50*/  @!P1 BRA `(.L_x_196) ;  /* 0xfffffaa000009947 */ /* 0x000fea000383ffff */
.L_x_195:
[----:B------:R-:W-:-:S04]  /*0c60*/  IADD3 R6, P2, RZ, -R5, RZ ;  /* 0x80000005ff067210 */ /* 0x000fc80007f5e0ff */
[----:B------:R-:W-:Y:S01]  /*0c70*/  ISETP.GT.U32.AND P1, PT, R6, 0x4, PT ;  /* 0x000000040600780c */ /* 0x000fe20003f24070 */
[----:B------:R-:W-:-:S05]  /*0c80*/  IMAD.X R6, RZ, RZ, ~R4, P2 ;  /* 0x000000ffff067224 */ /* 0x000fca00010e0e04 */
[----:B------:R-:W-:-:S13]  /*0c90*/  ISETP.GT.AND.EX P1, PT, R6, RZ, PT, P1 ;  /* 0x000000ff0600720c */ /* 0x000fda0003f24310 */
[----:B------:R-:W-:Y:S05]  /*0ca0*/  @!P1 BRA `(.L_x_197) ;  /* 0x000002c000009947 */ /* 0x000fea0003800000 */
[----:B------:R-:W-:-:S10]  /*0cb0*/  HFMA2.MMA R6, -RZ, RZ, 0, 1.1920928955078125e-07 ;  /* 0x00000002ff067435 */ /* 0x000fd400000001ff */
[----:B0-----:R-:W-:-:S05]  /*0cc0*/  IMAD.WIDE R10, R9, R6, c[0x0][0x160] ;  /* 0x00005800090a7625 */ /* 0x001fca00078e0206 */
[----:B------:R-:W2:Y:S01]  /*0cd0*/  LDG.E.U16 R7, [R10.64] ;  /* 0x000000080a077981 */ /* 0x000ea2000c1e1500 */
[----:B------:R-:W-:-:S04]  /*0ce0*/  IMAD.WIDE R12, R0, R6, c[0x0][0x188] ;  /* 0x00006200000c7625 */ /* 0x000fc800078e0206 */
[----:B------:R-:W-:Y:S01]  /*0cf0*/  IMAD.WIDE R14, R2, 0x2, R10 ;  /* 0x00000002020e7825 */ /* 0x000fe200078e020a */
[----:B--2---:R0:W-:Y:S04]  /*0d00*/  STG.E.U16 [R12.64], R7 ;  /* 0x000000070c007986 */ /* 0x0041e8000c101508 */
[----:B------:R-:W2:Y:S01]  /*0d10*/  LDG.E.U16 R25, [R14.64] ;  /* 0x000000080e197981 */ /* 0x000ea2000c1e1500 */
[----:B------:R-:W-:-:S04]  /*0d20*/  IMAD.WIDE R16, R3, 0x2, R12 ;  /* 0x0000000203107825 */ /* 0x000fc800078e020c */
[----:B------:R-:W-:Y:S01]  /*0d30*/  IMAD.WIDE R18, R2, 0x2, R14 ;  /* 0x0000000202127825 */ /* 0x000fe200078e020e */
[----:B--2---:R1:W-:Y:S04]  /*0d40*/  STG.E.U16 [R16.64], R25 ;  /* 0x0000001910007986 */ /* 0x0043e8000c101508 */
[----:B------:R-:W2:Y:S01]  /*0d50*/  LDG.E.U16 R27, [R18.64] ;  /* 0x00000008121b7981 */ /* 0x000ea2000c1e1500 */
[----:B------:R-:W-:-:S04]  /*0d60*/  IMAD.WIDE R20, R3, 0x2, R16 ;  /* 0x0000000203147825 */ /* 0x000fc800078e0210 */
[C---:B------:R-:W-:Y:S01]  /*0d70*/  IMAD.WIDE R22, R2.reuse, 0x2, R18 ;  /* 0x0000000202167825 */ /* 0x040fe200078e0212 */
[C-C-:B------:R-:W-:Y:S01]  /*0d80*/  IADD3 R9, R2.reuse, R9, R2.reuse ;  /* 0x0000000902097210 */ /* 0x140fe20007ffe002 */
[----:B--2---:R2:W-:Y:S04]  /*0d90*/  STG.E.U16 [R20.64], R27 ;  /* 0x0000001b14007986 */ /* 0x0045e8000c101508 */
[----:B------:R-:W3:Y:S01]  /*0da0*/  LDG.E.U16 R23, [R22.64] ;  /* 0x0000000816177981 */ /* 0x000ee2000c1e1500 */
[----:B0-----:R-:W-:Y:S01]  /*0db0*/  IADD3 R7, R2, R9, R2 ;  /* 0x0000000902077210 */ /* 0x001fe20007ffe002 */
[----:B------:R-:W-:-:S04]  /*0dc0*/  IMAD.WIDE R8, R3, 0x2, R20 ;  /* 0x0000000203087825 */ /* 0x000fc800078e0214 */
[----:B------:R-:W-:Y:S01]  /*0dd0*/  IMAD.WIDE R10, R7, R6, c[0x0][0x160] ;  /* 0x00005800070a7625 */ /* 0x000fe200078e0206 */
[C-C-:B------:R-:W-:Y:S01]  /*0de0*/  IADD3 R0, R3.reuse, R0, R3.reuse ;  /* 0x0000000003007210 */ /* 0x140fe20007ffe003 */
[----:B---3--:R0:W-:Y:S04]  /*0df0*/  STG.E.U16 [R8.64], R23 ;  /* 0x0000001708007986 */ /* 0x0081e8000c101508 */
[----:B-1----:R-:W3:Y:S01]  /*0e00*/  LDG.E.U16 R25, [R10.64] ;  /* 0x000000080a197981 */ /* 0x002ee2000c1e1500 */
[----:B------:R-:W-:Y:S01]  /*0e10*/  IADD3 R0, R3, R0, R3 ;  /* 0x0000000003007210 */ /* 0x000fe20007ffe003 */
[----:B------:R-:W-:-:S04]  /*0e20*/  IMAD.WIDE R14, R2, 0x2, R10 ;  /* 0x00000002020e7825 */ /* 0x000fc800078e020a */
[----:B------:R-:W-:-:S05]  /*0e30*/  IMAD.WIDE R12, R0, R6, c[0x0][0x188] ;  /* 0x00006200000c7625 */ /* 0x000fca00078e0206 */
[----:B---3--:R1:W-:Y:S04]  /*0e40*/  STG.E.U16 [R12.64], R25 ;  /* 0x000000190c007986 */ /* 0x0083e8000c101508 */
[----:B--2---:R-:W2:Y:S01]  /*0e50*/  LDG.E.U16 R27, [R14.64] ;  /* 0x000000080e1b7981 */ /* 0x004ea2000c1e1500 */
[----:B------:R-:W-:-:S04]  /*0e60*/  IMAD.WIDE R16, R3, 0x2, R12 ;  /* 0x0000000203107825 */ /* 0x000fc800078e020c */
[----:B------:R-:W-:Y:S01]  /*0e70*/  IMAD.WIDE R18, R2, 0x2, R14 ;  /* 0x0000000202127825 */ /* 0x000fe200078e020e */
[----:B--2---:R1:W-:Y:S04]  /*0e80*/  STG.E.U16 [R16.64], R27 ;  /* 0x0000001b10007986 */ /* 0x0043e8000c101508 */
[----:B------:R-:W2:Y:S01]  /*0e90*/  LDG.E.U16 R29, [R18.64] ;  /* 0x00000008121d7981 */ /* 0x000ea2000c1e1500 */
[----:B------:R-:W-:-:S04]  /*0ea0*/  IMAD.WIDE R10, R3, 0x2, R16 ;  /* 0x00000002030a7825 */ /* 0x000fc800078e0210 */
[C---:B------:R-:W-:Y:S01]  /*0eb0*/  IMAD.WIDE R20, R2.reuse, 0x2, R18 ;  /* 0x0000000202147825 */ /* 0x040fe200078e0212 */
[----:B--2---:R1:W-:Y:S05]  /*0ec0*/  STG.E.U16 [R10.64], R29 ;  /* 0x0000001d0a007986 */ /* 0x0043ea000c101508 */
[----:B------:R-:W2:Y:S01]  /*0ed0*/  LDG.E.U16 R21, [R20.64] ;  /* 0x0000000814157981 */ /* 0x000ea2000c1e1500 */
[----:B0-----:R-:W-:Y:S01]  /*0ee0*/  IMAD.WIDE R22, R3, 0x2, R10 ;  /* 0x0000000203167825 */ /* 0x001fe200078e020a */
[----:B------:R-:W-:Y:S02]  /*0ef0*/  IADD3 R5, P1, R5, 0x8, RZ ;  /* 0x0000000805057810 */ /* 0x000fe40007f3e0ff */
[----:B------:R-:W-:-:S02]  /*0f00*/  IADD3 R7, R2, R7, R2 ;  /* 0x0000000702077210 */ /* 0x000fc40007ffe002 */
[C-C-:B------:R-:W-:Y:S01]  /*0f10*/  IADD3 R0, R3.reuse, R0, R3.reuse ;  /* 0x0000000003007210 */ /* 0x140fe20007ffe003 */
[----:B------:R-:W-:Y:S01]  /*0f20*/  IMAD.X R4, RZ, RZ, R4, P1 ;  /* 0x000000ffff047224 */ /* 0x000fe200008e0604 */
[----:B------:R-:W-:Y:S02]  /*0f30*/  PLOP3.LUT P0, PT, PT, PT, PT, 0x8, 0x0 ;  /* 0x000000000000781c */ /* 0x000fe40003f0e170 */
[----:B------:R-:W-:Y:S02]  /*0f40*/  IADD3 R9, R2, R7, R2 ;  /* 0x0000000702097210 */ /* 0x000fe40007ffe002 */
[----:B------:R-:W-:Y:S01]  /*0f50*/  IADD3 R0, R3, R0, R3 ;  /* 0x0000000003007210 */ /* 0x000fe20007ffe003 */
[----:B--2---:R1:W-:Y:S04]  /*0f60*/  STG.E.U16 [R22.64], R21 ;  /* 0x0000001516007986 */ /* 0x0043e8000c101508 */
.L_x_197:
[----:B------:R-:W-:-:S04]  /*0f70*/  ISETP.NE.U32.AND P1, PT, R5, RZ, PT ;  /* 0x000000ff0500720c */ /* 0x000fc80003f25070 */
[----:B------:R-:W-:-:S13]  /*0f80*/  ISETP.NE.OR.EX P0, PT, R4, RZ, P0, P1 ;  /* 0x000000ff0400720c */ /* 0x000fda0000705710 */
[----:B------:R-:W-:Y:S05]  /*0f90*/  @!P0 BRA `(.L_x_193) ;  /* 0x000001a000008947 */ /* 0x000fea0003800000 */
.L_x_194:
[----:B01----:R-:W-:-:S10]  /*0fa0*/  HFMA2.MMA R10, -RZ, RZ, 0, 1.1920928955078125e-07 ;  /* 0x00000002ff0a7435 */ /* 0x003fd400000001ff */
        /* <DEDUP_REMOVED lines=12> */
[----:B------:R-:W-:-:S05]  /*1070*/  IADD3 R5, P0, R5, 0x4, RZ ;  /* 0x0000000405057810 */ /* 0x000fca0007f1e0ff */
[----:B------:R-:W-:Y:S01]  /*1080*/  IMAD.X R4, RZ, RZ, R4, P0 ;  /* 0x000000ffff047224 */ /* 0x000fe200000e0604 */
[----:B------:R-:W-:Y:S01]  /*1090*/  ISETP.NE.U32.AND P0, PT, R5, RZ, PT ;  /* 0x000000ff0500720c */ /* 0x000fe20003f05070 */
[----:B--2---:R0:W-:Y:S04]  /*10a0*/  STG.E.U16 [R18.64], R27 ;  /* 0x0000001b12007986 */ /* 0x0041e8000c101508 */
[----:B------:R-:W2:Y:S01]  /*10b0*/  LDG.E.U16 R21, [R20.64] ;  /* 0x0000000814157981 */ /* 0x000ea2000c1e1500 */
[----:B------:R-:W-:Y:S01]  /*10c0*/  ISETP.NE.AND.EX P0, PT, R4, RZ, PT, P0 ;  /* 0x000000ff0400720c */ /* 0x000fe20003f05300 */
[C---:B------:R-:W-:Y:S01]  /*10d0*/  IMAD.WIDE R6, R3.reuse, 0x2, R18 ;  /* 0x0000000203067825 */ /* 0x040fe200078e0212 */
[----:B------:R-:W-:Y:S02]  /*10e0*/  IADD3 R9, R2, R9, R2 ;  /* 0x0000000902097210 */ /* 0x000fe40007ffe002 */
[----:B------:R-:W-:-:S02]  /*10f0*/  IADD3 R0, R3, R0, R3 ;  /* 0x0000000003007210 */ /* 0x000fc40007ffe003 */
[----:B------:R-:W-:Y:S02]  /*1100*/  IADD3 R9, R2, R9, R2 ;  /* 0x0000000902097210 */ /* 0x000fe40007ffe002 */
[----:B------:R-:W-:Y:S01]  /*1110*/  IADD3 R0, R3, R0, R3 ;  /* 0x0000000003007210 */ /* 0x000fe20007ffe003 */
[----:B--2---:R0:W-:Y:S04]  /*1120*/  STG.E.U16 [R6.64], R21 ;  /* 0x0000001506007986 */ /* 0x0041e8000c101508 */
[----:B0-----:R-:W-:Y:S05]  /*1130*/  @P0 BRA `(.L_x_194) ;  /* 0xfffffe6000000947 */ /* 0x001fea000383ffff */
.L_x_193:
[----:B------:R-:W-:-:S04]  /*1140*/  ISETP.NE.U32.AND P0, PT, RZ, UR6, PT ;  /* 0x00000006ff007c0c */ /* 0x000fc8000bf05070 */
[----:B------:R-:W-:-:S13]  /*1150*/  ISETP.NE.AND.EX P0, PT, RZ, RZ, PT, P0 ;  /* 0x000000ffff00720c */ /* 0x000fda0003f05300 */
[----:B------:R-:W-:Y:S05]  /*1160*/  @!P0 EXIT ;  /* 0x000000000000894d */ /* 0x000fea0003800000 */
[----:B------:R-:W-:Y:S01]  /*1170*/  MOV R6, 0x2 ;  /* 0x0000000200067802 */ /* 0x000fe20000000f00 */
[----:B------:R-:W-:-:S04]  /*1180*/  UIADD3 UR4, UP0, URZ, -UR6, URZ ;  /* 0x800000063f047290 */ /* 0x000fc8000ff1e03f */
[----:B------:R-:W-:Y:S01]  /*1190*/  IMAD.WIDE R4, R9, R6, c[0x0][0x160] ;  /* 0x0000580009047625 */ /* 0x000fe200078e0206 */
[----:B------:R-:W-:-:S03]  /*11a0*/  UIADD3.X UR5, URZ, -0x1, URZ, UP0, !UPT ;  /* 0xffffffff3f057890 */ /* 0x000fc600087fe43f */
[----:B0-----:R-:W-:-:S04]  /*11b0*/  IMAD.WIDE R6, R0, R6, c[0x0][0x188] ;  /* 0x0000620000067625 */ /* 0x001fc800078e0206 */
.L_x_198:
[----:B------:R0:W2:Y:S01]  /*11c0*/  LDG.E.U16 R9, [R4.64] ;  /* 0x0000000804097981 */ /* 0x0000a2000c1e1500 */
[----:B------:R-:W-:-:S04]  /*11d0*/  UIADD3 UR4, UP0, UR4, 0x1, URZ ;  /* 0x0000000104047890 */ /* 0x000fc8000ff1e03f */
[----:B------:R-:W-:Y:S02]  /*11e0*/  UIADD3.X UR5, URZ, UR5, URZ, UP0, !UPT ;  /* 0x000000053f057290 */ /* 0x000fe400087fe43f */
[----:B------:R-:W-:Y:S01]  /*11f0*/  ISETP.NE.U32.AND P0, PT, RZ, UR4, PT ;  /* 0x00000004ff007c0c */ /* 0x000fe2000bf05070 */
[----:B0-----:R-:W-:-:S03]  /*1200*/  IMAD.WIDE R4, R2, 0x2, R4 ;  /* 0x0000000202047825 */ /* 0x001fc600078e0204 */
[----:B------:R-:W-:Y:S01]  /*1210*/  ISETP.NE.AND.EX P0, PT, RZ, UR5, PT, P0 ;  /* 0x00000005ff007c0c */ /* 0x000fe2000bf05300 */
[----:B--2---:R0:W-:Y:S02]  /*1220*/  STG.E.U16 [R6.64], R9 ;  /* 0x0000000906007986 */ /* 0x0041e4000c101508 */
[----:B0-----:R-:W-:-:S10]  /*1230*/  IMAD.WIDE R6, R3, 0x2, R6 ;  /* 0x0000000203067825 */ /* 0x001fd400078e0206 */
[----:B------:R-:W-:Y:S05]  /*1240*/  @P0 BRA `(.L_x_198) ;  /* 0xffffff7000000947 */ /* 0x000fea000383ffff */
[----:B------:R-:W-:Y:S05]  /*1250*/  EXIT ;  /* 0x000000000000794d */ /* 0x000fea0003800000 */
        .weak           $__internal_22_$__cuda_sm20_div_u64
        .type           $__internal_22_$__cuda_sm20_div_u64,@function
        .size           $__internal_22_$__cuda_sm20_div_u64,($__internal_23_$__cuda_sm20_rem_u64 - $__internal_22_$__cuda_sm20_div_u64)
$__internal_22_$__cuda_sm20_div_u64:
        /* <DEDUP_REMOVED lines=44> */
[C---:B------:R-:W-:Y:S02]  /*1520*/  ISETP.GE.U32.AND P0, PT, R10.reuse, c[0x0][0x180], PT ;  /* 0x000060000a007a0c */ /* 0x040fe40003f06070 */
[----:B------:R-:W-:Y:S01]  /*1530*/  IADD3 R5, P2, R10, -c[0x0][0x180], RZ ;  /* 0x800060000a057a10 */ /* 0x000fe20007f5e0ff */
[----:B------:R-:W-:Y:S01]  /*1540*/  IMAD.X R9, R3, 0x1, ~R4, P1 ;  /* 0x0000000103097824 */ /* 0x000fe200008e0e04 */
[----:B------:R-:W-:-:S04]  /*1550*/  IADD3 R4, P1, R7, 0x1, RZ ;  /* 0x0000000107047810 */ /* 0x000fc80007f3e0ff */
[C---:B------:R-:W-:Y:S02]  /*1560*/  ISETP.GE.U32.AND.EX P0, PT, R9.reuse, c[0x0][0x184], PT, P0 ;  /* 0x0000610009007a0c */ /* 0x040fe40003f06100 */
[----:B------:R-:W-:Y:S02]  /*1570*/  IADD3.X R3, RZ, R6, RZ, P1, !PT ;  /* 0x00000006ff037210 */ /* 0x000fe40000ffe4ff */
[----:B------:R-:W-:Y:S02]  /*1580*/  SEL R7, R4, R7, P0 ;  /* 0x0000000704077207 */ /* 0x000fe40000000000 */
[----:B------:R-:W-:Y:S02]  /*1590*/  IADD3.X R8, R9, ~c[0x0][0x184], RZ, P2, !PT ;  /* 0x8000610009087a10 */ /* 0x000fe400017fe4ff */
[----:B------:R-:W-:Y:S02]  /*15a0*/  SEL R5, R5, R10, P0 ;  /* 0x0000000a05057207 */ /* 0x000fe40000000000 */
[----:B------:R-:W-:-:S02]  /*15b0*/  SEL R6, R3, R6, P0 ;  /* 0x0000000603067207 */ /* 0x000fc40000000000 */
[----:B------:R-:W-:Y:S02]  /*15c0*/  IADD3 R4, P2, R7, 0x1, RZ ;  /* 0x0000000107047810 */ /* 0x000fe40007f5e0ff */
[----:B------:R-:W-:Y:S02]  /*15d0*/  SEL R8, R8, R9, P0 ;  /* 0x0000000908087207 */ /* 0x000fe40000000000 */
[----:B------:R-:W-:Y:S01]  /*15e0*/  ISETP.GE.U32.AND P0, PT, R5, c[0x0][0x180], PT ;  /* 0x0000600005007a0c */ /* 0x000fe20003f06070 */
[----:B------:R-:W-:Y:S01]  /*15f0*/  IMAD.X R5, RZ, RZ, R6, P2 ;  /* 0x000000ffff057224 */ /* 0x000fe200010e0606 */
[----:B------:R-:W-:Y:S02]  /*1600*/  ISETP.NE.U32.AND P1, PT, RZ, c[0x0][0x180], PT ;  /* 0x00006000ff007a0c */ /* 0x000fe40003f25070 */
[----:B------:R-:W-:Y:S02]  /*1610*/  ISETP.GE.U32.AND.EX P0, PT, R8, c[0x0][0x184], PT, P0 ;  /* 0x0000610008007a0c */ /* 0x000fe40003f06100 */
[----:B------:R-:W-:-:S02]  /*1620*/  MOV R3, 0x0 ;  /* 0x0000000000037802 */ /* 0x000fc40000000f00 */
[----:B------:R-:W-:Y:S02]  /*1630*/  ISETP.NE.AND.EX P1, PT, RZ, c[0x0][0x184], PT, P1 ;  /* 0x00006100ff007a0c */ /* 0x000fe40003f25310 */
[----:B------:R-:W-:Y:S02]  /*1640*/  SEL R4, R4, R7, P0 ;  /* 0x0000000704047207 */ /* 0x000fe40000000000 */
[----:B------:R-:W-:Y:S02]  /*1650*/  SEL R5, R5, R6, P0 ;  /* 0x0000000605057207 */ /* 0x000fe40000000000 */
[----:B------:R-:W-:Y:S02]  /*1660*/  SEL R4, R4, 0xffffffff, P1 ;  /* 0xffffffff04047807 */ /* 0x000fe40000800000 */
[----:B------:R-:W-:Y:S01]  /*1670*/  SEL R5, R5, 0xffffffff, P1 ;  /* 0xffffffff05057807 */ /* 0x000fe20000800000 */
[----:B------:R-:W-:Y:S06]  /*1680*/  RET.REL.NODEC R2 `(_ZN2at6native53_GLOBAL__N__7c5e0505_20_UpSampleNearest1d_cu_19867e3828upsample_nearest1d_out_frameIN3c108BFloat16EXadL_ZNS0_43nearest_neighbor_exact_compute_source_indexEfiiEEEEvPKT_mmmmPS5_f) ;  /* 0xffffe97002007950 */ /* 0x000fec0003c3ffff */
        .weak           $__internal_23_$__cuda_sm20_rem_u64
        .type           $__internal_23_$__cuda_sm20_rem_u64,@function
        .size           $__internal_23_$__cuda_sm20_rem_u64,(.L_x_337 - $__internal_23_$__cuda_sm20_rem_u64)
$__internal_23_$__cuda_sm20_rem_u64:
        /* <DEDUP_REMOVED lines=59> */
[----:B------:R-:W-:Y:S06]  /*1a40*/  RET.REL.NODEC R6 `(_ZN2at6native53_GLOBAL__N__7c5e0505_20_UpSampleNearest1d_cu_19867e3828upsample_nearest1d_out_frameIN3c108BFloat16EXadL_ZNS0_43nearest_neighbor_exact_compute_source_indexEfiiEEEEvPKT_mmmmPS5_f) ;  /* 0xffffe5b006007950 */ /* 0x000fec0003c3ffff */
.L_x_199:
        /* <DEDUP_REMOVED lines=11> */
.L_x_337:


//--------------------- .text._ZN2at6native53_GLOBAL__N__7c5e0505_20_UpSampleNearest1d_cu_19867e3828upsample_nearest1d_out_frameIN3c104HalfEXadL_ZNS0_43nearest_neighbor_exact_compute_source_indexEfiiEEEEvPKT_mmmmPS5_f --------------------------
	.section	.text._ZN2at6native53_GLOBAL__N__7c5e0505_20_UpSampleNearest1d_cu_19867e3828upsample_nearest1d_out_frameIN3c104HalfEXadL_ZNS0_43nearest_neighbor_exact_compute_source_indexEfiiEEEEvPKT_mmmmPS5_f,"ax",@progbits
	.sectioninfo	@"SHI_REGISTERS=32"
	.align	128
.text._ZN2at6native53_GLOBAL__N__7c5e0505_20_UpSampleNearest1d_cu_19867e3828upsample_nearest1d_out_frameIN3c104HalfEXadL_ZNS0_43nearest_neighbor_exact_compute_source_indexEfiiEEEEvPKT_mmmmPS5_f:
        .type           _ZN2at6native53_GLOBAL__N__7c5e0505_20_UpSampleNearest1d_cu_19867e3828upsample_nearest1d_out_frameIN3c104HalfEXadL_ZNS0_43nearest_neighbor_exact_compute_source_indexEfiiEEEEvPKT_mmmmPS5_f,@function
        .size           _ZN2at6native53_GLOBAL__N__7c5e0505_20_UpSampleNearest1d_cu_19867e3828upsample_nearest1d_out_frameIN3c104HalfEXadL_ZNS0_43nearest_neighbor_exact_compute_source_indexEfiiEEEEvPKT_mmmmPS5_f,(.L_x_340 - _ZN2at6native53_GLOBAL__N__7c5e0505_20_UpSampleNearest1d_cu_19867e3828upsample_nearest1d_out_frameIN3c104HalfEXadL_ZNS0_43nearest_neighbor_exact_compute_source_indexEfiiEEEEvPKT_mmmmPS5_f)
        .other          _ZN2at6native53_GLOBAL__N__7c5e0505_20_UpSampleNearest1d_cu_19867e3828upsample_nearest1d_out_frameIN3c104HalfEXadL_ZNS0_43nearest_neighbor_exact_compute_source_indexEfiiEEEEvPKT_mmmmPS5_f,@"STO_CUDA_ENTRY STV_DEFAULT"
_ZN2at6native53_GLOBAL__N__7c5e0505_20_UpSampleNearest1d_cu_19867e3828upsample_nearest1d_out_frameIN3c104HalfEXadL_ZNS0_43nearest_neighbor_exact_compute_source_indexEfiiEEEEvPKT_mmmmPS5_f:
        /* <DEDUP_REMOVED lines=20> */
[----:B------:R-:W-:Y:S05]  /*0140*/  CALL.REL.NOINC `($__internal_24_$__cuda_sm20_div_u64) ;  /* 0x0000111000007944 */ /* 0x000fea0003c00000 */
[----:B------:R-:W-:-:S05]  /*0150*/  IADD3 R3, -R4, RZ, RZ ;  /* 0x000000ff04037210 */ /* 0x000fca0007ffe1ff */
[----:B------:R-:W-:Y:S01]  /*0160*/  IMAD R2, R3, c[0x0][0x180], R0 ;  /* 0x0000600003027a24 */ /* 0x000fe200078e0200 */
[----:B------:R-:W-:Y:S05]  /*0170*/  BRA `(.L_x_202) ;  /* 0x0000016000007947 */ /* 0x000fea0003800000 */
.L_x_201:
        /* <DEDUP_REMOVED lines=22> */
.L_x_202:
[----:B------:R-:W-:Y:S05]  /*02e0*/  BSYNC B0 ;  /* 0x0000000000007941 */ /* 0x000fea0003800000 */
.L_x_200:
[----:B------:R-:W-:Y:S01]  /*02f0*/  LOP3.LUT R3, R5, c[0x0][0x174], RZ, 0xfc, !PT ;  /* 0x00005d0005037a12 */ /* 0x000fe200078efcff */
[----:B------:R-:W-:Y:S03]  /*0300*/  BSSY B0, `(.L_x_203) ;  /* 0x0000018000007945 */ /* 0x000fe60003800000 */
[----:B------:R-:W-:-:S13]  /*0310*/  ISETP.NE.U32.AND P0, PT, R3, RZ, PT ;  /* 0x000000ff0300720c */ /* 0x000fda0003f05070 */
[----:B------:R-:W-:Y:S05]  /*0320*/  @!P0 BRA `(.L_x_204) ;  /* 0x0000004000008947 */ /* 0x000fea0003800000 */
[----:B------:R-:W-:Y:S01]  /*0330*/  IMAD.MOV.U32 R3, RZ, RZ, R5 ;  /* 0x000000ffff037224 */ /* 0x000fe200078e0005 */
[----:B------:R-:W-:Y:S02]  /*0340*/  MOV R6, 0x360 ;  /* 0x0000036000067802 */ /* 0x000fe40000000f00 */
[----:B------:R-:W-:Y:S05]  /*0350*/  CALL.REL.NOINC `($__internal_25_$__cuda_sm20_rem_u64) ;  /* 0x0000133000007944 */ /* 0x000fea0003c00000 */
[----:B------:R-:W-:Y:S05]  /*0360*/  BRA `(.L_x_205) ;  /* 0x0000011000007947 */ /* 0x000fea0003800000 */
.L_x_204:
        /* <DEDUP_REMOVED lines=17> */
.L_x_205:
[----:B------:R-:W-:Y:S05]  /*0480*/  BSYNC B0 ;  /* 0x0000000000007941 */ /* 0x000fea0003800000 */
.L_x_203:
        /* <DEDUP_REMOVED lines=39> */
.L_x_209:
        /* <DEDUP_REMOVED lines=86> */
.L_x_208:
        /* <DEDUP_REMOVED lines=49> */
.L_x_210:
[----:B------:R-:W-:-:S04]  /*0f70*/  ISETP.NE.U32.AND P1, PT, R5, RZ, PT ;  /* 0x000000ff0500720c */ /* 0x000fc80003f25070 */
[----:B------:R-:W-:-:S13]  /*0f80*/  ISETP.NE.OR.EX P0, PT, R4, RZ, P0, P1 ;  /* 0x000000ff0400720c */ /* 0x000fda0000705710 */
[----:B------:R-:W-:Y:S05]  /*0f90*/  @!P0 BRA `(.L_x_206) ;  /* 0x000001a000008947 */ /* 0x000fea0003800000 */
.L_x_207:
        /* <DEDUP_REMOVED lines=26> */
.L_x_206:
        /* <DEDUP_REMOVED lines=8> */
.L_x_211:
        /* <DEDUP_REMOVED lines=10> */
        .weak           $__internal_24_$__cuda_sm20_div_u64
        .type           $__internal_24_$__cuda_sm20_div_u64,@function
        .size           $__internal_24_$__cuda_sm20_div_u64,($__internal_25_$__cuda_sm20_rem_u64 - $__internal_24_$__cuda_sm20_div_u64)
$__internal_24_$__cuda_sm20_div_u64:
        /* <DEDUP_REMOVED lines=66> */
[----:B------:R-:W-:Y:S06]  /*1680*/  RET.REL.NODEC R2 `(_ZN2at6native53_GLOBAL__N__7c5e0505_20_UpSampleNearest1d_cu_19867e3828upsample_nearest1d_out_frameIN3c104HalfEXadL_ZNS0_43nearest_neighbor_exact_compute_source_indexEfiiEEEEvPKT_mmmmPS5_f) ;  /* 0xffffe97002007950 */ /* 0x000fec0003c3ffff */
        .weak           $__internal_25_$__cuda_sm20_rem_u64
        .type           $__internal_25_$__cuda_sm20_rem_u64,@function
        .size           $__internal_25_$__cuda_sm20_rem_u64,(.L_x_340 - $__internal_25_$__cuda_sm20_rem_u64)
$__internal_25_$__cuda_sm20_rem_u64:
        /* <DEDUP_REMOVED lines=59> */
[----:B------:R-:W-:Y:S06]  /*1a40*/  RET.REL.NODEC R6 `(_ZN2at6native53_GLOBAL__N__7c5e0505_20_UpSampleNearest1d_cu_19867e3828upsample_nearest1d_out_frameIN3c104HalfEXadL_ZNS0_43nearest_neighbor_exact_compute_source_indexEfiiEEEEvPKT_mmmmPS5_f) ;  /* 0xffffe5b006007950 */ /* 0x000fec0003c3ffff */
.L_x_212:
        /* <DEDUP_REMOVED lines=11> */
.L_x_340:


//--------------------- .text._ZN2at6native53_GLOBAL__N__7c5e0505_20_UpSampleNearest1d_cu_19867e3828upsample_nearest1d_out_frameIfXadL_ZNS0_43nearest_neighbor_exact_compute_source_indexEfiiEEEEvPKT_mmmmPS3_f --------------------------
	.section	.text._ZN2at6native53_GLOBAL__N__7c5e0505_20_UpSampleNearest1d_cu_19867e3828upsample_nearest1d_out_frameIfXadL_ZNS0_43nearest_neighbor_exact_compute_source_indexEfiiEEEEvPKT_mmmmPS3_f,"ax",@progbits
	.sectioninfo	@"SHI_REGISTERS=32"
	.align	128
.text._ZN2at6native53_GLOBAL__N__7c5e0505_20_UpSampleNearest1d_cu_19867e3828upsample_nearest1d_out_frameIfXadL_ZNS0_43nearest_neighbor_exact_compute_source_indexEfiiEEEEvPKT_mmmmPS3_f:
        .type           _ZN2at6native53_GLOBAL__N__7c5e0505_20_UpSampleNearest1d_cu_19867e3828upsample_nearest1d_out_frameIfXadL_ZNS0_43nearest_neighbor_exact_compute_source_indexEfiiEEEEvPKT_mmmmPS3_f,@function
        .size           _ZN2at6native53_GLOBAL__N__7c5e0505_20_UpSampleNearest1d_cu_19867e3828upsample_nearest1d_out_frameIfXadL_ZNS0_43nearest_neighbor_exact_compute_source_indexEfiiEEEEvPKT_mmmmPS3_f,(.L_x_343 - _ZN2at6native53_GLOBAL__N__7c5e0505_20_UpSampleNearest1d_cu_19867e3828upsample_nearest1d_out_frameIfXadL_ZNS0_43nearest_neighbor_exact_compute_source_indexEfiiEEEEvPKT_mmmmPS3_f)
        .other          _ZN2at6native53_GLOBAL__N__7c5e0505_20_UpSampleNearest1d_cu_19867e3828upsample_nearest1d_out_frameIfXadL_ZNS0_43nearest_neighbor_exact_compute_source_indexEfiiEEEEvPKT_mmmmPS3_f,@"STO_CUDA_ENTRY STV_DEFAULT"
_ZN2at6native53_GLOBAL__N__7c5e0505_20_UpSampleNearest1d_cu_19867e3828upsample_nearest1d_out_frameIfXadL_ZNS0_43nearest_neighbor_exact_compute_source_indexEfiiEEEEvPKT_mmmmPS3_f:
        /* <DEDUP_REMOVED lines=20> */
[----:B------:R-:W-:Y:S05]  /*0140*/  CALL.REL.NOINC `($__internal_26_$__cuda_sm20_div_u64) ;  /* 0x0000111000007944 */ /* 0x000fea0003c00000 */
[----:B------:R-:W-:-:S05]  /*0150*/  IADD3 R3, -R4, RZ, RZ ;  /* 0x000000ff04037210 */ /* 0x000fca0007ffe1ff */
[----:B------:R-:W-:Y:S01]  /*0160*/  IMAD R2, R3, c[0x0][0x180], R0 ;  /* 0x0000600003027a24 */ /* 0x000fe200078e0200 */
[----:B------:R-:W-:Y:S05]  /*0170*/  BRA `(.L_x_215) ;  /* 0x0000016000007947 */ /* 0x000fea0003800000 */
.L_x_214:
        /* <DEDUP_REMOVED lines=22> */
.L_x_215:
[----:B------:R-:W-:Y:S05]  /*02e0*/  BSYNC B0 ;  /* 0x0000000000007941 */ /* 0x000fea0003800000 */
.L_x_213:
[----:B------:R-:W-:Y:S01]  /*02f0*/  LOP3.LUT R3, R5, c[0x0][0x174], RZ, 0xfc, !PT ;  /* 0x00005d0005037a12 */ /* 0x000fe200078efcff */
[----:B------:R-:W-:Y:S03]  /*0300*/  BSSY B0, `(.L_x_216) ;  /* 0x0000018000007945 */ /* 0x000fe60003800000 */
[----:B------:R-:W-:-:S13]  /*0310*/  ISETP.NE.U32.AND P0, PT, R3, RZ, PT ;  /* 0x000000ff0300720c */ /* 0x000fda0003f05070 */
[----:B------:R-:W-:Y:S05]  /*0320*/  @!P0 BRA `(.L_x_217) ;  /* 0x0000004000008947 */ /* 0x000fea0003800000 */
[----:B------:R-:W-:Y:S01]  /*0330*/  IMAD.MOV.U32 R3, RZ, RZ, R5 ;  /* 0x000000ffff037224 */ /* 0x000fe200078e0005 */
[----:B------:R-:W-:Y:S02]  /*0340*/  MOV R6, 0x360 ;  /* 0x0000036000067802 */ /* 0x000fe40000000f00 */
[----:B------:R-:W-:Y:S05]  /*0350*/  CALL.REL.NOINC `($__internal_27_$__cuda_sm20_rem_u64) ;  /* 0x0000133000007944 */ /* 0x000fea0003c00000 */
[----:B------:R-:W-:Y:S05]  /*0360*/  BRA `(.L_x_218) ;  /* 0x0000011000007947 */ /* 0x000fea0003800000 */
.L_x_217:
        /* <DEDUP_REMOVED lines=17> */
.L_x_218:
[----:B------:R-:W-:Y:S05]  /*0480*/  BSYNC B0 ;  /* 0x0000000000007941 */ /* 0x000fea0003800000 */
.L_x_216:
        /* <DEDUP_REMOVED lines=39> */
.L_x_222:
[----:B0-----:R-:W-:-:S04]  /*0700*/  IMAD.MOV.U32 R7, RZ, RZ, 0x4 ;  /* 0x00000004ff077424 */ /* 0x001fc800078e00ff */
[----:B------:R-:W-:-:S05]  /*0710*/  IMAD.WIDE R10, R9, R7, c[0x0][0x160] ;  /* 0x00005800090a7625 */ /* 0x000fca00078e0207 */
[----:B------:R-:W2:Y:S01]  /*0720*/  LDG.E R25, [R10.64] ;  /* 0x000000080a197981 */ /* 0x000ea2000c1e1900 */
[----:B------:R-:W-:-:S04]  /*0730*/  IMAD.WIDE R12, R0, R7, c[0x0][0x188] ;  /* 0x00006200000c7625 */ /* 0x000fc800078e0207 */
[----:B------:R-:W-:Y:S01]  /*0740*/  IMAD.WIDE R14, R2, 0x4, R10 ;  /* 0x00000004020e7825 */ /* 0x000fe200078e020a */
[----:B--2---:R0:W-:Y:S04]  /*0750*/  STG.E [R12.64], R25 ;  /* 0x000000190c007986 */ /* 0x0041e8000c101908 */
[----:B------:R-:W2:Y:S01]  /*0760*/  LDG.E R27, [R14.64] ;  /* 0x000000080e1b7981 */ /* 0x000ea2000c1e1900 */
[----:B------:R-:W-:-:S04]  /*0770*/  IMAD.WIDE R16, R3, 0x4, R12 ;  /* 0x0000000403107825 */ /* 0x000fc800078e020c */
[----:B------:R-:W-:Y:S01]  /*0780*/  IMAD.WIDE R18, R2, 0x4, R14 ;  /* 0x0000000402127825 */ /* 0x000fe200078e020e */
[----:B--2---:R-:W-:Y:S04]  /*0790*/  STG.E [R16.64], R27 ;  /* 0x0000001b10007986 */ /* 0x004fe8000c101908 */
[----:B------:R-:W2:Y:S01]  /*07a0*/  LDG.E R29, [R18.64] ;  /* 0x00000008121d7981 */ /* 0x000ea2000c1e1900 */
[----:B------:R-:W-:-:S04]  /*07b0*/  IMAD.WIDE R20, R3, 0x4, R16 ;  /* 0x0000000403147825 */ /* 0x000fc800078e0210 */
[C---:B------:R-:W-:Y:S01]  /*07c0*/  IMAD.WIDE R22, R2.reuse, 0x4, R18 ;  /* 0x0000000402167825 */ /* 0x040fe200078e0212 */
[C-C-:B------:R-:W-:Y:S01]  /*07d0*/  IADD3 R9, R2.reuse, R9, R2.reuse ;  /* 0x0000000902097210 */ /* 0x140fe20007ffe002 */
[----:B--2---:R1:W-:Y:S04]  /*07e0*/  STG.E [R20.64], R29 ;  /* 0x0000001d14007986 */ /* 0x0043e8000c101908 */
[----:B------:R-:W2:Y:S01]  /*07f0*/  LDG.E R23, [R22.64] ;  /* 0x0000000816177981 */ /* 0x000ea2000c1e1900 */
[----:B------:R-:W-:Y:S01]  /*0800*/  IADD3 R6, R2, R9, R2 ;  /* 0x0000000902067210 */ /* 0x000fe20007ffe002 */
[----:B------:R-:W-:-:S04]  /*0810*/  IMAD.WIDE R8, R3, 0x4, R20 ;  /* 0x0000000403087825 */ /* 0x000fc800078e0214 */
[----:B------:R-:W-:Y:S01]  /*0820*/  IMAD.WIDE R10, R6, R7, c[0x0][0x160] ;  /* 0x00005800060a7625 */ /* 0x000fe200078e0207 */
[C-C-:B------:R-:W-:Y:S01]  /*0830*/  IADD3 R0, R3.reuse, R0, R3.reuse ;  /* 0x0000000003007210 */ /* 0x140fe20007ffe003 */
[----:B--2---:R2:W-:Y:S04]  /*0840*/  STG.E [R8.64], R23 ;  /* 0x0000001708007986 */ /* 0x0045e8000c101908 */
[----:B0-----:R-:W3:Y:S01]  /*0850*/  LDG.E R25, [R10.64] ;  /* 0x000000080a197981 */ /* 0x001ee2000c1e1900 */
[----:B------:R-:W-:Y:S01]  /*0860*/  IADD3 R0, R3, R0, R3 ;  /* 0x0000000003007210 */ /* 0x000fe20007ffe003 */
[----:B------:R-:W-:-:S04]  /*0870*/  IMAD.WIDE R14, R2, 0x4, R10 ;  /* 0x00000004020e7825 */ /* 0x000fc800078e020a */
[----:B------:R-:W-:-:S05]  /*0880*/  IMAD.WIDE R12, R0, R7, c[0x0][0x188] ;  /* 0x00006200000c7625 */ /* 0x000fca00078e0207 */
[----:B---3--:R0:W-:Y:S04]  /*0890*/  STG.E [R12.64], R25 ;  /* 0x000000190c007986 */ /* 0x0081e8000c101908 */
[----:B-1----:R-:W3:Y:S01]  /*08a0*/  LDG.E R21, [R14.64] ;  /* 0x000000080e157981 */ /* 0x002ee2000c1e1900 */
[----:B------:R-:W-:-:S04]  /*08b0*/  IMAD.WIDE R16, R3, 0x4, R12 ;  /* 0x0000000403107825 */ /* 0x000fc800078e020c */
[----:B------:R-:W-:Y:S01]  /*08c0*/  IMAD.WIDE R18, R2, 0x4, R14 ;  /* 0x0000000402127825 */ /* 0x000fe200078e020e */
[----:B---3--:R1:W-:Y:S04]  /*08d0*/  STG.E [R16.64], R21 ;  /* 0x0000001510007986 */ /* 0x0083e8000c101908 */
[----:B------:R-:W3:Y:S01]  /*08e0*/  LDG.E R27, [R18.64] ;  /* 0x00000008121b7981 */ /* 0x000ee2000c1e1900 */
[----:B--2---:R-:W-:-:S04]  /*08f0*/  IMAD.WIDE R8, R3, 0x4, R16 ;  /* 0x0000000403087825 */ /* 0x004fc800078e0210 */
[C---:B------:R-:W-:Y:S01]  /*0900*/  IMAD.WIDE R10, R2.reuse, 0x4, R18 ;  /* 0x00000004020a7825 */ /* 0x040fe200078e0212 */
[C-C-:B------:R-:W-:Y:S01]  /*0910*/  IADD3 R23, R2.reuse, R6, R2.reuse ;  /* 0x0000000602177210 */ /* 0x140fe20007ffe002 */
[----:B---3--:R2:W-:Y:S04]  /*0920*/  STG.E [R8.64], R27 ;  /* 0x0000001b08007986 */ /* 0x0085e8000c101908 */
[----:B------:R-:W3:Y:S01]  /*0930*/  LDG.E R29, [R10.64] ;  /* 0x000000080a1d7981 */ /* 0x000ee2000c1e1900 */
[----:B------:R-:W-:Y:S01]  /*0940*/  IADD3 R6, R2, R23, R2 ;  /* 0x0000001702067210 */ /* 0x000fe20007ffe002 */
[----:B0-----:R-:W-:-:S04]  /*0950*/  IMAD.WIDE R12, R3, 0x4, R8 ;  /* 0x00000004030c7825 */ /* 0x001fc800078e0208 */
[----:B------:R-:W-:Y:S01]  /*0960*/  IMAD.WIDE R14, R6, R7, c[0x0][0x160] ;  /* 0x00005800060e7625 */ /* 0x000fe200078e0207 */
[C-C-:B------:R-:W-:Y:S01]  /*0970*/  IADD3 R0, R3.reuse, R0, R3.reuse ;  /* 0x0000000003007210 */ /* 0x140fe20007ffe003 */
[----:B---3--:R0:W-:Y:S04]  /*0980*/  STG.E [R12.64], R29 ;  /* 0x0000001d0c007986 */ /* 0x0081e8000c101908 */
[----:B-1----:R-:W3:Y:S01]  /*0990*/  LDG.E R21, [R14.64] ;  /* 0x000000080e157981 */ /* 0x002ee2000c1e1900 */
[----:B------:R-:W-:Y:S01]  /*09a0*/  IADD3 R0, R3, R0, R3 ;  /* 0x0000000003007210 */ /* 0x000fe20007ffe003 */
[----:B--2---:R-:W-:-:S04]  /*09b0*/  IMAD.WIDE R8, R2, 0x4, R14 ;  /* 0x0000000402087825 */ /* 0x004fc800078e020e */
[----:B------:R-:W-:-:S05]  /*09c0*/  IMAD.WIDE R16, R0, R7, c[0x0][0x188] ;  /* 0x0000620000107625 */ /* 0x000fca00078e0207 */
[----:B---3--:R1:W-:Y:S04]  /*09d0*/  STG.E [R16.64], R21 ;  /* 0x0000001510007986 */ /* 0x0083e8000c101908 */
[----:B------:R-:W2:Y:S01]  /*09e0*/  LDG.E R23, [R8.64] ;  /* 0x0000000808177981 */ /* 0x000ea2000c1e1900 */
[----:B------:R-:W-:-:S04]  /*09f0*/  IMAD.WIDE R10, R3, 0x4, R16 ;  /* 0x00000004030a7825 */ /* 0x000fc800078e0210 */
[----:B------:R-:W-:Y:S01]  /*0a00*/  IMAD.WIDE R18, R2, 0x4, R8 ;  /* 0x0000000402127825 */ /* 0x000fe200078e0208 */
[----:B--2---:R-:W-:Y:S04]  /*0a10*/  STG.E [R10.64], R23 ;  /* 0x000000170a007986 */ /* 0x004fe8000c101908 */
[----:B------:R-:W2:Y:S01]  /*0a20*/  LDG.E R27, [R18.64] ;  /* 0x00000008121b7981 */ /* 0x000ea2000c1e1900 */
[----:B0-----:R-:W-:-:S04]  /*0a30*/  IMAD.WIDE R12, R3, 0x4, R10 ;  /* 0x00000004030c7825 */ /* 0x001fc800078e020a */
[C---:B------:R-:W-:Y:S01]  /*0a40*/  IMAD.WIDE R14, R2.reuse, 0x4, R18 ;  /* 0x00000004020e7825 */ /* 0x040fe200078e0212 */
[C-C-:B------:R-:W-:Y:S01]  /*0a50*/  IADD3 R25, R2.reuse, R6, R2.reuse ;  /* 0x0000000602197210 */ /* 0x140fe20007ffe002 */
[----:B--2---:R0:W-:Y:S04]  /*0a60*/  STG.E [R12.64], R27 ;  /* 0x0000001b0c007986 */ /* 0x0041e8000c101908 */
[----:B------:R-:W2:Y:S01]  /*0a70*/  LDG.E R29, [R14.64] ;  /* 0x000000080e1d7981 */ /* 0x000ea2000c1e1900 */
[----:B------:R-:W-:Y:S01]  /*0a80*/  IADD3 R6, R2, R25, R2 ;  /* 0x0000001902067210 */ /* 0x000fe20007ffe002 */
[----:B------:R-:W-:-:S04]  /*0a90*/  IMAD.WIDE R8, R3, 0x4, R12 ;  /* 0x0000000403087825 */ /* 0x000fc800078e020c */
[----:B-1----:R-:W-:Y:S01]  /*0aa0*/  IMAD.WIDE R16, R6, R7, c[0x0][0x160] ;  /* 0x0000580006107625 */ /* 0x002fe200078e0207 */
[C-C-:B------:R-:W-:Y:S01]  /*0ab0*/  IADD3 R0, R3.reuse, R0, R3.reuse ;  /* 0x0000000003007210 */ /* 0x140fe20007ffe003 */
[----:B--2---:R1:W-:Y:S04]  /*0ac0*/  STG.E [R8.64], R29 ;  /* 0x0000001d08007986 */ /* 0x0043e8000c101908 */
[----:B------:R-:W2:Y:S01]  /*0ad0*/  LDG.E R25, [R16.64] ;  /* 0x0000000810197981 */ /* 0x000ea2000c1e1900 */
[----:B------:R-:W-:Y:S01]  /*0ae0*/  IADD3 R0, R3, R0, R3 ;  /* 0x0000000003007210 */ /* 0x000fe20007ffe003 */
[----:B0-----:R-:W-:-:S04]  /*0af0*/  IMAD.WIDE R12, R2, 0x4, R16 ;  /* 0x00000004020c7825 */ /* 0x001fc800078e0210 */
[----:B------:R-:W-:-:S05]  /*0b00*/  IMAD.WIDE R10, R0, R7, c[0x0][0x188] ;  /* 0x00006200000a7625 */ /* 0x000fca00078e0207 */
[----:B--2---:R0:W-:Y:S04]  /*0b10*/  STG.E [R10.64], R25 ;  /* 0x000000190a007986 */ /* 0x0041e8000c101908 */
[----:B------:R-:W2:Y:S01]  /*0b20*/  LDG.E R7, [R12.64] ;  /* 0x000000080c077981 */ /* 0x000ea2000c1e1900 */
[----:B------:R-:W-:-:S04]  /*0b30*/  IMAD.WIDE R14, R3, 0x4, R10 ;  /* 0x00000004030e7825 */ /* 0x000fc800078e020a */
[----:B------:R-:W-:Y:S01]  /*0b40*/  IMAD.WIDE R18, R2, 0x4, R12 ;  /* 0x0000000402127825 */ /* 0x000fe200078e020c */
[----:B--2---:R0:W-:Y:S04]  /*0b50*/  STG.E [R14.64], R7 ;  /* 0x000000070e007986 */ /* 0x0041e8000c101908 */
[----:B------:R-:W2:Y:S01]  /*0b60*/  LDG.E R27, [R18.64] ;  /* 0x00000008121b7981 */ /* 0x000ea2000c1e1900 */
[----:B------:R-:W-:-:S04]  /*0b70*/  IMAD.WIDE R16, R3, 0x4, R14 ;  /* 0x0000000403107825 */ /* 0x000fc800078e020e */
[----:B------:R-:W-:Y:S01]  /*0b80*/  IMAD.WIDE R20, R2, 0x4, R18 ;  /* 0x0000000402147825 */ /* 0x000fe200078e0212 */
[----:B------:R-:W-:-:S04]  /*0b90*/  IADD3 R5, P1, R5, 0x10, RZ ;  /* 0x0000001005057810 */ /* 0x000fc80007f3e0ff */
[----:B------:R-:W-:Y:S02]  /*0ba0*/  IADD3.X R4, RZ, R4, RZ, P1, !PT ;  /* 0x00000004ff047210 */ /* 0x000fe40000ffe4ff */
[----:B------:R-:W-:Y:S01]  /*0bb0*/  ISETP.GE.U32.AND P1, PT, R5, -0xc, PT ;  /* 0xfffffff40500780c */ /* 0x000fe20003f26070 */
[----:B--2---:R0:W-:Y:S04]  /*0bc0*/  STG.E [R16.64], R27 ;  /* 0x0000001b10007986 */ /* 0x0041e8000c101908 */
[----:B------:R-:W2:Y:S01]  /*0bd0*/  LDG.E R21, [R20.64] ;  /* 0x0000000814157981 */ /* 0x000ea2000c1e1900 */
[----:B------:R-:W-:Y:S01]  /*0be0*/  ISETP.GE.AND.EX P1, PT, R4, -0x1, PT, P1 ;  /* 0xffffffff0400780c */ /* 0x000fe20003f26310 */
[----:B------:R-:W-:Y:S01]  /*0bf0*/  IMAD.WIDE R22, R3, 0x4, R16 ;  /* 0x0000000403167825 */ /* 0x000fe200078e0210 */
[----:B-1----:R-:W-:-:S02]  /*0c00*/  IADD3 R9, R2, R6, R2 ;  /* 0x0000000602097210 */ /* 0x002fc40007ffe002 */
[C-C-:B------:R-:W-:Y:S02]  /*0c10*/  IADD3 R0, R3.reuse, R0, R3.reuse ;  /* 0x0000000003007210 */ /* 0x140fe40007ffe003 */
[----:B------:R-:W-:Y:S02]  /*0c20*/  IADD3 R9, R2, R9, R2 ;  /* 0x0000000902097210 */ /* 0x000fe40007ffe002 */
[----:B------:R-:W-:Y:S01]  /*0c30*/  IADD3 R0, R3, R0, R3 ;  /* 0x0000000003007210 */ /* 0x000fe20007ffe003 */
[----:B--2---:R0:W-:Y:S04]  /*0c40*/  STG.E [R22.64], R21 ;  /* 0x0000001516007986 */ /* 0x0041e8000c101908 */
[----:B------:R-:W-:Y:S05]  /*0c50*/  @!P1 BRA `(.L_x_222) ;  /* 0xfffffaa000009947 */ /* 0x000fea000383ffff */
.L_x_221:
[----:B------:R-:W-:-:S04]  /*0c60*/  IADD3 R6, P2, RZ, -R5, RZ ;  /* 0x80000005ff067210 */ /* 0x000fc80007f5e0ff */
[----:B------:R-:W-:Y:S01]  /*0c70*/  ISETP.GT.U32.AND P1, PT, R6, 0x4, PT ;  /* 0x000000040600780c */ /* 0x000fe20003f24070 */
[----:B------:R-:W-:-:S05]  /*0c80*/  IMAD.X R6, RZ, RZ, ~R4, P2 ;  /* 0x000000ffff067224 */ /* 0x000fca00010e0e04 */
[----:B------:R-:W-:-:S13]  /*0c90*/  ISETP.GT.AND.EX P1, PT, R6, RZ, PT, P1 ;  /* 0x000000ff0600720c */ /* 0x000fda0003f24310 */
[----:B------:R-:W-:Y:S05]  /*0ca0*/  @!P1 BRA `(.L_x_223) ;  /* 0x000002c000009947 */ /* 0x000fea0003800000 */
[----:B------:R-:W-:-:S10]  /*0cb0*/  HFMA2.MMA R6, -RZ, RZ, 0, 2.384185791015625e-07 ;  /* 0x00000004ff067435 */ /* 0x000fd400000001ff */
[----:B0-----:R-:W-:-:S05]  /*0cc0*/  IMAD.WIDE R10, R9, R6, c[0x0][0x160] ;  /* 0x00005800090a7625 */ /* 0x001fca00078e0206 */
[----:B------:R-:W2:Y:S01]  /*0cd0*/  LDG.E R7, [R10.64] ;  /* 0x000000080a077981 */ /* 0x000ea2000c1e1900 */
[----:B------:R-:W-:-:S04]  /*0ce0*/  IMAD.WIDE R12, R0, R6, c[0x0][0x188] ;  /* 0x00006200000c7625 */ /* 0x000fc800078e0206 */
[----:B------:R-:W-:Y:S01]  /*0cf0*/  IMAD.WIDE R14, R2, 0x4, R10 ;  /* 0x00000004020e7825 */ /* 0x000fe200078e020a */
[----:B--2---:R0:W-:Y:S04]  /*0d00*/  STG.E [R12.64], R7 ;  /* 0x000000070c007986 */ /* 0x0041e8000c101908 */
[----:B------:R-:W2:Y:S01]  /*0d10*/  LDG.E R25, [R14.64] ;  /* 0x000000080e197981 */ /* 0x000ea2000c1e1900 */
[----:B------:R-:W-:-:S04]  /*0d20*/  IMAD.WIDE R16, R3, 0x4, R12 ;  /* 0x0000000403107825 */ /* 0x000fc800078e020c */
[----:B------:R-:W-:Y:S01]  /*0d30*/  IMAD.WIDE R18, R2, 0x4, R14 ;  /* 0x0000000402127825 */ /* 0x000fe200078e020e */
[----:B--2---:R1:W-:Y:S04]  /*0d40*/  STG.E [R16.64], R25 ;  /* 0x0000001910007986 */ /* 0x0043e8000c101908 */
[----:B------:R-:W2:Y:S01]  /*0d50*/  LDG.E R27, [R18.64] ;  /* 0x00000008121b7981 */ /* 0x000ea2000c1e1900 */
[----:B------:R-:W-:-:S04]  /*0d60*/  IMAD.WIDE R20, R3, 0x4, R16 ;  /* 0x0000000403147825 */ /* 0x000fc800078e0210 */
[C---:B------:R-:W-:Y:S01]  /*0d70*/  IMAD.WIDE R22, R2.reuse, 0x4, R18 ;  /* 0x0000000402167825 */ /* 0x040fe200078e0212 */
[C-C-:B------:R-:W-:Y:S01]  /*0d80*/  IADD3 R9, R2.reuse, R9, R2.reuse ;  /* 0x0000000902097210 */ /* 0x140fe20007ffe002 */
[----:B--2---:R2:W-:Y:S04]  /*0d90*/  STG.E [R20.64], R27 ;  /* 0x0000001b14007986 */ /* 0x0045e8000c101908 */
[----:B------:R-:W3:Y:S01]  /*0da0*/  LDG.E R23, [R22.64] ;  /* 0x0000000816177981 */ /* 0x000ee2000c1e1900 */
[----:B0-----:R-:W-:Y:S01]  /*0db0*/  IADD3 R7, R2, R9, R2 ;  /* 0x0000000902077210 */ /* 0x001fe20007ffe002 */
[----:B------:R-:W-:-:S04]  /*0dc0*/  IMAD.WIDE R8, R3, 0x4, R20 ;  /* 0x0000000403087825 */ /* 0x000fc800078e0214 */
[----:B------:R-:W-:Y:S01]  /*0dd0*/  IMAD.WIDE R10, R7, R6, c[0x0][0x160] ;  /* 0x00005800070a7625 */ /* 0x000fe200078e0206 */
[C-C-:B------:R-:W-:Y:S01]  /*0de0*/  IADD3 R0, R3.reuse, R0, R3.reuse ;  /* 0x0000000003007210 */ /* 0x140fe20007ffe003 */
[----:B---3--:R0:W-:Y:S04]  /*0df0*/  STG.E [R8.64], R23 ;  /* 0x0000001708007986 */ /* 0x0081e8000c101908 */
[----:B-1----:R-:W3:Y:S01]  /*0e00*/  LDG.E R25, [R10.64] ;  /* 0x000000080a197981 */ /* 0x002ee2000c1e1900 */
[----:B------:R-:W-:Y:S01]  /*0e10*/  IADD3 R0, R3, R0, R3 ;  /* 0x0000000003007210 */ /* 0x000fe20007ffe003 */
[----:B------:R-:W-:-:S04]  /*0e20*/  IMAD.WIDE R14, R2, 0x4, R10 ;  /* 0x00000004020e7825 */ /* 0x000fc800078e020a */
[----:B------:R-:W-:-:S05]  /*0e30*/  IMAD.WIDE R12, R0, R6, c[0x0][0x188] ;  /* 0x00006200000c7625 */ /* 0x000fca00078e0206 */
[----:B---3--:R1:W-:Y:S04]  /*0e40*/  STG.E [R12.64], R25 ;  /* 0x000000190c007986 */ /* 0x0083e8000c101908 */
[----:B--2---:R-:W2:Y:S01]  /*0e50*/  LDG.E R27, [R14.64] ;  /* 0x000000080e1b7981 */ /* 0x004ea2000c1e1900 */
[----:B------:R-:W-:-:S04]  /*0e60*/  IMAD.WIDE R16, R3, 0x4, R12 ;  /* 0x0000000403107825 */ /* 0x000fc800078e020c */
[----:B------:R-:W-:Y:S01]  /*0e70*/  IMAD.WIDE R18, R2, 0x4, R14 ;  /* 0x0000000402127825 */ /* 0x000fe200078e020e */
[----:B--2---:R1:W-:Y:S04]  /*0e80*/  STG.E [R16.64], R27 ;  /* 0x0000001b10007986 */ /* 0x0043e8000c101908 */
[----:B------:R-:W2:Y:S01]  /*0e90*/  LDG.E R29, [R18.64] ;  /* 0x00000008121d7981 */ /* 0x000ea2000c1e1900 */
[----:B------:R-:W-:-:S04]  /*0ea0*/  IMAD.WIDE R10, R3, 0x4, R16 ;  /* 0x00000004030a7825 */ /* 0x000fc800078e0210 */
[C---:B------:R-:W-:Y:S01]  /*0eb0*/  IMAD.WIDE R20, R2.reuse, 0x4, R18 ;  /* 0x0000000402147825 */ /* 0x040fe200078e0212 */
[----:B--2---:R1:W-:Y:S05]  /*0ec0*/  STG.E [R10.64], R29 ;  /* 0x0000001d0a007986 */ /* 0x0043ea000c101908 */
[----:B------:R-:W2:Y:S01]  /*0ed0*/  LDG.E R21, [R20.64] ;  /* 0x0000000814157981 */ /* 0x000ea2000c1e1900 */
        /* <DEDUP_REMOVED lines=8> */
[----:B--2---:R1:W-:Y:S04]  /*0f60*/  STG.E [R22.64], R21 ;  /* 0x0000001516007986 */ /* 0x0043e8000c101908 */
.L_x_223:
[----:B------:R-:W-:-:S04]  /*0f70*/  ISETP.NE.U32.AND P1, PT, R5, RZ, PT ;  /* 0x000000ff0500720c */ /* 0x000fc80003f25070 */
[----:B------:R-:W-:-:S13]  /*0f80*/  ISETP.NE.OR.EX P0, PT, R4, RZ, P0, P1 ;  /* 0x000000ff0400720c */ /* 0x000fda0000705710 */
[----:B------:R-:W-:Y:S05]  /*0f90*/  @!P0 BRA `(.L_x_219) ;  /* 0x000001a000008947 */ /* 0x000fea0003800000 */
.L_x_220:
[----:B01----:R-:W-:-:S10]  /*0fa0*/  HFMA2.MMA R10, -RZ, RZ, 0, 2.384185791015625e-07 ;  /* 0x00000004ff0a7435 */ /* 0x003fd400000001ff */
        /* <DEDUP_REMOVED lines=12> */
[----:B------:R-:W-:-:S05]  /*1070*/  IADD3 R5, P0, R5, 0x4, RZ ;  /* 0x0000000405057810 */ /* 0x000fca0007f1e0ff */
[----:B------:R-:W-:Y:S01]  /*1080*/  IMAD.X R4, RZ, RZ, R4, P0 ;  /* 0x000000ffff047224 */ /* 0x000fe200000e0604 */
[----:B------:R-:W-:Y:S01]  /*1090*/  ISETP.NE.U32.AND P0, PT, R5, RZ, PT ;  /* 0x000000ff0500720c */ /* 0x000fe20003f05070 */
[----:B--2---:R0:W-:Y:S04]  /*10a0*/  STG.E [R18.64], R27 ;  /* 0x0000001b12007986 */ /* 0x0041e8000c101908 */
[----:B------:R-:W2:Y:S01]  /*10b0*/  LDG.E R21, [R20.64] ;  /* 0x0000000814157981 */ /* 0x000ea2000c1e1900 */
[----:B------:R-:W-:Y:S01]  /*10c0*/  ISETP.NE.AND.EX P0, PT, R4, RZ, PT, P0 ;  /* 0x000000ff0400720c */ /* 0x000fe20003f05300 */
[C---:B------:R-:W-:Y:S01]  /*10d0*/  IMAD.WIDE R6, R3.reuse, 0x4, R18 ;  /* 0x0000000403067825 */ /* 0x040fe200078e0212 */
[----:B------:R-:W-:Y:S02]  /*10e0*/  IADD3 R9, R2, R9, R2 ;  /* 0x0000000902097210 */ /* 0x000fe40007ffe002 */
[----:B------:R-:W-:-:S02]  /*10f0*/  IADD3 R0, R3, R0, R3 ;  /* 0x0000000003007210 */ /* 0x000fc40007ffe003 */
[----:B------:R-:W-:Y:S02]  /*1100*/  IADD3 R9, R2, R9, R2 ;  /* 0x0000000902097210 */ /* 0x000fe40007ffe002 */
[----:B------:R-:W-:Y:S01]  /*1110*/  IADD3 R0, R3, R0, R3 ;  /* 0x0000000003007210 */ /* 0x000fe20007ffe003 */
[----:B--2---:R0:W-:Y:S04]  /*1120*/  STG.E [R6.64], R21 ;  /* 0x0000001506007986 */ /* 0x0041e8000c101908 */
[----:B0-----:R-:W-:Y:S05]  /*1130*/  @P0 BRA `(.L_x_220) ;  /* 0xfffffe6000000947 */ /* 0x001fea000383ffff */
.L_x_219:
        /* <DEDUP_REMOVED lines=8> */
.L_x_224:
[----:B------:R0:W2:Y:S01]  /*11c0*/  LDG.E R9, [R4.64] ;  /* 0x0000000804097981 */ /* 0x0000a2000c1e1900 */
[----:B------:R-:W-:-:S04]  /*11d0*/  UIADD3 UR4, UP0, UR4, 0x1, URZ ;  /* 0x0000000104047890 */ /* 0x000fc8000ff1e03f */
[----:B------:R-:W-:Y:S02]  /*11e0*/  UIADD3.X UR5, URZ, UR5, URZ, UP0, !UPT ;  /* 0x000000053f057290 */ /* 0x000fe400087fe43f */
[----:B------:R-:W-:Y:S01]  /*11f0*/  ISETP.NE.U32.AND P0, PT, RZ, UR4, PT ;  /* 0x00000004ff007c0c */ /* 0x000fe2000bf05070 */
[----:B0-----:R-:W-:-:S03]  /*1200*/  IMAD.WIDE R4, R2, 0x4, R4 ;  /* 0x0000000402047825 */ /* 0x001fc600078e0204 */
[----:B------:R-:W-:Y:S01]  /*1210*/  ISETP.NE.AND.EX P0, PT, RZ, UR5, PT, P0 ;  /* 0x00000005ff007c0c */ /* 0x000fe2000bf05300 */
[----:B--2---:R0:W-:Y:S02]  /*1220*/  STG.E [R6.64], R9 ;  /* 0x0000000906007986 */ /* 0x0041e4000c101908 */
[----:B0-----:R-:W-:-:S10]  /*1230*/  IMAD.WIDE R6, R3, 0x4, R6 ;  /* 0x0000000403067825 */ /* 0x001fd400078e0206 */
[----:B------:R-:W-:Y:S05]  /*1240*/  @P0 BRA `(.L_x_224) ;  /* 0xffffff7000000947 */ /* 0x000fea000383ffff */
[----:B------:R-:W-:Y:S05]  /*1250*/  EXIT ;  /* 0x000000000000794d */ /* 0x000fea0003800000 */
        .weak           $__internal_26_$__cuda_sm20_div_u64
        .type           $__internal_26_$__cuda_sm20_div_u64,@function
        .size           $__internal_26_$__cuda_sm20_div_u64,($__internal_27_$__cuda_sm20_rem_u64 - $__internal_26_$__cuda_sm20_div_u64)
$__internal_26_$__cuda_sm20_div_u64:
        /* <DEDUP_REMOVED lines=66> */
[----:B------:R-:W-:Y:S06]  /*1680*/  RET.REL.NODEC R2 `(_ZN2at6native53_GLOBAL__N__7c5e0505_20_UpSampleNearest1d_cu_19867e3828upsample_nearest1d_out_frameIfXadL_ZNS0_43nearest_neighbor_exact_compute_source_indexEfiiEEEEvPKT_mmmmPS3_f) ;  /* 0xffffe97002007950 */ /* 0x000fec0003c3ffff */
        .weak           $__internal_27_$__cuda_sm20_rem_u64
        .type           $__internal_27_$__cuda_sm20_rem_u64,@function
        .size           $__internal_27_$__cuda_sm20_rem_u64,(.L_x_343 - $__internal_27_$__cuda_sm20_rem_u64)
$__internal_27_$__cuda_sm20_rem_u64:
        /* <DEDUP_REMOVED lines=59> */
[----:B------:R-:W-:Y:S06]  /*1a40*/  RET.REL.NODEC R6 `(_ZN2at6native53_GLOBAL__N__7c5e0505_20_UpSampleNearest1d_cu_19867e3828upsample_nearest1d_out_frameIfXadL_ZNS0_43nearest_neighbor_exact_compute_source_indexEfiiEEEEvPKT_mmmmPS3_f) ;  /* 0xffffe5b006007950 */ /* 0x000fec0003c3ffff */
.L_x_225:
        /* <DEDUP_REMOVED lines=11> */
.L_x_343:


//--------------------- .text._ZN2at6native53_GLOBAL__N__7c5e0505_20_UpSampleNearest1d_cu_19867e3828upsample_nearest1d_out_frameIdXadL_ZNS0_43nearest_neighbor_exact_compute_source_indexEfiiEEEEvPKT_mmmmPS3_f --------------------------
	.section	.text._ZN2at6native53_GLOBAL__N__7c5e0505_20_UpSampleNearest1d_cu_19867e3828upsample_nearest1d_out_frameIdXadL_ZNS0_43nearest_neighbor_exact_compute_source_indexEfiiEEEEvPKT_mmmmPS3_f,"ax",@progbits
	.sectioninfo	@"SHI_REGISTERS=32"
	.align	128
.text._ZN2at6native53_GLOBAL__N__7c5e0505_20_UpSampleNearest1d_cu_19867e3828upsample_nearest1d_out_frameIdXadL_ZNS0_43nearest_neighbor_exact_compute_source_indexEfiiEEEEvPKT_mmmmPS3_f:
        .type           _ZN2at6native53_GLOBAL__N__7c5e0505_20_UpSampleNearest1d_cu_19867e3828upsample_nearest1d_out_frameIdXadL_ZNS0_43nearest_neighbor_exact_compute_source_indexEfiiEEEEvPKT_mmmmPS3_f,@function
        .size           _ZN2at6native53_GLOBAL__N__7c5e0505_20_UpSampleNearest1d_cu_19867e3828upsample_nearest1d_out_frameIdXadL_ZNS0_43nearest_neighbor_exact_compute_source_indexEfiiEEEEvPKT_mmmmPS3_f,(.L_x_346 - _ZN2at6native53_GLOBAL__N__7c5e0505_20_UpSampleNearest1d_cu_19867e3828upsample_nearest1d_out_frameIdXadL_ZNS0_43nearest_neighbor_exact_compute_source_indexEfiiEEEEvPKT_mmmmPS3_f)
        .other          _ZN2at6native53_GLOBAL__N__7c5e0505_20_UpSampleNearest1d_cu_19867e3828upsample_nearest1d_out_frameIdXadL_ZNS0_43nearest_neighbor_exact_compute_source_indexEfiiEEEEvPKT_mmmmPS3_f,@"STO_CUDA_ENTRY STV_DEFAULT"
_ZN2at6native53_GLOBAL__N__7c5e0505_20_UpSampleNearest1d_cu_19867e3828upsample_nearest1d_out_frameIdXadL_ZNS0_43nearest_neighbor_exact_compute_source_indexEfiiEEEEvPKT_mmmmPS3_f:
        /* <DEDUP_REMOVED lines=20> */
[----:B------:R-:W-:Y:S05]  /*0140*/  CALL.REL.NOINC `($__internal_28_$__cuda_sm20_div_u64) ;  /* 0x0000111000007944 */ /* 0x000fea0003c00000 */
[----:B------:R-:W-:-:S05]  /*0150*/  IADD3 R3, -R4, RZ, RZ ;  /* 0x000000ff04037210 */ /* 0x000fca0007ffe1ff */
[----:B------:R-:W-:Y:S01]  /*0160*/  IMAD R2, R3, c[0x0][0x180], R0 ;  /* 0x0000600003027a24 */ /* 0x000fe200078e0200 */
[----:B------:R-:W-:Y:S05]  /*0170*/  BRA `(.L_x_228) ;  /* 0x0000016000007947 */ /* 0x000fea0003800000 */
.L_x_227:
        /* <DEDUP_REMOVED lines=22> */
.L_x_228:
[----:B------:R-:W-:Y:S05]  /*02e0*/  BSYNC B0 ;  /* 0x0000000000007941 */ /* 0x000fea0003800000 */
.L_x_226:
[----:B------:R-:W-:Y:S01]  /*02f0*/  LOP3.LUT R3, R5, c[0x0][0x174], RZ, 0xfc, !PT ;  /* 0x00005d0005037a12 */ /* 0x000fe200078efcff */
[----:B------:R-:W-:Y:S03]  /*0300*/  BSSY B0, `(.L_x_229) ;  /* 0x0000018000007945 */ /* 0x000fe60003800000 */
[----:B------:R-:W-:-:S13]  /*0310*/  ISETP.NE.U32.AND P0, PT, R3, RZ, PT ;  /* 0x000000ff0300720c */ /* 0x000fda0003f05070 */
[----:B------:R-:W-:Y:S05]  /*0320*/  @!P0 BRA `(.L_x_230) ;  /* 0x0000004000008947 */ /* 0x000fea0003800000 */
[----:B------:R-:W-:Y:S01]  /*0330*/  IMAD.MOV.U32 R3, RZ, RZ, R5 ;  /* 0x000000ffff037224 */ /* 0x000fe200078e0005 */
[----:B------:R-:W-:Y:S02]  /*0340*/  MOV R6, 0x360 ;  /* 0x0000036000067802 */ /* 0x000fe40000000f00 */
[----:B------:R-:W-:Y:S05]  /*0350*/  CALL.REL.NOINC `($__internal_29_$__cuda_sm20_rem_u64) ;  /* 0x0000133000007944 */ /* 0x000fea0003c00000 */
[----:B------:R-:W-:Y:S05]  /*0360*/  BRA `(.L_x_231) ;  /* 0x0000011000007947 */ /* 0x000fea0003800000 */
.L_x_230:
        /* <DEDUP_REMOVED lines=17> */
.L_x_231:
[----:B------:R-:W-:Y:S05]  /*0480*/  BSYNC B0 ;  /* 0x0000000000007941 */ /* 0x000fea0003800000 */
.L_x_229:
        /* <DEDUP_REMOVED lines=39> */
.L_x_235:
[----:B------:R-:W-:-:S04]  /*0700*/  IMAD.MOV.U32 R6, RZ, RZ, 0x8 ;  /* 0x00000008ff067424 */ /* 0x000fc800078e00ff */
[----:B-1----:R-:W-:-:S05]  /*0710*/  IMAD.WIDE R8, R7, R6, c[0x0][0x160] ;  /* 0x0000580007087625 */ /* 0x002fca00078e0206 */
[----:B------:R-:W2:Y:S01]  /*0720*/  LDG.E.64 R10, [R8.64] ;  /* 0x00000008080a7981 */ /* 0x000ea2000c1e1b00 */
[----:B------:R-:W-:-:S04]  /*0730*/  IMAD.WIDE R12, R0, R6, c[0x0][0x188] ;  /* 0x00006200000c7625 */ /* 0x000fc800078e0206 */
[----:B------:R-:W-:Y:S01]  /*0740*/  IMAD.WIDE R14, R2, 0x8, R8 ;  /* 0x00000008020e7825 */ /* 0x000fe200078e0208 */
[----:B--2---:R0:W-:Y:S04]  /*0750*/  STG.E.64 [R12.64], R10 ;  /* 0x0000000a0c007986 */ /* 0x0041e8000c101b08 */
[----:B------:R-:W2:Y:S01]  /*0760*/  LDG.E.64 R16, [R14.64] ;  /* 0x000000080e107981 */ /* 0x000ea2000c1e1b00 */
[----:B------:R-:W-:-:S04]  /*0770*/  IMAD.WIDE R18, R3, 0x8, R12 ;  /* 0x0000000803127825 */ /* 0x000fc800078e020c */
[----:B------:R-:W-:Y:S01]  /*0780*/  IMAD.WIDE R20, R2, 0x8, R14 ;  /* 0x0000000802147825 */ /* 0x000fe200078e020e */
[----:B--2---:R1:W-:Y:S04]  /*0790*/  STG.E.64 [R18.64], R16 ;  /* 0x0000001012007986 */ /* 0x0043e8000c101b08 */
[----:B------:R-:W2:Y:S01]  /*07a0*/  LDG.E.64 R22, [R20.64] ;  /* 0x0000000814167981 */ /* 0x000ea2000c1e1b00 */
[----:B------:R-:W-:-:S04]  /*07b0*/  IMAD.WIDE R24, R3, 0x8, R18 ;  /* 0x0000000803187825 */ /* 0x000fc800078e0212 */
[C---:B------:R-:W-:Y:S01]  /*07c0*/  IMAD.WIDE R26, R2.reuse, 0x8, R20 ;  /* 0x00000008021a7825 */ /* 0x040fe200078e0214 */
[C-C-:B------:R-:W-:Y:S01]  /*07d0*/  IADD3 R7, R2.reuse, R7, R2.reuse ;  /* 0x0000000702077210 */ /* 0x140fe20007ffe002 */
[----:B--2---:R2:W-:Y:S04]  /*07e0*/  STG.E.64 [R24.64], R22 ;  /* 0x0000001618007986 */ /* 0x0045e8000c101b08 */
[----:B------:R-:W3:Y:S01]  /*07f0*/  LDG.E.64 R26, [R26.64] ;  /* 0x000000081a1a7981 */ /* 0x000ee2000c1e1b00 */
[----:B------:R-:W-:Y:S01]  /*0800*/  IADD3 R7, R2, R7, R2 ;  /* 0x0000000702077210 */ /* 0x000fe20007ffe002 */
[----:B------:R-:W-:-:S04]  /*0810*/  IMAD.WIDE R8, R3, 0x8, R24 ;  /* 0x0000000803087825 */ /* 0x000fc800078e0218 */
[----:B0-----:R-:W-:Y:S01]  /*0820*/  IMAD.WIDE R10, R7, R6, c[0x0][0x160] ;  /* 0x00005800070a7625 */ /* 0x001fe200078e0206 */
[C-C-:B------:R-:W-:Y:S01]  /*0830*/  IADD3 R0, R3.reuse, R0, R3.reuse ;  /* 0x0000000003007210 */ /* 0x140fe20007ffe003 */
[----:B---3--:R0:W-:Y:S04]  /*0840*/  STG.E.64 [R8.64], R26 ;  /* 0x0000001a08007986 */ /* 0x0081e8000c101b08 */
[----:B------:R-:W3:Y:S01]  /*0850*/  LDG.E.64 R12, [R10.64] ;  /* 0x000000080a0c7981 */ /* 0x000ee2000c1e1b00 */
[----:B------:R-:W-:Y:S01]  /*0860*/  IADD3 R0, R3, R0, R3 ;  /* 0x0000000003007210 */ /* 0x000fe20007ffe003 */
[----:B-1----:R-:W-:-:S04]  /*0870*/  IMAD.WIDE R16, R2, 0x8, R10 ;  /* 0x0000000802107825 */ /* 0x002fc800078e020a */
[----:B------:R-:W-:-:S05]  /*0880*/  IMAD.WIDE R14, R0, R6, c[0x0][0x188] ;  /* 0x00006200000e7625 */ /* 0x000fca00078e0206 */
[----:B---3--:R1:W-:Y:S04]  /*0890*/  STG.E.64 [R14.64], R12 ;  /* 0x0000000c0e007986 */ /* 0x0083e8000c101b08 */
[----:B------:R-:W3:Y:S01]  /*08a0*/  LDG.E.64 R18, [R16.64] ;  /* 0x0000000810127981 */ /* 0x000ee2000c1e1b00 */
[----:B------:R-:W-:-:S04]  /*08b0*/  IMAD.WIDE R20, R3, 0x8, R14 ;  /* 0x0000000803147825 */ /* 0x000fc800078e020e */
[----:B--2---:R-:W-:Y:S01]  /*08c0*/  IMAD.WIDE R22, R2, 0x8, R16 ;  /* 0x0000000802167825 */ /* 0x004fe200078e0210 */
[----:B---3--:R-:W-:Y:S04]  /*08d0*/  STG.E.64 [R20.64], R18 ;  /* 0x0000001214007986 */ /* 0x008fe8000c101b08 */
[----:B0-----:R-:W2:Y:S01]  /*08e0*/  LDG.E.64 R8, [R22.64] ;  /* 0x0000000816087981 */ /* 0x001ea2000c1e1b00 */
[----:B------:R-:W-:-:S04]  /*08f0*/  IMAD.WIDE R10, R3, 0x8, R20 ;  /* 0x00000008030a7825 */ /* 0x000fc800078e0214 */
[C---:B------:R-:W-:Y:S01]  /*0900*/  IMAD.WIDE R24, R2.reuse, 0x8, R22 ;  /* 0x0000000802187825 */ /* 0x040fe200078e0216 */
[C-C-:B------:R-:W-:Y:S01]  /*0910*/  IADD3 R7, R2.reuse, R7, R2.reuse ;  /* 0x0000000702077210 */ /* 0x140fe20007ffe002 */
[----:B--2---:R0:W-:Y:S04]  /*0920*/  STG.E.64 [R10.64], R8 ;  /* 0x000000080a007986 */ /* 0x0041e8000c101b08 */
[----:B------:R-:W2:Y:S01]  /*0930*/  LDG.E.64 R24, [R24.64] ;  /* 0x0000000818187981 */ /* 0x000ea2000c1e1b00 */
[----:B------:R-:W-:Y:S01]  /*0940*/  IADD3 R7, R2, R7, R2 ;  /* 0x0000000702077210 */ /* 0x000fe20007ffe002 */
[----:B-1----:R-:W-:-:S04]  /*0950*/  IMAD.WIDE R12, R3, 0x8, R10 ;  /* 0x00000008030c7825 */ /* 0x002fc800078e020a */
[----:B------:R-:W-:Y:S01]  /*0960*/  IMAD.WIDE R14, R7, R6, c[0x0][0x160] ;  /* 0x00005800070e7625 */ /* 0x000fe200078e0206 */
[C-C-:B------:R-:W-:Y:S01]  /*0970*/  IADD3 R0, R3.reuse, R0, R3.reuse ;  /* 0x0000000003007210 */ /* 0x140fe20007ffe003 */
[----:B--2---:R1:W-:Y:S04]  /*0980*/  STG.E.64 [R12.64], R24 ;  /* 0x000000180c007986 */ /* 0x0043e8000c101b08 */
[----:B------:R-:W2:Y:S01]  /*0990*/  LDG.E.64 R16, [R14.64] ;  /* 0x000000080e107981 */ /* 0x000ea2000c1e1b00 */
[----:B------:R-:W-:Y:S01]  /*09a0*/  IADD3 R0, R3, R0, R3 ;  /* 0x0000000003007210 */ /* 0x000fe20007ffe003 */
[----:B0-----:R-:W-:-:S04]  /*09b0*/  IMAD.WIDE R8, R2, 0x8, R14 ;  /* 0x0000000802087825 */ /* 0x001fc800078e020e */
[----:B------:R-:W-:-:S05]  /*09c0*/  IMAD.WIDE R18, R0, R6, c[0x0][0x188] ;  /* 0x0000620000127625 */ /* 0x000fca00078e0206 */
[----:B--2---:R0:W-:Y:S04]  /*09d0*/  STG.E.64 [R18.64], R16 ;  /* 0x0000001012007986 */ /* 0x0041e8000c101b08 */
[----:B------:R-:W2:Y:S01]  /*09e0*/  LDG.E.64 R10, [R8.64] ;  /* 0x00000008080a7981 */ /* 0x000ea2000c1e1b00 */
[----:B------:R-:W-:-:S04]  /*09f0*/  IMAD.WIDE R20, R3, 0x8, R18 ;  /* 0x0000000803147825 */ /* 0x000fc800078e0212 */
[----:B------:R-:W-:Y:S01]  /*0a00*/  IMAD.WIDE R22, R2, 0x8, R8 ;  /* 0x0000000802167825 */ /* 0x000fe200078e0208 */
[----:B--2---:R2:W-:Y:S04]  /*0a10*/  STG.E.64 [R20.64], R10 ;  /* 0x0000000a14007986 */ /* 0x0045e8000c101b08 */
[----:B-1----:R-:W3:Y:S01]  /*0a20*/  LDG.E.64 R12, [R22.64] ;  /* 0x00000008160c7981 */ /* 0x002ee2000c1e1b00 */
[----:B------:R-:W-:-:S04]  /*0a30*/  IMAD.WIDE R14, R3, 0x8, R20 ;  /* 0x00000008030e7825 */ /* 0x000fc800078e0214 */
[C---:B------:R-:W-:Y:S01]  /*0a40*/  IMAD.WIDE R24, R2.reuse, 0x8, R22 ;  /* 0x0000000802187825 */ /* 0x040fe200078e0216 */
[C-C-:B------:R-:W-:Y:S01]  /*0a50*/  IADD3 R7, R2.reuse, R7, R2.reuse ;  /* 0x0000000702077210 */ /* 0x140fe20007ffe002 */
[----:B---3--:R1:W-:Y:S04]  /*0a60*/  STG.E.64 [R14.64], R12 ;  /* 0x0000000c0e007986 */ /* 0x0083e8000c101b08 */
[----:B------:R-:W3:Y:S01]  /*0a70*/  LDG.E.64 R24, [R24.64] ;  /* 0x0000000818187981 */ /* 0x000ee2000c1e1b00 */
[----:B------:R-:W-:Y:S01]  /*0a80*/  IADD3 R7, R2, R7, R2 ;  /* 0x0000000702077210 */ /* 0x000fe20007ffe002 */
[----:B------:R-:W-:-:S04]  /*0a90*/  IMAD.WIDE R8, R3, 0x8, R14 ;  /* 0x0000000803087825 */ /* 0x000fc800078e020e */
[----:B0-----:R-:W-:Y:S01]  /*0aa0*/  IMAD.WIDE R16, R7, R6, c[0x0][0x160] ;  /* 0x0000580007107625 */ /* 0x001fe200078e0206 */
[C-C-:B------:R-:W-:Y:S01]  /*0ab0*/  IADD3 R0, R3.reuse, R0, R3.reuse ;  /* 0x0000000003007210 */ /* 0x140fe20007ffe003 */
[----:B---3--:R0:W-:Y:S04]  /*0ac0*/  STG.E.64 [R8.64], R24 ;  /* 0x0000001808007986 */ /* 0x0081e8000c101b08 */
[----:B--2---:R-:W2:Y:S01]  /*0ad0*/  LDG.E.64 R10, [R16.64] ;  /* 0x00000008100a7981 */ /* 0x004ea2000c1e1b00 */
[----:B------:R-:W-:Y:S01]  /*0ae0*/  IADD3 R0, R3, R0, R3 ;  /* 0x0000000003007210 */ /* 0x000fe20007ffe003 */
[----:B-1----:R-:W-:-:S04]  /*0af0*/  IMAD.WIDE R12, R2, 0x8, R16 ;  /* 0x00000008020c7825 */ /* 0x002fc800078e0210 */
[----:B------:R-:W-:-:S05]  /*0b00*/  IMAD.WIDE R18, R0, R6, c[0x0][0x188] ;  /* 0x0000620000127625 */ /* 0x000fca00078e0206 */
[----:B--2---:R1:W-:Y:S04]  /*0b10*/  STG.E.64 [R18.64], R10 ;  /* 0x0000000a12007986 */ /* 0x0043e8000c101b08 */
[----:B------:R-:W2:Y:S01]  /*0b20*/  LDG.E.64 R14, [R12.64] ;  /* 0x000000080c0e7981 */ /* 0x000ea2000c1e1b00 */
[----:B------:R-:W-:-:S04]  /*0b30*/  IMAD.WIDE R20, R3, 0x8, R18 ;  /* 0x0000000803147825 */ /* 0x000fc800078e0212 */
[----:B------:R-:W-:Y:S01]  /*0b40*/  IMAD.WIDE R22, R2, 0x8, R12 ;  /* 0x0000000802167825 */ /* 0x000fe200078e020c */
[----:B--2---:R1:W-:Y:S04]  /*0b50*/  STG.E.64 [R20.64], R14 ;  /* 0x0000000e14007986 */ /* 0x0043e8000c101b08 */
[----:B0-----:R-:W2:Y:S01]  /*0b60*/  LDG.E.64 R8, [R22.64] ;  /* 0x0000000816087981 */ /* 0x001ea2000c1e1b00 */
[----:B------:R-:W-:-:S04]  /*0b70*/  IMAD.WIDE R16, R3, 0x8, R20 ;  /* 0x0000000803107825 */ /* 0x000fc800078e0214 */
[----:B------:R-:W-:Y:S01]  /*0b80*/  IMAD.WIDE R24, R2, 0x8, R22 ;  /* 0x0000000802187825 */ /* 0x000fe200078e0216 */
[----:B------:R-:W-:-:S04]  /*0b90*/  IADD3 R5, P1, R5, 0x10, RZ ;  /* 0x0000001005057810 */ /* 0x000fc80007f3e0ff */
[----:B------:R-:W-:Y:S02]  /*0ba0*/  IADD3.X R4, RZ, R4, RZ, P1, !PT ;  /* 0x00000004ff047210 */ /* 0x000fe40000ffe4ff */
[----:B------:R-:W-:Y:S01]  /*0bb0*/  ISETP.GE.U32.AND P1, PT, R5, -0xc, PT ;  /* 0xfffffff40500780c */ /* 0x000fe20003f26070 */
[----:B--2---:R1:W-:Y:S04]  /*0bc0*/  STG.E.64 [R16.64], R8 ;  /* 0x0000000810007986 */ /* 0x0043e8000c101b08 */
[----:B------:R-:W2:Y:S01]  /*0bd0*/  LDG.E.64 R24, [R24.64] ;  /* 0x0000000818187981 */ /* 0x000ea2000c1e1b00 */
[----:B------:R-:W-:Y:S01]  /*0be0*/  ISETP.GE.AND.EX P1, PT, R4, -0x1, PT, P1 ;  /* 0xffffffff0400780c */ /* 0x000fe20003f26310 */
[----:B------:R-:W-:Y:S01]  /*0bf0*/  IMAD.WIDE R26, R3, 0x8, R16 ;  /* 0x00000008031a7825 */ /* 0x000fe200078e0210 */
[----:B------:R-:W-:-:S02]  /*0c00*/  IADD3 R7, R2, R7, R2 ;  /* 0x0000000702077210 */ /* 0x000fc40007ffe002 */
[C-C-:B------:R-:W-:Y:S02]  /*0c10*/  IADD3 R0, R3.reuse, R0, R3.reuse ;  /* 0x0000000003007210 */ /* 0x140fe40007ffe003 */
[----:B------:R-:W-:Y:S02]  /*0c20*/  IADD3 R7, R2, R7, R2 ;  /* 0x0000000702077210 */ /* 0x000fe40007ffe002 */
[----:B------:R-:W-:Y:S01]  /*0c30*/  IADD3 R0, R3, R0, R3 ;  /* 0x0000000003007210 */ /* 0x000fe20007ffe003 */
[----:B--2---:R1:W-:Y:S04]  /*0c40*/  STG.E.64 [R26.64], R24 ;  /* 0x000000181a007986 */ /* 0x0043e8000c101b08 */
[----:B------:R-:W-:Y:S05]  /*0c50*/  @!P1 BRA `(.L_x_235) ;  /* 0xfffffaa000009947 */ /* 0x000fea000383ffff */
.L_x_234:
[----:B------:R-:W-:-:S04]  /*0c60*/  IADD3 R6, P2, RZ, -R5, RZ ;  /* 0x80000005ff067210 */ /* 0x000fc80007f5e0ff */
[----:B------:R-:W-:Y:S01]  /*0c70*/  ISETP.GT.U32.AND P1, PT, R6, 0x4, PT ;  /* 0x000000040600780c */ /* 0x000fe20003f24070 */
[----:B------:R-:W-:-:S05]  /*0c80*/  IMAD.X R6, RZ, RZ, ~R4, P2 ;  /* 0x000000ffff067224 */ /* 0x000fca00010e0e04 */
[----:B------:R-:W-:-:S13]  /*0c90*/  ISETP.GT.AND.EX P1, PT, R6, RZ, PT, P1 ;  /* 0x000000ff0600720c */ /* 0x000fda0003f24310 */
[----:B------:R-:W-:Y:S05]  /*0ca0*/  @!P1 BRA `(.L_x_236) ;  /* 0x000002c000009947 */ /* 0x000fea0003800000 */
[----:B------:R-:W-:-:S10]  /*0cb0*/  HFMA2.MMA R6, -RZ, RZ, 0, 4.76837158203125e-07 ;  /* 0x00000008ff067435 */ /* 0x000fd400000001ff */
        /* <DEDUP_REMOVED lines=28> */
[----:B---3--:R1:W-:Y:S04]  /*0e80*/  STG.E.64 [R20.64], R18 ;  /* 0x0000001214007986 */ /* 0x0083e8000c101b08 */
[----:B0-----:R-:W2:Y:S01]  /*0e90*/  LDG.E.64 R8, [R22.64] ;  /* 0x0000000816087981 */ /* 0x001ea2000c1e1b00 */
[----:B------:R-:W-:-:S04]  /*0ea0*/  IMAD.WIDE R10, R3, 0x8, R20 ;  /* 0x00000008030a7825 */ /* 0x000fc800078e0214 */
[C---:B------:R-:W-:Y:S01]  /*0eb0*/  IMAD.WIDE R24, R2.reuse, 0x8, R22 ;  /* 0x0000000802187825 */ /* 0x040fe200078e0216 */
[----:B--2---:R1:W-:Y:S05]  /*0ec0*/  STG.E.64 [R10.64], R8 ;  /* 0x000000080a007986 */ /* 0x0043ea000c101b08 */
[----:B------:R-:W2:Y:S01]  /*0ed0*/  LDG.E.64 R24, [R24.64] ;  /* 0x0000000818187981 */ /* 0x000ea2000c1e1b00 */
[----:B------:R-:W-:Y:S01]  /*0ee0*/  IMAD.WIDE R26, R3, 0x8, R10 ;  /* 0x00000008031a7825 */ /* 0x000fe200078e020a */
[----:B------:R-:W-:Y:S02]  /*0ef0*/  IADD3 R5, P1, R5, 0x8, RZ ;  /* 0x0000000805057810 */ /* 0x000fe40007f3e0ff */
[----:B------:R-:W-:-:S02]  /*0f00*/  IADD3 R7, R2, R7, R2 ;  /* 0x0000000702077210 */ /* 0x000fc40007ffe002 */
[C-C-:B------:R-:W-:Y:S01]  /*0f10*/  IADD3 R0, R3.reuse, R0, R3.reuse ;  /* 0x0000000003007210 */ /* 0x140fe20007ffe003 */
[----:B------:R-:W-:Y:S01]  /*0f20*/  IMAD.X R4, RZ, RZ, R4, P1 ;  /* 0x000000ffff047224 */ /* 0x000fe200008e0604 */
[----:B------:R-:W-:Y:S02]  /*0f30*/  PLOP3.LUT P0, PT, PT, PT, PT, 0x8, 0x0 ;  /* 0x000000000000781c */ /* 0x000fe40003f0e170 */
[----:B------:R-:W-:Y:S02]  /*0f40*/  IADD3 R7, R2, R7, R2 ;  /* 0x0000000702077210 */ /* 0x000fe40007ffe002 */
[----:B------:R-:W-:Y:S01]  /*0f50*/  IADD3 R0, R3, R0, R3 ;  /* 0x0000000003007210 */ /* 0x000fe20007ffe003 */
[----:B--2---:R1:W-:Y:S04]  /*0f60*/  STG.E.64 [R26.64], R24 ;  /* 0x000000181a007986 */ /* 0x0043e8000c101b08 */
.L_x_236:
[----:B------:R-:W-:-:S04]  /*0f70*/  ISETP.NE.U32.AND P1, PT, R5, RZ, PT ;  /* 0x000000ff0500720c */ /* 0x000fc80003f25070 */
[----:B------:R-:W-:-:S13]  /*0f80*/  ISETP.NE.OR.EX P0, PT, R4, RZ, P0, P1 ;  /* 0x000000ff0400720c */ /* 0x000fda0000705710 */
[----:B------:R-:W-:Y:S05]  /*0f90*/  @!P0 BRA `(.L_x_232) ;  /* 0x000001a000008947 */ /* 0x000fea0003800000 */
.L_x_233:
[----:B-1----:R-:W-:-:S10]  /*0fa0*/  HFMA2.MMA R16, -RZ, RZ, 0, 4.76837158203125e-07 ;  /* 0x00000008ff107435 */ /* 0x002fd400000001ff */
[----:B------:R-:W-:-:S05]  /*0fb0*/  IMAD.WIDE R14, R7, R16, c[0x0][0x160] ;  /* 0x00005800070e7625 */ /* 0x000fca00078e0210 */
        /* <DEDUP_REMOVED lines=10> */
[----:B------:R-:W-:Y:S01]  /*1060*/  IMAD.WIDE R26, R2, 0x8, R22 ;  /* 0x00000008021a7825 */ /* 0x000fe200078e0216 */
[----:B------:R-:W-:-:S05]  /*1070*/  IADD3 R5, P0, R5, 0x4, RZ ;  /* 0x0000000405057810 */ /* 0x000fca0007f1e0ff */
[----:B------:R-:W-:Y:S01]  /*1080*/  IMAD.X R4, RZ, RZ, R4, P0 ;  /* 0x000000ffff047224 */ /* 0x000fe200000e0604 */
[----:B------:R-:W-:Y:S01]  /*1090*/  ISETP.NE.U32.AND P0, PT, R5, RZ, PT ;  /* 0x000000ff0500720c */ /* 0x000fe20003f05070 */
[----:B--2---:R0:W-:Y:S04]  /*10a0*/  STG.E.64 [R24.64], R12 ;  /* 0x0000000c18007986 */ /* 0x0041e8000c101b08 */
[----:B------:R-:W2:Y:S01]  /*10b0*/  LDG.E.64 R14, [R26.64] ;  /* 0x000000081a0e7981 */ /* 0x000ea2000c1e1b00 */
[----:B------:R-:W-:Y:S01]  /*10c0*/  ISETP.NE.AND.EX P0, PT, R4, RZ, PT, P0 ;  /* 0x000000ff0400720c */ /* 0x000fe20003f05300 */
[C---:B------:R-:W-:Y:S01]  /*10d0*/  IMAD.WIDE R28, R3.reuse, 0x8, R24 ;  /* 0x00000008031c7825 */ /* 0x040fe200078e0218 */
[----:B------:R-:W-:Y:S02]  /*10e0*/  IADD3 R7, R2, R7, R2 ;  /* 0x0000000702077210 */ /* 0x000fe40007ffe002 */
[----:B------:R-:W-:-:S02]  /*10f0*/  IADD3 R0, R3, R0, R3 ;  /* 0x0000000003007210 */ /* 0x000fc40007ffe003 */
[----:B------:R-:W-:Y:S02]  /*1100*/  IADD3 R7, R2, R7, R2 ;  /* 0x0000000702077210 */ /* 0x000fe40007ffe002 */
[----:B------:R-:W-:Y:S01]  /*1110*/  IADD3 R0, R3, R0, R3 ;  /* 0x0000000003007210 */ /* 0x000fe20007ffe003 */
[----:B--2---:R0:W-:Y:S04]  /*1120*/  STG.E.64 [R28.64], R14 ;  /* 0x0000000e1c007986 */ /* 0x0041e8000c101b08 */
[----:B0-----:R-:W-:Y:S05]  /*1130*/  @P0 BRA `(.L_x_233) ;  /* 0xfffffe6000000947 */ /* 0x001fea000383ffff */
.L_x_232:
[----:B------:R-:W-:-:S04]  /*1140*/  ISETP.NE.U32.AND P0, PT, RZ, UR6, PT ;  /* 0x00000006ff007c0c */ /* 0x000fc8000bf05070 */
[----:B------:R-:W-:-:S13]  /*1150*/  ISETP.NE.AND.EX P0, PT, RZ, RZ, PT, P0 ;  /* 0x000000ffff00720c */ /* 0x000fda0003f05300 */
[----:B------:R-:W-:Y:S05]  /*1160*/  @!P0 EXIT ;  /* 0x000000000000894d */ /* 0x000fea0003800000 */
[----:B------:R-:W-:Y:S01]  /*1170*/  MOV R6, 0x8 ;  /* 0x0000000800067802 */ /* 0x000fe20000000f00 */
[----:B------:R-:W-:-:S04]  /*1180*/  UIADD3 UR4, UP0, URZ, -UR6, URZ ;  /* 0x800000063f047290 */ /* 0x000fc8000ff1e03f */
[----:B------:R-:W-:Y:S01]  /*1190*/  IMAD.WIDE R4, R7, R6, c[0x0][0x160] ;  /* 0x0000580007047625 */ /* 0x000fe200078e0206 */
[----:B------:R-:W-:-:S03]  /*11a0*/  UIADD3.X UR5, URZ, -0x1, URZ, UP0, !UPT ;  /* 0xffffffff3f057890 */ /* 0x000fc600087fe43f */
[----:B------:R-:W-:-:S04]  /*11b0*/  IMAD.WIDE R6, R0, R6, c[0x0][0x188] ;  /* 0x0000620000067625 */ /* 0x000fc800078e0206 */
.L_x_237:
[----:B-1----:R0:W2:Y:S01]  /*11c0*/  LDG.E.64 R8, [R4.64] ;  /* 0x0000000804087981 */ /* 0x0020a2000c1e1b00 */
[----:B------:R-:W-:-:S04]  /*11d0*/  UIADD3 UR4, UP0, UR4, 0x1, URZ ;  /* 0x0000000104047890 */ /* 0x000fc8000ff1e03f */
[----:B------:R-:W-:Y:S02]  /*11e0*/  UIADD3.X UR5, URZ, UR5, URZ, UP0, !UPT ;  /* 0x000000053f057290 */ /* 0x000fe400087fe43f */
[----:B------:R-:W-:Y:S01]  /*11f0*/  ISETP.NE.U32.AND P0, PT, RZ, UR4, PT ;  /* 0x00000004ff007c0c */ /* 0x000fe2000bf05070 */
[----:B0-----:R-:W-:-:S03]  /*1200*/  IMAD.WIDE R4, R2, 0x8, R4 ;  /* 0x0000000802047825 */ /* 0x001fc600078e0204 */
[----:B------:R-:W-:Y:S01]  /*1210*/  ISETP.NE.AND.EX P0, PT, RZ, UR5, PT, P0 ;  /* 0x00000005ff007c0c */ /* 0x000fe2000bf05300 */
[----:B--2---:R0:W-:Y:S02]  /*1220*/  STG.E.64 [R6.64], R8 ;  /* 0x0000000806007986 */ /* 0x0041e4000c101b08 */
[----:B0-----:R-:W-:-:S10]  /*1230*/  IMAD.WIDE R6, R3, 0x8, R6 ;  /* 0x0000000803067825 */ /* 0x001fd400078e0206 */
[----:B------:R-:W-:Y:S05]  /*1240*/  @P0 BRA `(.L_x_237) ;  /* 0xffffff7000000947 */ /* 0x000fea000383ffff */
[----:B------:R-:W-:Y:S05]  /*1250*/  EXIT ;  /* 0x000000000000794d */ /* 0x000fea0003800000 */
        .weak           $__internal_28_$__cuda_sm20_div_u64
        .type           $__internal_28_$__cuda_sm20_div_u64,@function
        .size           $__internal_28_$__cuda_sm20_div_u64,($__internal_29_$__cuda_sm20_rem_u64 - $__internal_28_$__cuda_sm20_div_u64)
$__internal_28_$__cuda_sm20_div_u64:
        /* <DEDUP_REMOVED lines=66> */
[----:B------:R-:W-:Y:S06]  /*1680*/  RET.REL.NODEC R2 `(_ZN2at6native53_GLOBAL__N__7c5e0505_20_UpSampleNearest1d_cu_19867e3828upsample_nearest1d_out_frameIdXadL_ZNS0_43nearest_neighbor_exact_compute_source_indexEfiiEEEEvPKT_mmmmPS3_f) ;  /* 0xffffe97002007950 */ /* 0x000fec0003c3ffff */
        .weak           $__internal_29_$__cuda_sm20_rem_u64
        .type           $__internal_29_$__cuda_sm20_rem_u64,@function
        .size           $__internal_29_$__cuda_sm20_rem_u64,(.L_x_346 - $__internal_29_$__cuda_sm20_rem_u64)
$__internal_29_$__cuda_sm20_rem_u64:
        /* <DEDUP_REMOVED lines=59> */
[----:B------:R-:W-:Y:S06]  /*1a40*/  RET.REL.NODEC R6 `(_ZN2at6native53_GLOBAL__N__7c5e0505_20_UpSampleNearest1d_cu_19867e3828upsample_nearest1d_out_frameIdXadL_ZNS0_43nearest_neighbor_exact_compute_source_indexEfiiEEEEvPKT_mmmmPS3_f) ;  /* 0xffffe5b006007950 */ /* 0x000fec0003c3ffff */
.L_x_238:
        /* <DEDUP_REMOVED lines=11> */
.L_x_346:


//--------------------- .text._ZN2at6native53_GLOBAL__N__7c5e0505_20_UpSampleNearest1d_cu_19867e3828upsample_nearest1d_out_frameIhXadL_ZNS0_37nearest_neighbor_compute_source_indexEfiiEEEEvPKT_mmmmPS3_f --------------------------
	.section	.text._ZN2at6native53_GLOBAL__N__7c5e0505_20_UpSampleNearest1d_cu_19867e3828upsample_nearest1d_out_frameIhXadL_ZNS0_37nearest_neighbor_compute_source_indexEfiiEEEEvPKT_mmmmPS3_f,"ax",@progbits
	.sectioninfo	@"SHI_REGISTERS=30"
	.align	128
.text._ZN2at6native53_GLOBAL__N__7c5e0505_20_UpSampleNearest1d_cu_19867e3828upsample_nearest1d_out_frameIhXadL_ZNS0_37nearest_neighbor_compute_source_indexEfiiEEEEvPKT_mmmmPS3_f:
        .type           _ZN2at6native53_GLOBAL__N__7c5e0505_20_UpSampleNearest1d_cu_19867e3828upsample_nearest1d_out_frameIhXadL_ZNS0_37nearest_neighbor_compute_source_indexEfiiEEEEvPKT_mmmmPS3_f,@function
        .size           _ZN2at6native53_GLOBAL__N__7c5e0505_20_UpSampleNearest1d_cu_19867e3828upsample_nearest1d_out_frameIhXadL_ZNS0_37nearest_neighbor_compute_source_indexEfiiEEEEvPKT_mmmmPS3_f,(.L_x_349 - _ZN2at6native53_GLOBAL__N__7c5e0505_20_UpSampleNearest1d_cu_19867e3828upsample_nearest1d_out_frameIhXadL_ZNS0_37nearest_neighbor_compute_source_indexEfiiEEEEvPKT_mmmmPS3_f)
        .other          _ZN2at6native53_GLOBAL__N__7c5e0505_20_UpSampleNearest1d_cu_19867e3828upsample_nearest1d_out_frameIhXadL_ZNS0_37nearest_neighbor_compute_source_indexEfiiEEEEvPKT_mmmmPS3_f,@"STO_CUDA_ENTRY STV_DEFAULT"
_ZN2at6native53_GLOBAL__N__7c5e0505_20_UpSampleNearest1d_cu_19867e3828upsample_nearest1d_out_frameIhXadL_ZNS0_37nearest_neighbor_compute_source_indexEfiiEEEEvPKT_mmmmPS3_f:
        /* <DEDUP_REMOVED lines=20> */
[----:B------:R-:W-:Y:S05]  /*0140*/  CALL.REL.NOINC `($__internal_30_$__cuda_sm20_div_u64) ;  /* 0x000014e000007944 */ /* 0x000fea0003c00000 */
[--C-:B------:R-:W-:Y:S02]  /*0150*/  IMAD.MOV R3, RZ, RZ, -R4.reuse ;  /* 0x000000ffff037224 */ /* 0x100fe400078e0a04 */
[----:B------:R-:W-:Y:S02]  /*0160*/  IMAD.MOV.U32 R2, RZ, RZ, R4 ;  /* 0x000000ffff027224 */ /* 0x000fe400078e0004 */
[----:B------:R-:W-:Y:S02]  /*0170*/  IMAD R0, R3, c[0x0][0x180], R8 ;  /* 0x0000600003007a24 */ /* 0x000fe400078e0208 */
[----:B------:R-:W-:Y:S01]  /*0180*/  IMAD.MOV.U32 R3, RZ, RZ, R5 ;  /* 0x000000ffff037224 */ /* 0x000fe200078e0005 */
[----:B------:R-:W-:Y:S05]  /*0190*/  BRA `(.L_x_241) ;  /* 0x0000015000007947 */ /* 0x000fea0003800000 */
.L_x_240:
        /* <DEDUP_REMOVED lines=21> */
.L_x_241:
[----:B------:R-:W-:Y:S05]  /*02f0*/  BSYNC B0 ;  /* 0x0000000000007941 */ /* 0x000fea0003800000 */
.L_x_239:
[----:B------:R-:W-:Y:S01]  /*0300*/  LOP3.LUT R4, R3, c[0x0][0x174], RZ, 0xfc, !PT ;  /* 0x00005d0003047a12 */ /* 0x000fe200078efcff */
[----:B------:R-:W-:Y:S03]  /*0310*/  BSSY B0, `(.L_x_242) ;  /* 0x0000017000007945 */ /* 0x000fe60003800000 */
[----:B------:R-:W-:-:S13]  /*0320*/  ISETP.NE.U32.AND P0, PT, R4, RZ, PT ;  /* 0x000000ff0400720c */ /* 0x000fda0003f05070 */
[----:B------:R-:W-:Y:S05]  /*0330*/  @!P0 BRA `(.L_x_243) ;  /* 0x0000003000008947 */ /* 0x000fea0003800000 */
[----:B------:R-:W-:Y:S02]  /*0340*/  MOV R4, 0x360 ;  /* 0x0000036000047802 */ /* 0x000fe40000000f00 */
[----:B------:R-:W-:Y:S05]  /*0350*/  CALL.REL.NOINC `($__internal_31_$__cuda_sm20_rem_u64) ;  /* 0x0000171000007944 */ /* 0x000fea0003c00000 */
[----:B------:R-:W-:Y:S05]  /*0360*/  BRA `(.L_x_244) ;  /* 0x0000011000007947 */ /* 0x000fea0003800000 */
.L_x_243:
        /* <DEDUP_REMOVED lines=17> */
.L_x_244:
[----:B------:R-:W-:Y:S05]  /*0480*/  BSYNC B0 ;  /* 0x0000000000007941 */ /* 0x000fea0003800000 */
.L_x_242:
[----:B------:R-:W0:Y:S01]  /*0490*/  I2F R0, R0 ;  /* 0x0000000000007306 */ /* 0x000e220000201400 */
[----:B------:R-:W-:Y:S01]  /*04a0*/  ISETP.NE.U32.AND P0, PT, RZ, c[0x0][0x168], PT ;  /* 0x00005a00ff007a0c */ /* 0x000fe20003f05070 */
[----:B------:R-:W-:Y:S02]  /*04b0*/  ULDC UR4, c[0x0][0x178] ;  /* 0x00005e0000047ab9 */ /* 0x000fe40000000800 */
[----:B------:R-:W-:Y:S01]  /*04c0*/  UIADD3 UR4, UR4, -0x1, URZ ;  /* 0xffffffff04047890 */ /* 0x000fe2000fffe03f */
[----:B------:R-:W-:Y:S01]  /*04d0*/  ISETP.NE.AND.EX P0, PT, RZ, c[0x0][0x16c], PT, P0 ;  /* 0x00005b00ff007a0c */ /* 0x000fe20003f05300 */
[----:B0-----:R-:W-:-:S06]  /*04e0*/  FMUL.FTZ R3, R0, c[0x0][0x190] ;  /* 0x0000640000037a20 */ /* 0x001fcc0000410000 */
[----:B------:R-:W0:Y:S06]  /*04f0*/  F2I.FTZ.FLOOR.NTZ R3, R3 ;  /* 0x0000000300037305 */ /* 0x000e2c0000217100 */
        /* <DEDUP_REMOVED lines=33> */
.L_x_248:
        /* <DEDUP_REMOVED lines=117> */
.L_x_247:
        /* <DEDUP_REMOVED lines=64> */
.L_x_249:
[----:B------:R-:W-:-:S04]  /*1260*/  ISETP.NE.U32.AND P1, PT, R6, RZ, PT ;  /* 0x000000ff0600720c */ /* 0x000fc80003f25070 */
[----:B------:R-:W-:-:S13]  /*1270*/  ISETP.NE.OR.EX P0, PT, R0, RZ, P0, P1 ;  /* 0x000000ff0000720c */ /* 0x000fda0000705710 */
[----:B------:R-:W-:Y:S05]  /*1280*/  @!P0 BRA `(.L_x_245) ;  /* 0x0000021000008947 */ /* 0x000fea0003800000 */
.L_x_246:
        /* <DEDUP_REMOVED lines=33> */
.L_x_245:
        /* <DEDUP_REMOVED lines=9> */
.L_x_250:
        /* <DEDUP_REMOVED lines=16> */
        .weak           $__internal_30_$__cuda_sm20_div_u64
        .type           $__internal_30_$__cuda_sm20_div_u64,@function
        .size           $__internal_30_$__cuda_sm20_div_u64,($__internal_31_$__cuda_sm20_rem_u64 - $__internal_30_$__cuda_sm20_div_u64)
$__internal_30_$__cuda_sm20_div_u64:
        /* <DEDUP_REMOVED lines=67> */
[----:B------:R-:W-:Y:S06]  /*1a60*/  RET.REL.NODEC R2 `(_ZN2at6native53_GLOBAL__N__7c5e0505_20_UpSampleNearest1d_cu_19867e3828upsample_nearest1d_out_frameIhXadL_ZNS0_37nearest_neighbor_compute_source_indexEfiiEEEEvPKT_mmmmPS3_f) ;  /* 0xffffe59002007950 */ /* 0x000fec0003c3ffff */
        .weak           $__internal_31_$__cuda_sm20_rem_u64
        .type           $__internal_31_$__cuda_sm20_rem_u64,@function
        .size           $__internal_31_$__cuda_sm20_rem_u64,(.L_x_349 - $__internal_31_$__cuda_sm20_rem_u64)
$__internal_31_$__cuda_sm20_rem_u64:
        /* <DEDUP_REMOVED lines=59> */
[----:B------:R-:W-:Y:S06]  /*1e20*/  RET.REL.NODEC R4 `(_ZN2at6native53_GLOBAL__N__7c5e0505_20_UpSampleNearest1d_cu_19867e3828upsample_nearest1d_out_frameIhXadL_ZNS0_37nearest_neighbor_compute_source_indexEfiiEEEEvPKT_mmmmPS3_f) ;  /* 0xffffe1d004007950 */ /* 0x000fec0003c3ffff */
.L_x_251:
        /* <DEDUP_REMOVED lines=13> */
.L_x_349:


//--------------------- .text._ZN2at6native53_GLOBAL__N__7c5e0505_20_UpSampleNearest1d_cu_19867e3828upsample_nearest1d_out_frameIN3c108BFloat16EXadL_ZNS0_37nearest_neighbor_compute_source_indexEfiiEEEEvPKT_mmmmPS5_f --------------------------
	.section	.text._ZN2at6native53_GLOBAL__N__7c5e0505_20_UpSampleNearest1d_cu_19867e3828upsample_nearest1d_out_frameIN3c108BFloat16EXadL_ZNS0_37nearest_neighbor_compute_source_indexEfiiEEEEvPKT_mmmmPS5_f,"ax",@progbits
	.sectioninfo	@"SHI_REGISTERS=32"
	.align	128
.text._ZN2at6native53_GLOBAL__N__7c5e0505_20_UpSampleNearest1d_cu_19867e3828upsample_nearest1d_out_frameIN3c108BFloat16EXadL_ZNS0_37nearest_neighbor_compute_source_indexEfiiEEEEvPKT_mmmmPS5_f:
        .type           _ZN2at6native53_GLOBAL__N__7c5e0505_20_UpSampleNearest1d_cu_19867e3828upsample_nearest1d_out_frameIN3c108BFloat16EXadL_ZNS0_37nearest_neighbor_compute_source_indexEfiiEEEEvPKT_mmmmPS5_f,@function
        .size           _ZN2at6native53_GLOBAL__N__7c5e0505_20_UpSampleNearest1d_cu_19867e3828upsample_nearest1d_out_frameIN3c108BFloat16EXadL_ZNS0_37nearest_neighbor_compute_source_indexEfiiEEEEvPKT_mmmmPS5_f,(.L_x_352 - _ZN2at6native53_GLOBAL__N__7c5e0505_20_UpSampleNearest1d_cu_19867e3828upsample_nearest1d_out_frameIN3c108BFloat16EXadL_ZNS0_37nearest_neighbor_compute_source_indexEfiiEEEEvPKT_mmmmPS5_f)
        .other          _ZN2at6native53_GLOBAL__N__7c5e0505_20_UpSampleNearest1d_cu_19867e3828upsample_nearest1d_out_frameIN3c108BFloat16EXadL_ZNS0_37nearest_neighbor_compute_source_indexEfiiEEEEvPKT_mmmmPS5_f,@"STO_CUDA_ENTRY STV_DEFAULT"
_ZN2at6native53_GLOBAL__N__7c5e0505_20_UpSampleNearest1d_cu_19867e3828upsample_nearest1d_out_frameIN3c108BFloat16EXadL_ZNS0_37nearest_neighbor_compute_source_indexEfiiEEEEvPKT_mmmmPS5_f:
        /* <DEDUP_REMOVED lines=20> */
[----:B------:R-:W-:Y:S05]  /*0140*/  CALL.REL.NOINC `($__internal_32_$__cuda_sm20_div_u64) ;  /* 0x0000110000007944 */ /* 0x000fea0003c00000 */
[----:B------:R-:W-:-:S05]  /*0150*/  IADD3 R3, -R4, RZ, RZ ;  /* 0x000000ff04037210 */ /* 0x000fca0007ffe1ff */
[----:B------:R-:W-:Y:S01]  /*0160*/  IMAD R2, R3, c[0x0][0x180], R0 ;  /* 0x0000600003027a24 */ /* 0x000fe200078e0200 */
[----:B------:R-:W-:Y:S05]  /*0170*/  BRA `(.L_x_254) ;  /* 0x0000016000007947 */ /* 0x000fea0003800000 */
.L_x_253:
        /* <DEDUP_REMOVED lines=22> */
.L_x_254:
[----:B------:R-:W-:Y:S05]  /*02e0*/  BSYNC B0 ;  /* 0x0000000000007941 */ /* 0x000fea0003800000 */
.L_x_252:
[----:B------:R-:W-:Y:S01]  /*02f0*/  LOP3.LUT R3, R5, c[0x0][0x174], RZ, 0xfc, !PT ;  /* 0x00005d0005037a12 */ /* 0x000fe200078efcff */
[----:B------:R-:W-:Y:S03]  /*0300*/  BSSY B0, `(.L_x_255) ;  /* 0x0000018000007945 */ /* 0x000fe60003800000 */
[----:B------:R-:W-:-:S13]  /*0310*/  ISETP.NE.U32.AND P0, PT, R3, RZ, PT ;  /* 0x000000ff0300720c */ /* 0x000fda0003f05070 */
[----:B------:R-:W-:Y:S05]  /*0320*/  @!P0 BRA `(.L_x_256) ;  /* 0x0000004000008947 */ /* 0x000fea0003800000 */
[----:B------:R-:W-:Y:S01]  /*0330*/  IMAD.MOV.U32 R3, RZ, RZ, R5 ;  /* 0x000000ffff037224 */ /* 0x000fe200078e0005 */
[----:B------:R-:W-:Y:S02]  /*0340*/  MOV R6, 0x360 ;  /* 0x0000036000067802 */ /* 0x000fe40000000f00 */
[----:B------:R-:W-:Y:S05]  /*0350*/  CALL.REL.NOINC `($__internal_33_$__cuda_sm20_rem_u64) ;  /* 0x0000132000007944 */ /* 0x000fea0003c00000 */
[----:B------:R-:W-:Y:S05]  /*0360*/  BRA `(.L_x_257) ;  /* 0x0000011000007947 */ /* 0x000fea0003800000 */
.L_x_256:
        /* <DEDUP_REMOVED lines=17> */
.L_x_257:
[----:B------:R-:W-:Y:S05]  /*0480*/  BSYNC B0 ;  /* 0x0000000000007941 */ /* 0x000fea0003800000 */
.L_x_255:
        /* <DEDUP_REMOVED lines=9> */
[----:B------:R-:W-:Y:S01]  /*0520*/  MOV R5, c[0x0][0x16c] ;  /* 0x00005b0000057a02 */ /* 0x000fe20000000f00 */
[----:B------:R-:W-:Y:S01]  /*0530*/  UMOV UR6, 0x3 ;  /* 0x0000000300067882 */ /* 0x000fe20000000000 */
[----:B0-----:R-:W-:Y:S01]  /*0540*/  IMNMX R4, R4, UR4, PT ;  /* 0x0000000404047c17 */ /* 0x001fe2000b800200 */
[----:B------:R-:W-:Y:S01]  /*0550*/  ULDC UR4, c[0x0][0x168] ;  /* 0x00005a0000047ab9 */ /* 0x000fe20000000800 */
[----:B------:R-:W-:Y:S01]  /*0560*/  IADD3 R2, P1, -R2, c[0x0][0x168], RZ ;  /* 0x00005a0002027a10 */ /* 0x000fe20007f3e1ff */
[----:B------:R-:W-:-:S02]  /*0570*/  ULOP3.LUT UR6, UR6, UR4, URZ, 0xc0, !UPT ;  /* 0x0000000406067292 */ /* 0x000fc4000f8ec03f */
        /* <DEDUP_REMOVED lines=23> */
.L_x_261:
        /* <DEDUP_REMOVED lines=86> */
.L_x_260:
        /* <DEDUP_REMOVED lines=49> */
.L_x_262:
[----:B------:R-:W-:-:S04]  /*0f60*/  ISETP.NE.U32.AND P1, PT, R5, RZ, PT ;  /* 0x000000ff0500720c */ /* 0x000fc80003f25070 */
[----:B------:R-:W-:-:S13]  /*0f70*/  ISETP.NE.OR.EX P0, PT, R4, RZ, P0, P1 ;  /* 0x000000ff0400720c */ /* 0x000fda0000705710 */
[----:B------:R-:W-:Y:S05]  /*0f80*/  @!P0 BRA `(.L_x_258) ;  /* 0x000001a000008947 */ /* 0x000fea0003800000 */
.L_x_259:
        /* <DEDUP_REMOVED lines=26> */
.L_x_258:
        /* <DEDUP_REMOVED lines=8> */
.L_x_263:
        /* <DEDUP_REMOVED lines=10> */
        .weak           $__internal_32_$__cuda_sm20_div_u64
        .type           $__internal_32_$__cuda_sm20_div_u64,@function
        .size           $__internal_32_$__cuda_sm20_div_u64,($__internal_33_$__cuda_sm20_rem_u64 - $__internal_32_$__cuda_sm20_div_u64)
$__internal_32_$__cuda_sm20_div_u64:
        /* <DEDUP_REMOVED lines=66> */
[----:B------:R-:W-:Y:S06]  /*1670*/  RET.REL.NODEC R2 `(_ZN2at6native53_GLOBAL__N__7c5e0505_20_UpSampleNearest1d_cu_19867e3828upsample_nearest1d_out_frameIN3c108BFloat16EXadL_ZNS0_37nearest_neighbor_compute_source_indexEfiiEEEEvPKT_mmmmPS5_f) ;  /* 0xffffe98002007950 */ /* 0x000fec0003c3ffff */
        .weak           $__internal_33_$__cuda_sm20_rem_u64
        .type           $__internal_33_$__cuda_sm20_rem_u64,@function
        .size           $__internal_33_$__cuda_sm20_rem_u64,(.L_x_352 - $__internal_33_$__cuda_sm20_rem_u64)
$__internal_33_$__cuda_sm20_rem_u64:
        /* <DEDUP_REMOVED lines=59> */
[----:B------:R-:W-:Y:S06]  /*1a30*/  RET.REL.NODEC R6 `(_ZN2at6native53_GLOBAL__N__7c5e0505_20_UpSampleNearest1d_cu_19867e3828upsample_nearest1d_out_frameIN3c108BFloat16EXadL_ZNS0_37nearest_neighbor_compute_source_indexEfiiEEEEvPKT_mmmmPS5_f) ;  /* 0xffffe5c006007950 */ /* 0x000fec0003c3ffff */
.L_x_264:
        /* <DEDUP_REMOVED lines=12> */
.L_x_352:


//--------------------- .text._ZN2at6native53_GLOBAL__N__7c5e0505_20_UpSampleNearest1d_cu_19867e3828upsample_nearest1d_out_frameIN3c104HalfEXadL_ZNS0_37nearest_neighbor_compute_source_indexEfiiEEEEvPKT_mmmmPS5_f --------------------------
	.section	.text._ZN2at6native53_GLOBAL__N__7c5e0505_20_UpSampleNearest1d_cu_19867e3828upsample_nearest1d_out_frameIN3c104HalfEXadL_ZNS0_37nearest_neighbor_compute_source_indexEfiiEEEEvPKT_mmmmPS5_f,"ax",@progbits
	.sectioninfo	@"SHI_REGISTERS=32"
	.align	128
.text._ZN2at6native53_GLOBAL__N__7c5e0505_20_UpSampleNearest1d_cu_19867e3828upsample_nearest1d_out_frameIN3c104HalfEXadL_ZNS0_37nearest_neighbor_compute_source_indexEfiiEEEEvPKT_mmmmPS5_f:
        .type           _ZN2at6native53_GLOBAL__N__7c5e0505_20_UpSampleNearest1d_cu_19867e3828upsample_nearest1d_out_frameIN3c104HalfEXadL_ZNS0_37nearest_neighbor_compute_source_indexEfiiEEEEvPKT_mmmmPS5_f,@function
        .size           _ZN2at6native53_GLOBAL__N__7c5e0505_20_UpSampleNearest1d_cu_19867e3828upsample_nearest1d_out_frameIN3c104HalfEXadL_ZNS0_37nearest_neighbor_compute_source_indexEfiiEEEEvPKT_mmmmPS5_f,(.L_x_355 - _ZN2at6native53_GLOBAL__N__7c5e0505_20_UpSampleNearest1d_cu_19867e3828upsample_nearest1d_out_frameIN3c104HalfEXadL_ZNS0_37nearest_neighbor_compute_source_indexEfiiEEEEvPKT_mmmmPS5_f)
        .other          _ZN2at6native53_GLOBAL__N__7c5e0505_20_UpSampleNearest1d_cu_19867e3828upsample_nearest1d_out_frameIN3c104HalfEXadL_ZNS0_37nearest_neighbor_compute_source_indexEfiiEEEEvPKT_mmmmPS5_f,@"STO_CUDA_ENTRY STV_DEFAULT"
_ZN2at6native53_GLOBAL__N__7c5e0505_20_UpSampleNearest1d_cu_19867e3828upsample_nearest1d_out_frameIN3c104HalfEXadL_ZNS0_37nearest_neighbor_compute_source_indexEfiiEEEEvPKT_mmmmPS5_f:
        /* <DEDUP_REMOVED lines=20> */
[----:B------:R-:W-:Y:S05]  /*0140*/  CALL.REL.NOINC `($__internal_34_$__cuda_sm20_div_u64) ;  /* 0x0000110000007944 */ /* 0x000fea0003c00000 */
[----:B------:R-:W-:-:S05]  /*0150*/  IADD3 R3, -R4, RZ, RZ ;  /* 0x000000ff04037210 */ /* 0x000fca0007ffe1ff */
[----:B------:R-:W-:Y:S01]  /*0160*/  IMAD R2, R3, c[0x0][0x180], R0 ;  /* 0x0000600003027a24 */ /* 0x000fe200078e0200 */
[----:B------:R-:W-:Y:S05]  /*0170*/  BRA `(.L_x_267) ;  /* 0x0000016000007947 */ /* 0x000fea0003800000 */
.L_x_266:
        /* <DEDUP_REMOVED lines=22> */
.L_x_267:
[----:B------:R-:W-:Y:S05]  /*02e0*/  BSYNC B0 ;  /* 0x0000000000007941 */ /* 0x000fea0003800000 */
.L_x_265:
[----:B------:R-:W-:Y:S01]  /*02f0*/  LOP3.LUT R3, R5, c[0x0][0x174], RZ, 0xfc, !PT ;  /* 0x00005d0005037a12 */ /* 0x000fe200078efcff */
[----:B------:R-:W-:Y:S03]  /*0300*/  BSSY B0, `(.L_x_268) ;  /* 0x0000018000007945 */ /* 0x000fe60003800000 */
[----:B------:R-:W-:-:S13]  /*0310*/  ISETP.NE.U32.AND P0, PT, R3, RZ, PT ;  /* 0x000000ff0300720c */ /* 0x000fda0003f05070 */
[----:B------:R-:W-:Y:S05]  /*0320*/  @!P0 BRA `(.L_x_269) ;  /* 0x0000004000008947 */ /* 0x000fea0003800000 */
[----:B------:R-:W-:Y:S01]  /*0330*/  IMAD.MOV.U32 R3, RZ, RZ, R5 ;  /* 0x000000ffff037224 */ /* 0x000fe200078e0005 */
[----:B------:R-:W-:Y:S02]  /*0340*/  MOV R6, 0x360 ;  /* 0x0000036000067802 */ /* 0x000fe40000000f00 */
[----:B------:R-:W-:Y:S05]  /*0350*/  CALL.REL.NOINC `($__internal_35_$__cuda_sm20_rem_u64) ;  /* 0x0000132000007944 */ /* 0x000fea0003c00000 */
[----:B------:R-:W-:Y:S05]  /*0360*/  BRA `(.L_x_270) ;  /* 0x0000011000007947 */ /* 0x000fea0003800000 */
.L_x_269:
        /* <DEDUP_REMOVED lines=17> */
.L_x_270:
[----:B------:R-:W-:Y:S05]  /*0480*/  BSYNC B0 ;  /* 0x0000000000007941 */ /* 0x000fea0003800000 */
.L_x_268:
        /* <DEDUP_REMOVED lines=38> */
.L_x_274:
        /* <DEDUP_REMOVED lines=86> */
.L_x_273:
        /* <DEDUP_REMOVED lines=49> */
.L_x_275:
[----:B------:R-:W-:-:S04]  /*0f60*/  ISETP.NE.U32.AND P1, PT, R5, RZ, PT ;  /* 0x000000ff0500720c */ /* 0x000fc80003f25070 */
[----:B------:R-:W-:-:S13]  /*0f70*/  ISETP.NE.OR.EX P0, PT, R4, RZ, P0, P1 ;  /* 0x000000ff0400720c */ /* 0x000fda0000705710 */
[----:B------:R-:W-:Y:S05]  /*0f80*/  @!P0 BRA `(.L_x_271) ;  /* 0x000001a000008947 */ /* 0x000fea0003800000 */
.L_x_272:
        /* <DEDUP_REMOVED lines=26> */
.L_x_271:
        /* <DEDUP_REMOVED lines=8> */
.L_x_276:
        /* <DEDUP_REMOVED lines=10> */
        .weak           $__internal_34_$__cuda_sm20_div_u64
        .type           $__internal_34_$__cuda_sm20_div_u64,@function
        .size           $__internal_34_$__cuda_sm20_div_u64,($__internal_35_$__cuda_sm20_rem_u64 - $__internal_34_$__cuda_sm20_div_u64)
$__internal_34_$__cuda_sm20_div_u64:
        /* <DEDUP_REMOVED lines=66> */
[----:B------:R-:W-:Y:S06]  /*1670*/  RET.REL.NODEC R2 `(_ZN2at6native53_GLOBAL__N__7c5e0505_20_UpSampleNearest1d_cu_19867e3828upsample_nearest1d_out_frameIN3c104HalfEXadL_ZNS0_37nearest_neighbor_compute_source_indexEfiiEEEEvPKT_mmmmPS5_f) ;  /* 0xffffe98002007950 */ /* 0x000fec0003c3ffff */
        .weak           $__internal_35_$__cuda_sm20_rem_u64
        .type           $__internal_35_$__cuda_sm20_rem_u64,@function
        .size           $__internal_35_$__cuda_sm20_rem_u64,(.L_x_355 - $__internal_35_$__cuda_sm20_rem_u64)
$__internal_35_$__cuda_sm20_rem_u64:
        /* <DEDUP_REMOVED lines=59> */
[----:B------:R-:W-:Y:S06]  /*1a30*/  RET.REL.NODEC R6 `(_ZN2at6native53_GLOBAL__N__7c5e0505_20_UpSampleNearest1d_cu_19867e3828upsample_nearest1d_out_frameIN3c104HalfEXadL_ZNS0_37nearest_neighbor_compute_source_indexEfiiEEEEvPKT_mmmmPS5_f) ;  /* 0xffffe5c006007950 */ /* 0x000fec0003c3ffff */
.L_x_277:
        /* <DEDUP_REMOVED lines=12> */
.L_x_355:


//--------------------- .text._ZN2at6native53_GLOBAL__N__7c5e0505_20_UpSampleNearest1d_cu_19867e3828upsample_nearest1d_out_frameIfXadL_ZNS0_37nearest_neighbor_compute_source_indexEfiiEEEEvPKT_mmmmPS3_f --------------------------
	.section	.text._ZN2at6native53_GLOBAL__N__7c5e0505_20_UpSampleNearest1d_cu_19867e3828upsample_nearest1d_out_frameIfXadL_ZNS0_37nearest_neighbor_compute_source_indexEfiiEEEEvPKT_mmmmPS3_f,"ax",@progbits
	.sectioninfo	@"SHI_REGISTERS=32"
	.align	128
.text._ZN2at6native53_GLOBAL__N__7c5e0505_20_UpSampleNearest1d_cu_19867e3828upsample_nearest1d_out_frameIfXadL_ZNS0_37nearest_neighbor_compute_source_indexEfiiEEEEvPKT_mmmmPS3_f:
        .type           _ZN2at6native53_GLOBAL__N__7c5e0505_20_UpSampleNearest1d_cu_19867e3828upsample_nearest1d_out_frameIfXadL_ZNS0_37nearest_neighbor_compute_source_indexEfiiEEEEvPKT_mmmmPS3_f,@function
        .size           _ZN2at6native53_GLOBAL__N__7c5e0505_20_UpSampleNearest1d_cu_19867e3828upsample_nearest1d_out_frameIfXadL_ZNS0_37nearest_neighbor_compute_source_indexEfiiEEEEvPKT_mmmmPS3_f,(.L_x_358 - _ZN2at6native53_GLOBAL__N__7c5e0505_20_UpSampleNearest1d_cu_19867e3828upsample_nearest1d_out_frameIfXadL_ZNS0_37nearest_neighbor_compute_source_indexEfiiEEEEvPKT_mmmmPS3_f)
        .other          _ZN2at6native53_GLOBAL__N__7c5e0505_20_UpSampleNearest1d_cu_19867e3828upsample_nearest1d_out_frameIfXadL_ZNS0_37nearest_neighbor_compute_source_indexEfiiEEEEvPKT_mmmmPS3_f,@"STO_CUDA_ENTRY STV_DEFAULT"
_ZN2at6native53_GLOBAL__N__7c5e0505_20_UpSampleNearest1d_cu_19867e3828upsample_nearest1d_out_frameIfXadL_ZNS0_37nearest_neighbor_compute_source_indexEfiiEEEEvPKT_mmmmPS3_f:
        /* <DEDUP_REMOVED lines=20> */
[----:B------:R-:W-:Y:S05]  /*0140*/  CALL.REL.NOINC `($__internal_36_$__cuda_sm20_div_u64) ;  /* 0x0000110000007944 */ /* 0x000fea0003c00000 */
[----:B------:R-:W-:-:S05]  /*0150*/  IADD3 R3, -R4, RZ, RZ ;  /* 0x000000ff04037210 */ /* 0x000fca0007ffe1ff */
[----:B------:R-:W-:Y:S01]  /*0160*/  IMAD R2, R3, c[0x0][0x180], R0 ;  /* 0x0000600003027a24 */ /* 0x000fe200078e0200 */
[----:B------:R-:W-:Y:S05]  /*0170*/  BRA `(.L_x_280) ;  /* 0x0000016000007947 */ /* 0x000fea0003800000 */
.L_x_279:
        /* <DEDUP_REMOVED lines=22> */
.L_x_280:
[----:B------:R-:W-:Y:S05]  /*02e0*/  BSYNC B0 ;  /* 0x0000000000007941 */ /* 0x000fea0003800000 */
.L_x_278:
[----:B------:R-:W-:Y:S01]  /*02f0*/  LOP3.LUT R3, R5, c[0x0][0x174], RZ, 0xfc, !PT ;  /* 0x00005d0005037a12 */ /* 0x000fe200078efcff */
[----:B------:R-:W-:Y:S03]  /*0300*/  BSSY B0, `(.L_x_281) ;  /* 0x0000018000007945 */ /* 0x000fe60003800000 */
[----:B------:R-:W-:-:S13]  /*0310*/  ISETP.NE.U32.AND P0, PT, R3, RZ, PT ;  /* 0x000000ff0300720c */ /* 0x000fda0003f05070 */
[----:B------:R-:W-:Y:S05]  /*0320*/  @!P0 BRA `(.L_x_282) ;  /* 0x0000004000008947 */ /* 0x000fea0003800000 */
[----:B------:R-:W-:Y:S01]  /*0330*/  IMAD.MOV.U32 R3, RZ, RZ, R5 ;  /* 0x000000ffff037224 */ /* 0x000fe200078e0005 */
[----:B------:R-:W-:Y:S02]  /*0340*/  MOV R6, 0x360 ;  /* 0x0000036000067802 */ /* 0x000fe40000000f00 */
[----:B------:R-:W-:Y:S05]  /*0350*/  CALL.REL.NOINC `($__internal_37_$__cuda_sm20_rem_u64) ;  /* 0x0000132000007944 */ /* 0x000fea0003c00000 */
[----:B------:R-:W-:Y:S05]  /*0360*/  BRA `(.L_x_283) ;  /* 0x0000011000007947 */ /* 0x000fea0003800000 */
.L_x_282:
        /* <DEDUP_REMOVED lines=17> */
.L_x_283:
[----:B------:R-:W-:Y:S05]  /*0480*/  BSYNC B0 ;  /* 0x0000000000007941 */ /* 0x000fea0003800000 */
.L_x_281:
        /* <DEDUP_REMOVED lines=38> */
.L_x_287:
        /* <DEDUP_REMOVED lines=86> */
.L_x_286:
        /* <DEDUP_REMOVED lines=49> */
.L_x_288:
[----:B------:R-:W-:-:S04]  /*0f60*/  ISETP.NE.U32.AND P1, PT, R5, RZ, PT ;  /* 0x000000ff0500720c */ /* 0x000fc80003f25070 */
[----:B------:R-:W-:-:S13]  /*0f70*/  ISETP.NE.OR.EX P0, PT, R4, RZ, P0, P1 ;  /* 0x000000ff0400720c */ /* 0x000fda0000705710 */
[----:B------:R-:W-:Y:S05]  /*0f80*/  @!P0 BRA `(.L_x_284) ;  /* 0x000001a000008947 */ /* 0x000fea0003800000 */
.L_x_285:
        /* <DEDUP_REMOVED lines=26> */
.L_x_284:
        /* <DEDUP_REMOVED lines=8> */
.L_x_289:
        /* <DEDUP_REMOVED lines=10> */
        .weak           $__internal_36_$__cuda_sm20_div_u64
        .type           $__internal_36_$__cuda_sm20_div_u64,@function
        .size           $__internal_36_$__cuda_sm20_div_u64,($__internal_37_$__cuda_sm20_rem_u64 - $__internal_36_$__cuda_sm20_div_u64)
$__internal_36_$__cuda_sm20_div_u64:
        /* <DEDUP_REMOVED lines=66> */
[----:B------:R-:W-:Y:S06]  /*1670*/  RET.REL.NODEC R2 `(_ZN2at6native53_GLOBAL__N__7c5e0505_20_UpSampleNearest1d_cu_19867e3828upsample_nearest1d_out_frameIfXadL_ZNS0_37nearest_neighbor_compute_source_indexEfiiEEEEvPKT_mmmmPS3_f) ;  /* 0xffffe98002007950 */ /* 0x000fec0003c3ffff */
        .weak           $__internal_37_$__cuda_sm20_rem_u64
        .type           $__internal_37_$__cuda_sm20_rem_u64,@function
        .size           $__internal_37_$__cuda_sm20_rem_u64,(.L_x_358 - $__internal_37_$__cuda_sm20_rem_u64)
$__internal_37_$__cuda_sm20_rem_u64:
        /* <DEDUP_REMOVED lines=59> */
[----:B------:R-:W-:Y:S06]  /*1a30*/  RET.REL.NODEC R6 `(_ZN2at6native53_GLOBAL__N__7c5e0505_20_UpSampleNearest1d_cu_19867e3828upsample_nearest1d_out_frameIfXadL_ZNS0_37nearest_neighbor_compute_source_indexEfiiEEEEvPKT_mmmmPS3_f) ;  /* 0xffffe5c006007950 */ /* 0x000fec0003c3ffff */
.L_x_290:
        /* <DEDUP_REMOVED lines=12> */
.L_x_358:


//--------------------- .text._ZN2at6native53_GLOBAL__N__7c5e0505_20_UpSampleNearest1d_cu_19867e3828upsample_nearest1d_out_frameIdXadL_ZNS0_37nearest_neighbor_compute_source_indexEfiiEEEEvPKT_mmmmPS3_f --------------------------
	.section	.text._ZN2at6native53_GLOBAL__N__7c5e0505_20_UpSampleNearest1d_cu_19867e3828upsample_nearest1d_out_frameIdXadL_ZNS0_37nearest_neighbor_compute_source_indexEfiiEEEEvPKT_mmmmPS3_f,"ax",@progbits
	.sectioninfo	@"SHI_REGISTERS=32"
	.align	128
.text._ZN2at6native53_GLOBAL__N__7c5e0505_20_UpSampleNearest1d_cu_19867e3828upsample_nearest1d_out_frameIdXadL_ZNS0_37nearest_neighbor_compute_source_indexEfiiEEEEvPKT_mmmmPS3_f:
        .type           _ZN2at6native53_GLOBAL__N__7c5e0505_20_UpSampleNearest1d_cu_19867e3828upsample_nearest1d_out_frameIdXadL_ZNS0_37nearest_neighbor_compute_source_indexEfiiEEEEvPKT_mmmmPS3_f,@function
        .size           _ZN2at6native53_GLOBAL__N__7c5e0505_20_UpSampleNearest1d_cu_19867e3828upsample_nearest1d_out_frameIdXadL_ZNS0_37nearest_neighbor_compute_source_indexEfiiEEEEvPKT_mmmmPS3_f,(.L_x_361 - _ZN2at6native53_GLOBAL__N__7c5e0505_20_UpSampleNearest1d_cu_19867e3828upsample_nearest1d_out_frameIdXadL_ZNS0_37nearest_neighbor_compute_source_indexEfiiEEEEvPKT_mmmmPS3_f)
        .other          _ZN2at6native53_GLOBAL__N__7c5e0505_20_UpSampleNearest1d_cu_19867e3828upsample_nearest1d_out_frameIdXadL_ZNS0_37nearest_neighbor_compute_source_indexEfiiEEEEvPKT_mmmmPS3_f,@"STO_CUDA_ENTRY STV_DEFAULT"
_ZN2at6native53_GLOBAL__N__7c5e0505_20_UpSampleNearest1d_cu_19867e3828upsample_nearest1d_out_frameIdXadL_ZNS0_37nearest_neighbor_compute_source_indexEfiiEEEEvPKT_mmmmPS3_f:
        /* <DEDUP_REMOVED lines=20> */
[----:B------:R-:W-:Y:S05]  /*0140*/  CALL.REL.NOINC `($__internal_38_$__cuda_sm20_div_u64) ;  /* 0x0000110000007944 */ /* 0x000fea0003c00000 */
[----:B------:R-:W-:-:S05]  /*0150*/  IADD3 R3, -R4, RZ, RZ ;  /* 0x000000ff04037210 */ /* 0x000fca0007ffe1ff */
[----:B------:R-:W-:Y:S01]  /*0160*/  IMAD R2, R3, c[0x0][0x180], R0 ;  /* 0x0000600003027a24 */ /* 0x000fe200078e0200 */
[----:B------:R-:W-:Y:S05]  /*0170*/  BRA `(.L_x_293) ;  /* 0x0000016000007947 */ /* 0x000fea0003800000 */
.L_x_292:
        /* <DEDUP_REMOVED lines=22> */
.L_x_293:
[----:B------:R-:W-:Y:S05]  /*02e0*/  BSYNC B0 ;  /* 0x0000000000007941 */ /* 0x000fea0003800000 */
.L_x_291:
[----:B------:R-:W-:Y:S01]  /*02f0*/  LOP3.LUT R3, R5, c[0x0][0x174], RZ, 0xfc, !PT ;  /* 0x00005d0005037a12 */ /* 0x000fe200078efcff */
[----:B------:R-:W-:Y:S03]  /*0300*/  BSSY B0, `(.L_x_294) ;  /* 0x0000018000007945 */ /* 0x000fe60003800000 */
[----:B------:R-:W-:-:S13]  /*0310*/  ISETP.NE.U32.AND P0, PT, R3, RZ, PT ;  /* 0x000000ff0300720c */ /* 0x000fda0003f05070 */
[----:B------:R-:W-:Y:S05]  /*0320*/  @!P0 BRA `(.L_x_295) ;  /* 0x0000004000008947 */ /* 0x000fea0003800000 */
[----:B------:R-:W-:Y:S01]  /*0330*/  IMAD.MOV.U32 R3, RZ, RZ, R5 ;  /* 0x000000ffff037224 */ /* 0x000fe200078e0005 */
[----:B------:R-:W-:Y:S02]  /*0340*/  MOV R6, 0x360 ;  /* 0x0000036000067802 */ /* 0x000fe40000000f00 */
[----:B------:R-:W-:Y:S05]  /*0350*/  CALL.REL.NOINC `($__internal_39_$__cuda_sm20_rem_u64) ;  /* 0x0000132000007944 */ /* 0x000fea0003c00000 */
[----:B------:R-:W-:Y:S05]  /*0360*/  BRA `(.L_x_296) ;  /* 0x0000011000007947 */ /* 0x000fea0003800000 */
.L_x_295:
        /* <DEDUP_REMOVED lines=17> */
.L_x_296:
[----:B------:R-:W-:Y:S05]  /*0480*/  BSYNC B0 ;  /* 0x0000000000007941 */ /* 0x000fea0003800000 */
.L_x_294:
        /* <DEDUP_REMOVED lines=38> */
.L_x_300:
        /* <DEDUP_REMOVED lines=86> */
.L_x_299:
        /* <DEDUP_REMOVED lines=49> */
.L_x_301:
[----:B------:R-:W-:-:S04]  /*0f60*/  ISETP.NE.U32.AND P1, PT, R5, RZ, PT ;  /* 0x000000ff0500720c */ /* 0x000fc80003f25070 */
[----:B------:R-:W-:-:S13]  /*0f70*/  ISETP.NE.OR.EX P0, PT, R4, RZ, P0, P1 ;  /* 0x000000ff0400720c */ /* 0x000fda0000705710 */
[----:B------:R-:W-:Y:S05]  /*0f80*/  @!P0 BRA `(.L_x_297) ;  /* 0x000001a000008947 */ /* 0x000fea0003800000 */
.L_x_298:
        /* <DEDUP_REMOVED lines=26> */
.L_x_297:
        /* <DEDUP_REMOVED lines=8> */
.L_x_302:
        /* <DEDUP_REMOVED lines=10> */
        .weak           $__internal_38_$__cuda_sm20_div_u64
        .type           $__internal_38_$__cuda_sm20_div_u64,@function
        .size           $__internal_38_$__cuda_sm20_div_u64,($__internal_39_$__cuda_sm20_rem_u64 - $__internal_38_$__cuda_sm20_div_u64)
$__internal_38_$__cuda_sm20_div_u64:
        /* <DEDUP_REMOVED lines=66> */
[----:B------:R-:W-:Y:S06]  /*1670*/  RET.REL.NODEC R2 `(_ZN2at6native53_GLOBAL__N__7c5e0505_20_UpSampleNearest1d_cu_19867e3828upsample_nearest1d_out_frameIdXadL_ZNS0_37nearest_neighbor_compute_source_indexEfiiEEEEvPKT_mmmmPS3_f) ;  /* 0xffffe98002007950 */ /* 0x000fec0003c3ffff */
        .weak           $__internal_39_$__cuda_sm20_rem_u64
        .type           $__internal_39_$__cuda_sm20_rem_u64,@function
        .size           $__internal_39_$__cuda_sm20_rem_u64,(.L_x_361 - $__internal_39_$__cuda_sm20_rem_u64)
$__internal_39_$__cuda_sm20_rem_u64:
        /* <DEDUP_REMOVED lines=59> */
[----:B------:R-:W-:Y:S06]  /*1a30*/  RET.REL.NODEC R6 `(_ZN2at6native53_GLOBAL__N__7c5e0505_20_UpSampleNearest1d_cu_19867e3828upsample_nearest1d_out_frameIdXadL_ZNS0_37nearest_neighbor_compute_source_indexEfiiEEEEvPKT_mmmmPS3_f) ;  /* 0xffffe5c006007950 */ /* 0x000fec0003c3ffff */
.L_x_303:
        /* <DEDUP_REMOVED lines=12> */
.L_x_361:


//--------------------- .nv.global                --------------------------
	.section	.nv.global,"aw",@nobits
.nv.global:
	.type		_ZN51_INTERNAL_7c5e0505_20_UpSampleNearest1d_cu_19867e384cuda3std3__48in_placeE,@object
	.size		_ZN51_INTERNAL_7c5e0505_20_UpSampleNearest1d_cu_19867e384cuda3std3__48in_placeE,(_ZN51_INTERNAL_7c5e0505_20_UpSampleNearest1d_cu_19867e384cuda3std6ranges3__45__cpo8distanceE - _ZN51_INTERNAL_7c5e0505_20_UpSampleNearest1d_cu_19867e384cuda3std3__48in_placeE)
_ZN51_INTERNAL_7c5e0505_20_UpSampleNearest1d_cu_19867e384cuda3std3__48in_placeE:
	.zero		1
	.type		_ZN51_INTERNAL_7c5e0505_20_UpSampleNearest1d_cu_19867e384cuda3std6ranges3__45__cpo8distanceE,@object
	.size		_ZN51_INTERNAL_7c5e0505_20_UpSampleNearest1d_cu_19867e384cuda3std6ranges3__45__cpo8distanceE,(_ZN51_INTERNAL_7c5e0505_20_UpSampleNearest1d_cu_19867e384cuda3std3__45__cpo6cbeginE - _ZN51_INTERNAL_7c5e0505_20_UpSampleNearest1d_cu_19867e384cuda3std6ranges3__45__cpo8distanceE)
_ZN51_INTERNAL_7c5e0505_20_UpSampleNearest1d_cu_19867e384cuda3std6ranges3__45__cpo8distanceE:
	.zero		1
	.type		_ZN51_INTERNAL_7c5e0505_20_UpSampleNearest1d_cu_19867e384cuda3std3__45__cpo6cbeginE,@object
	.size		_ZN51_INTERNAL_7c5e0505_20_UpSampleNearest1d_cu_19867e384cuda3std3__45__cpo6cbeginE,(_ZN51_INTERNAL_7c5e0505_20_UpSampleNearest1d_cu_19867e384cuda3std6ranges3__45__cpo7advanceE - _ZN51_INTERNAL_7c5e0505_20_UpSampleNearest1d_cu_19867e384cuda3std3__45__cpo6cbeginE)
_ZN51_INTERNAL_7c5e0505_20_UpSampleNearest1d_cu_19867e384cuda3std3__45__cpo6cbeginE:
	.zero		1
	.type		_ZN51_INTERNAL_7c5e0505_20_UpSampleNearest1d_cu_19867e384cuda3std6ranges3__45__cpo7advanceE,@object
	.size		_ZN51_INTERNAL_7c5e0505_20_UpSampleNearest1d_cu_19867e384cuda3std6ranges3__45__cpo7advanceE,(_ZN51_INTERNAL_7c5e0505_20_UpSampleNearest1d_cu_19867e384cuda3std3__45__cpo7crbeginE - _ZN51_INTERNAL_7c5e0505_20_UpSampleNearest1d_cu_19867e384cuda3std6ranges3__45__cpo7advanceE)
_ZN51_INTERNAL_7c5e0505_20_UpSampleNearest1d_cu_19867e384cuda3std6ranges3__45__cpo7advanceE:
	.zero		1
	.type		_ZN51_INTERNAL_7c5e0505_20_UpSampleNearest1d_cu_19867e384cuda3std3__45__cpo7crbeginE,@object
	.size		_ZN51_INTERNAL_7c5e0505_20_UpSampleNearest1d_cu_19867e384cuda3std3__45__cpo7crbeginE,(_ZN51_INTERNAL_7c5e0505_20_UpSampleNearest1d_cu_19867e384cuda3std6ranges3__45__cpo4dataE - _ZN51_INTERNAL_7c5e0505_20_UpSampleNearest1d_cu_19867e384cuda3std3__45__cpo7crbeginE)
_ZN51_INTERNAL_7c5e0505_20_UpSampleNearest1d_cu_19867e384cuda3std3__45__cpo7crbeginE:
	.zero		1
	.type		_ZN51_INTERNAL_7c5e0505_20_UpSampleNearest1d_cu_19867e384cuda3std6ranges3__45__cpo4dataE,@object
	.size		_ZN51_INTERNAL_7c5e0505_20_UpSampleNearest1d_cu_19867e384cuda3std6ranges3__45__cpo4dataE,(_ZN51_INTERNAL_7c5e0505_20_UpSampleNearest1d_cu_19867e384cuda3std6ranges3__45__cpo5beginE - _ZN51_INTERNAL_7c5e0505_20_UpSampleNearest1d_cu_19867e384cuda3std6ranges3__45__cpo4dataE)
_ZN51_INTERNAL_7c5e0505_20_UpSampleNearest1d_cu_19867e384cuda3std6ranges3__45__cpo4dataE:
	.zero		1
	.type		_ZN51_INTERNAL_7c5e0505_20_UpSampleNearest1d_cu_19867e384cuda3std6ranges3__45__cpo5beginE,@object
	.size		_ZN51_INTERNAL_7c5e0505_20_UpSampleNearest1d_cu_19867e384cuda3std6ranges3__45__cpo5beginE,(_ZN51_INTERNAL_7c5e0505_20_UpSampleNearest1d_cu_19867e384cuda3std3__453_GLOBAL__N__7c5e0505_20_UpSampleNearest1d_cu_19867e386ignoreE - _ZN51_INTERNAL_7c5e0505_20_UpSampleNearest1d_cu_19867e384cuda3std6ranges3__45__cpo5beginE)
_ZN51_INTERNAL_7c5e0505_20_UpSampleNearest1d_cu_19867e384cuda3std6ranges3__45__cpo5beginE:
	.zero		1
	.type		_ZN51_INTERNAL_7c5e0505_20_UpSampleNearest1d_cu_19867e384cuda3std3__453_GLOBAL__N__7c5e0505_20_UpSampleNearest1d_cu_19867e386ignoreE,@object
	.size		_ZN51_INTERNAL_7c5e0505_20_UpSampleNearest1d_cu_19867e384cuda3std3__453_GLOBAL__N__7c5e0505_20_UpSampleNearest1d_cu_19867e386ignoreE,(_ZN51_INTERNAL_7c5e0505_20_UpSampleNearest1d_cu_19867e384cuda3std6ranges3__45__cpo4sizeE - _ZN51_INTERNAL_7c5e0505_20_UpSampleNearest1d_cu_19867e384cuda3std3__453_GLOBAL__N__7c5e0505_20_UpSampleNearest1d_cu_19867e386ignoreE)
_ZN51_INTERNAL_7c5e0505_20_UpSampleNearest1d_cu_19867e384cuda3std3__453_GLOBAL__N__7c5e0505_20_UpSampleNearest1d_cu_19867e386ignoreE:
	.zero		1
	.type		_ZN51_INTERNAL_7c5e0505_20_UpSampleNearest1d_cu_19867e384cuda3std6ranges3__45__cpo4sizeE,@object
	.size		_ZN51_INTERNAL_7c5e0505_20_UpSampleNearest1d_cu_19867e384cuda3std6ranges3__45__cpo4sizeE,(_ZN51_INTERNAL_7c5e0505_20_UpSampleNearest1d_cu_19867e384cuda3std3__45__cpo5beginE - _ZN51_INTERNAL_7c5e0505_20_UpSampleNearest1d_cu_19867e384cuda3std6ranges3__45__cpo4sizeE)
_ZN51_INTERNAL_7c5e0505_20_UpSampleNearest1d_cu_19867e384cuda3std6ranges3__45__cpo4sizeE:
	.zero		1
	.type		_ZN51_INTERNAL_7c5e0505_20_UpSampleNearest1d_cu_19867e384cuda3std3__45__cpo5beginE,@object
	.size		_ZN51_INTERNAL_7c5e0505_20_UpSampleNearest1d_cu_19867e384cuda3std3__45__cpo5beginE,(_ZN51_INTERNAL_7c5e0505_20_UpSampleNearest1d_cu_19867e384cuda3std6ranges3__45__cpo6cbeginE - _ZN51_INTERNAL_7c5e0505_20_UpSampleNearest1d_cu_19867e384cuda3std3__45__cpo5beginE)
_ZN51_INTERNAL_7c5e0505_20_UpSampleNearest1d_cu_19867e384cuda3std3__45__cpo5beginE:
	.zero		1
	.type		_ZN51_INTERNAL_7c5e0505_20_UpSampleNearest1d_cu_19867e384cuda3std6ranges3__45__cpo6cbeginE,@object
	.size		_ZN51_INTERNAL_7c5e0505_20_UpSampleNearest1d_cu_19867e384cuda3std6ranges3__45__cpo6cbeginE,(_ZN51_INTERNAL_7c5e0505_20_UpSampleNearest1d_cu_19867e384cuda3std3__45__cpo6rbeginE - _ZN51_INTERNAL_7c5e0505_20_UpSampleNearest1d_cu_19867e384cuda3std6ranges3__45__cpo6cbeginE)
_ZN51_INTERNAL_7c5e0505_20_UpSampleNearest1d_cu_19867e384cuda3std6ranges3__45__cpo6cbeginE:
	.zero		1
	.type		_ZN51_INTERNAL_7c5e0505_20_UpSampleNearest1d_cu_19867e384cuda3std3__45__cpo6rbeginE,@object
	.size		_ZN51_INTERNAL_7c5e0505_20_UpSampleNearest1d_cu_19867e384cuda3std3__45__cpo6rbeginE,(_ZN51_INTERNAL_7c5e0505_20_UpSampleNearest1d_cu_19867e384cuda3std6ranges3__45__cpo4nextE - _ZN51_INTERNAL_7c5e0505_20_UpSampleNearest1d_cu_19867e384cuda3std3__45__cpo6rbeginE)
_ZN51_INTERNAL_7c5e0505_20_UpSampleNearest1d_cu_19867e384cuda3std3__45__cpo6rbeginE:
	.zero		1
	.type		_ZN51_INTERNAL_7c5e0505_20_UpSampleNearest1d_cu_19867e384cuda3std6ranges3__45__cpo4nextE,@object
	.size		_ZN51_INTERNAL_7c5e0505_20_UpSampleNearest1d_cu_19867e384cuda3std6ranges3__45__cpo4nextE,(_ZN51_INTERNAL_7c5e0505_20_UpSampleNearest1d_cu_19867e384cuda3std6ranges3__45__cpo4swapE - _ZN51_INTERNAL_7c5e0505_20_UpSampleNearest1d_cu_19867e384cuda3std6ranges3__45__cpo4nextE)
_ZN51_INTERNAL_7c5e0505_20_UpSampleNearest1d_cu_19867e384cuda3std6ranges3__45__cpo4nextE:
	.zero		1
	.type		_ZN51_INTERNAL_7c5e0505_20_UpSampleNearest1d_cu_19867e384cuda3std6ranges3__45__cpo4swapE,@object
	.size		_ZN51_INTERNAL_7c5e0505_20_UpSampleNearest1d_cu_19867e384cuda3std6ranges3__45__cpo4swapE,(_ZN51_INTERNAL_7c5e0505_20_UpSampleNearest1d_cu_19867e384cuda3std3__420unreachable_sentinelE - _ZN51_INTERNAL_7c5e0505_20_UpSampleNearest1d_cu_19867e384cuda3std6ranges3__45__cpo4swapE)
_ZN51_INTERNAL_7c5e0505_20_UpSampleNearest1d_cu_19867e384cuda3std6ranges3__45__cpo4swapE:
	.zero		1
	.type		_ZN51_INTERNAL_7c5e0505_20_UpSampleNearest1d_cu_19867e384cuda3std3__420unreachable_sentinelE,@object
	.size		_ZN51_INTERNAL_7c5e0505_20_UpSampleNearest1d_cu_19867e384cuda3std3__420unreachable_sentinelE,(_ZN51_INTERNAL_7c5e0505_20_UpSampleNearest1d_cu_19867e386thrust23THRUST_300001_SM_800_NS6system6detail10sequential3seqE - _ZN51_INTERNAL_7c5e0505_20_UpSampleNearest1d_cu_19867e384cuda3std3__420unreachable_sentinelE)
_ZN51_INTERNAL_7c5e0505_20_UpSampleNearest1d_cu_19867e384cuda3std3__420unreachable_sentinelE:
	.zero		1
	.type		_ZN51_INTERNAL_7c5e0505_20_UpSampleNearest1d_cu_19867e386thrust23THRUST_300001_SM_800_NS6system6detail10sequential3seqE,@object
	.size		_ZN51_INTERNAL_7c5e0505_20_UpSampleNearest1d_cu_19867e386thrust23THRUST_300001_SM_800_NS6system6detail10sequential3seqE,(_ZN51_INTERNAL_7c5e0505_20_UpSampleNearest1d_cu_19867e384cuda3std3__45__cpo4cendE - _ZN51_INTERNAL_7c5e0505_20_UpSampleNearest1d_cu_19867e386thrust23THRUST_300001_SM_800_NS6system6detail10sequential3seqE)
_ZN51_INTERNAL_7c5e0505_20_UpSampleNearest1d_cu_19867e386thrust23THRUST_300001_SM_800_NS6system6detail10sequential3seqE:
	.zero		1
	.type		_ZN51_INTERNAL_7c5e0505_20_UpSampleNearest1d_cu_19867e384cuda3std3__45__cpo4cendE,@object
	.size		_ZN51_INTERNAL_7c5e0505_20_UpSampleNearest1d_cu_19867e384cuda3std3__45__cpo4cendE,(_ZN51_INTERNAL_7c5e0505_20_UpSampleNearest1d_cu_19867e384cuda3std6ranges3__45__cpo9iter_swapE - _ZN51_INTERNAL_7c5e0505_20_UpSampleNearest1d_cu_19867e384cuda3std3__45__cpo4cendE)
_ZN51_INTERNAL_7c5e0505_20_UpSampleNearest1d_cu_19867e384cuda3std3__45__cpo4cendE:
	.zero		1
	.type		_ZN51_INTERNAL_7c5e0505_20_UpSampleNearest1d_cu_19867e384cuda3std6ranges3__45__cpo9iter_swapE,@object
	.size		_ZN51_INTERNAL_7c5e0505_20_UpSampleNearest1d_cu_19867e384cuda3std6ranges3__45__cpo9iter_swapE,(_ZN51_INTERNAL_7c5e0505_20_UpSampleNearest1d_cu_19867e384cuda3std3__45__cpo5crendE - _ZN51_INTERNAL_7c5e0505_20_UpSampleNearest1d_cu_19867e384cuda3std6ranges3__45__cpo9iter_swapE)
_ZN51_INTERNAL_7c5e0505_20_UpSampleNearest1d_cu_19867e384cuda3std6ranges3__45__cpo9iter_swapE:
	.zero		1
	.type		_ZN51_INTERNAL_7c5e0505_20_UpSampleNearest1d_cu_19867e384cuda3std3__45__cpo5crendE,@object
	.size		_ZN51_INTERNAL_7c5e0505_20_UpSampleNearest1d_cu_19867e384cuda3std3__45__cpo5crendE,(_ZN51_INTERNAL_7c5e0505_20_UpSampleNearest1d_cu_19867e384cuda3std6ranges3__45__cpo5cdataE - _ZN51_INTERNAL_7c5e0505_20_UpSampleNearest1d_cu_19867e384cuda3std3__45__cpo5crendE)
_ZN51_INTERNAL_7c5e0505_20_UpSampleNearest1d_cu_19867e384cuda3std3__45__cpo5crendE:
	.zero		1
	.type		_ZN51_INTERNAL_7c5e0505_20_UpSampleNearest1d_cu_19867e384cuda3std6ranges3__45__cpo5cdataE,@object
	.size		_ZN51_INTERNAL_7c5e0505_20_UpSampleNearest1d_cu_19867e384cuda3std6ranges3__45__cpo5cdataE,(_ZN51_INTERNAL_7c5e0505_20_UpSampleNearest1d_cu_19867e384cuda3std6ranges3__45__cpo3endE - _ZN51_INTERNAL_7c5e0505_20_UpSampleNearest1d_cu_19867e384cuda3std6ranges3__45__cpo5cdataE)
_ZN51_INTERNAL_7c5e0505_20_UpSampleNearest1d_cu_19867e384cuda3std6ranges3__45__cpo5cdataE:
	.zero		1
	.type		_ZN51_INTERNAL_7c5e0505_20_UpSampleNearest1d_cu_19867e384cuda3std6ranges3__45__cpo3endE,@object
	.size		_ZN51_INTERNAL_7c5e0505_20_UpSampleNearest1d_cu_19867e384cuda3std6ranges3__45__cpo3endE,(_ZN51_INTERNAL_7c5e0505_20_UpSampleNearest1d_cu_19867e384cuda3std3__419piecewise_constructE - _ZN51_INTERNAL_7c5e0505_20_UpSampleNearest1d_cu_19867e384cuda3std6ranges3__45__cpo3endE)
_ZN51_INTERNAL_7c5e0505_20_UpSampleNearest1d_cu_19867e384cuda3std6ranges3__45__cpo3endE:
	.zero		1
	.type		_ZN51_INTERNAL_7c5e0505_20_UpSampleNearest1d_cu_19867e384cuda3std3__419piecewise_constructE,@object
	.size		_ZN51_INTERNAL_7c5e0505_20_UpSampleNearest1d_cu_19867e384cuda3std3__419piecewise_constructE,(_ZN51_INTERNAL_7c5e0505_20_UpSampleNearest1d_cu_19867e384cuda3std6ranges3__45__cpo5ssizeE - _ZN51_INTERNAL_7c5e0505_20_UpSampleNearest1d_cu_19867e384cuda3std3__419piecewise_constructE)
_ZN51_INTERNAL_7c5e0505_20_UpSampleNearest1d_cu_19867e384cuda3std3__419piecewise_constructE:
	.zero		1
	.type		_ZN51_INTERNAL_7c5e0505_20_UpSampleNearest1d_cu_19867e384cuda3std6ranges3__45__cpo5ssizeE,@object
	.size		_ZN51_INTERNAL_7c5e0505_20_UpSampleNearest1d_cu_19867e384cuda3std6ranges3__45__cpo5ssizeE,(_ZN51_INTERNAL_7c5e0505_20_UpSampleNearest1d_cu_19867e384cuda3std3__45__cpo3endE - _ZN51_INTERNAL_7c5e0505_20_UpSampleNearest1d_cu_19867e384cuda3std6ranges3__45__cpo5ssizeE)
_ZN51_INTERNAL_7c5e0505_20_UpSampleNearest1d_cu_19867e384cuda3std6ranges3__45__cpo5ssizeE:
	.zero		1
	.type		_ZN51_INTERNAL_7c5e0505_20_UpSampleNearest1d_cu_19867e384cuda3std3__45__cpo3endE,@object
	.size		_ZN51_INTERNAL_7c5e0505_20_UpSampleNearest1d_cu_19867e384cuda3std3__45__cpo3endE,(_ZN51_INTERNAL_7c5e0505_20_UpSampleNearest1d_cu_19867e384cuda3std6ranges3__45__cpo4cendE - _ZN51_INTERNAL_7c5e0505_20_UpSampleNearest1d_cu_19867e384cuda3std3__45__cpo3endE)
_ZN51_INTERNAL_7c5e0505_20_UpSampleNearest1d_cu_19867e384cuda3std3__45__cpo3endE:
	.zero		1
	.type		_ZN51_INTERNAL_7c5e0505_20_UpSampleNearest1d_cu_19867e384cuda3std6ranges3__45__cpo4cendE,@object
	.size		_ZN51_INTERNAL_7c5e0505_20_UpSampleNearest1d_cu_19867e384cuda3std6ranges3__45__cpo4cendE,(_ZN51_INTERNAL_7c5e0505_20_UpSampleNearest1d_cu_19867e384cuda3std3__45__cpo4rendE - _ZN51_INTERNAL_7c5e0505_20_UpSampleNearest1d_cu_19867e384cuda3std6ranges3__45__cpo4cendE)
_ZN51_INTERNAL_7c5e0505_20_UpSampleNearest1d_cu_19867e384cuda3std6ranges3__45__cpo4cendE:
	.zero		1
	.type		_ZN51_INTERNAL_7c5e0505_20_UpSampleNearest1d_cu_19867e384cuda3std3__45__cpo4rendE,@object
	.size		_ZN51_INTERNAL_7c5e0505_20_UpSampleNearest1d_cu_19867e384cuda3std3__45__cpo4rendE,(_ZN51_INTERNAL_7c5e0505_20_UpSampleNearest1d_cu_19867e384cuda3std6ranges3__45__cpo4prevE - _ZN51_INTERNAL_7c5e0505_20_UpSampleNearest1d_cu_19867e384cuda3std3__45__cpo4rendE)
_ZN51_INTERNAL_7c5e0505_20_UpSampleNearest1d_cu_19867e384cuda3std3__45__cpo4rendE:
	.zero		1
	.type		_ZN51_INTERNAL_7c5e0505_20_UpSampleNearest1d_cu_19867e384cuda3std6ranges3__45__cpo4prevE,@object
	.size		_ZN51_INTERNAL_7c5e0505_20_UpSampleNearest1d_cu_19867e384cuda3std6ranges3__45__cpo4prevE,(_ZN51_INTERNAL_7c5e0505_20_UpSampleNearest1d_cu_19867e384cuda3std6ranges3__45__cpo9iter_moveE - _ZN51_INTERNAL_7c5e0505_20_UpSampleNearest1d_cu_19867e384cuda3std6ranges3__45__cpo4prevE)
_ZN51_INTERNAL_7c5e0505_20_UpSampleNearest1d_cu_19867e384cuda3std6ranges3__45__cpo4prevE:
	.zero		1
	.type		_ZN51_INTERNAL_7c5e0505_20_UpSampleNearest1d_cu_19867e384cuda3std6ranges3__45__cpo9iter_moveE,@object
	.size		_ZN51_INTERNAL_7c5e0505_20_UpSampleNearest1d_cu_19867e384cuda3std6ranges3__45__cpo9iter_moveE,(.L_13 - _ZN51_INTERNAL_7c5e0505_20_UpSampleNearest1d_cu_19867e384cuda3std6ranges3__45__cpo9iter_moveE)
_ZN51_INTERNAL_7c5e0505_20_UpSampleNearest1d_cu_19867e384cuda3std6ranges3__45__cpo9iter_moveE:
	.zero		1
.L_13:
